def matmul_kernel(
    a_ptr,
    b_ptr,
    c_ptr,
    M,
    N,
    K,
    stride_am,
    stride_ak,
    stride_bk,
    stride_bn,
    stride_cm,
    stride_cn,
    BLOCK_M: tl.constexpr,
    BLOCK_N: tl.constexpr,
    BLOCK_K: tl.constexpr,
    GROUP_M: tl.constexpr,
):
    pid = tl.program_id(axis=0)
    num_pid_m = tl.cdiv(M, BLOCK_M)
    num_pid_n = tl.cdiv(N, BLOCK_N)
    num_pid_in_group = GROUP_M * num_pid_n
    group_id = pid // num_pid_in_group
    first_pid_m = group_id * GROUP_M
    group_size_m = min(num_pid_m - first_pid_m, GROUP_M)
    pid_m = first_pid_m + ((pid % num_pid_in_group) % group_size_m)
    pid_n = (pid % num_pid_in_group) // group_size_m

    offs_am = (pid_m * BLOCK_M + tl.arange(0, BLOCK_M)) % M
    offs_bn = (pid_n * BLOCK_N + tl.arange(0, BLOCK_N)) % N
    offs_k = tl.arange(0, BLOCK_K)
    a_ptrs = a_ptr + offs_am[:, None] * stride_am + offs_k[None, :] * stride_ak
    b_ptrs = b_ptr + offs_k[:, None] * stride_bk + offs_bn[None, :] * stride_bn

    acc = tl.zeros((BLOCK_M, BLOCK_N), dtype=tl.float32)
    for kk in range(0, tl.cdiv(K, BLOCK_K)):
        a = tl.load(a_ptrs, mask=offs_k[None, :] < K - kk * BLOCK_K, other=0.0)
        b = tl.load(b_ptrs, mask=offs_k[:, None] < K - kk * BLOCK_K, other=0.0)
        acc = tl.dot(a, b, acc)
        a_ptrs += BLOCK_K * stride_ak
        b_ptrs += BLOCK_K * stride_bk

    c = acc.to(c_ptr.dtype.element_ty)
    offs_cm = pid_m * BLOCK_M + tl.arange(0, BLOCK_M)
    offs_cn = pid_n * BLOCK_N + tl.arange(0, BLOCK_N)
    c_ptrs = c_ptr + offs_cm[:, None] * stride_cm + offs_cn[None, :] * stride_cn
    mask = (offs_cm[:, None] < M) & (offs_cn[None, :] < N)
    tl.store(c_ptrs, c, mask=mask)

# config = {"BLOCK_K": 32, "BLOCK_M": 256, "BLOCK_N": 128, "GROUP_M": 8, "arch": "sm_100", "dtype": "fp32", "num_ctas": 1, "num_stages": 4, "num_warps": 4}
# arch = sm_100


// ===== COMPILED SASS (sm_100a) =====

	.target	sm_100a

	.elftype	@"ET_EXEC"


//--------------------- .note.nv.tkinfo           --------------------------
	.section	.note.nv.tkinfo,"",@"SHT_NOTE"
	.sectionflags	@"SHF_NOTE_NV_TKINFO"
	.tkinfo
        /*0018*/ 	.word	0x00000081
        /*0030*/ 	.string	""
        /*0030*/ 	.string	"ptxas-blackwell"
        /*0030*/ 	.string	"Cuda compilation tools, release 12.9, V12.9.86"
        /*0030*/ 	.string	"Build cuda_12.9.r12.9/compiler.36037853_0"
        /*0030*/ 	.string	"-v  -suppress-debug-info  -lineinfo  -arch sm_100a "



//--------------------- .note.nv.cuver            --------------------------
	.section	.note.nv.cuver,"",@"SHT_NOTE"
	.sectionflags	@"SHF_NOTE_NV_CUVER"
        /*0018*/ 	.short	0x0001
        /*001a*/ 	.short	0x0064
        /*001c*/ 	.short	0x0001
        /*001e*/ 	.short	0x0000
        /*0020*/ 	.short	0x0001
        /*0022*/ 	.short	0x0000


//--------------------- .nv.info                  --------------------------
	.section	.nv.info,"",@"SHT_CUDA_INFO"
	.align	4


	//----- nvinfo : EIATTR_REGCOUNT
	.align		4
        /*0000*/ 	.byte	0x04, 0x2f
        /*0002*/ 	.short	(.L_4 - .L_3)
	.align		4
.L_3:
        /*0004*/ 	.word	index@(matmul_kernel)
        /*0008*/ 	.word	0x000000ff


	//----- nvinfo : EIATTR_FRAME_SIZE
	.align		4
.L_4:
        /*000c*/ 	.byte	0x04, 0x11
        /*000e*/ 	.short	(.L_6 - .L_5)
	.align		4
.L_5:
        /*0010*/ 	.word	index@($__internal_2_$__cuda_sm10x_tcgen05_guardrail_trap_unallocated_columns_being_dealloced)
        /*0014*/ 	.word	0x00000160


	//----- nvinfo : EIATTR_FRAME_SIZE
	.align		4
.L_6:
        /*0018*/ 	.byte	0x04, 0x11
        /*001a*/ 	.short	(.L_8 - .L_7)
	.align		4
.L_7:
        /*001c*/ 	.word	index@($__internal_1_$__cuda_sm10x_tcgen05_guardrail_trap_phase_invalid_during_alloc)
        /*0020*/ 	.word	0x00000160


	//----- nvinfo : EIATTR_FRAME_SIZE
	.align		4
.L_8:
        /*0024*/ 	.byte	0x04, 0x11
        /*0026*/ 	.short	(.L_10 - .L_9)
	.align		4
.L_9:
        /*0028*/ 	.word	index@($__internal_0_$__cuda_sm10x_tcgen05_guardrail_trap_col_being_dealloced_not_returned_by_alloc)
        /*002c*/ 	.word	0x00000160


	//----- nvinfo : EIATTR_FRAME_SIZE
	.align		4
.L_10:
        /*0030*/ 	.byte	0x04, 0x11
        /*0032*/ 	.short	(.L_12 - .L_11)
	.align		4
.L_11:
        /*0034*/ 	.word	index@(matmul_kernel)
        /*0038*/ 	.word	0x00000160


	//----- nvinfo : EIATTR_MIN_STACK_SIZE
	.align		4
.L_12:
        /*003c*/ 	.byte	0x04, 0x12
        /*003e*/ 	.short	(.L_14 - .L_13)
	.align		4
.L_13:
        /*0040*/ 	.word	index@(matmul_kernel)
        /*0044*/ 	.word	0x00000160
.L_14:


//--------------------- .nv.info.matmul_kernel    --------------------------
	.section	.nv.info.matmul_kernel,"",@"SHT_CUDA_INFO"
	.sectionflags	@""
	.align	4


	//----- nvinfo : EIATTR_CUDA_API_VERSION
	.align		4
        /*0000*/ 	.byte	0x04, 0x37
        /*0002*/ 	.short	(.L_16 - .L_15)
.L_15:
        /*0004*/ 	.word	0x00000081


	//----- nvinfo : EIATTR_KPARAM_INFO
	.align		4
.L_16:
        /*0008*/ 	.byte	0x04, 0x17
        /*000a*/ 	.short	(.L_18 - .L_17)
.L_17:
        /*000c*/ 	.word	0x00000000
        /*0010*/ 	.short	0x000d
        /*0012*/ 	.short	0x0048
        /*0014*/ 	.byte	0x00, 0xf4, 0x21, 0x00


	//----- nvinfo : EIATTR_KPARAM_INFO
	.align		4
.L_18:
        /*0018*/ 	.byte	0x04, 0x17
        /*001a*/ 	.short	(.L_20 - .L_19)
.L_19:
        /*001c*/ 	.word	0x00000000
        /*0020*/ 	.short	0x000c
        /*0022*/ 	.short	0x0040
        /*0024*/ 	.byte	0x00, 0xf4, 0x21, 0x00


	//----- nvinfo : EIATTR_KPARAM_INFO
	.align		4
.L_20:
        /*0028*/ 	.byte	0x04, 0x17
        /*002a*/ 	.short	(.L_22 - .L_21)
.L_21:
        /*002c*/ 	.word	0x00000000
        /*0030*/ 	.short	0x000b
        /*0032*/ 	.short	0x0038
        /*0034*/ 	.byte	0x00, 0xf0, 0x11, 0x00


	//----- nvinfo : EIATTR_KPARAM_INFO
	.align		4
.L_22:
        /*0038*/ 	.byte	0x04, 0x17
        /*003a*/ 	.short	(.L_24 - .L_23)
.L_23:
        /*003c*/ 	.word	0x00000000
        /*0040*/ 	.short	0x000a
        /*0042*/ 	.short	0x0034
        /*0044*/ 	.byte	0x00, 0xf0, 0x11, 0x00


	//----- nvinfo : EIATTR_KPARAM_INFO
	.align		4
.L_24:
        /*0048*/ 	.byte	0x04, 0x17
        /*004a*/ 	.short	(.L_26 - .L_25)
.L_25:
        /*004c*/ 	.word	0x00000000
        /*0050*/ 	.short	0x0009
        /*0052*/ 	.short	0x0030
        /*0054*/ 	.byte	0x00, 0xf0, 0x11, 0x00


	//----- nvinfo : EIATTR_KPARAM_INFO
	.align		4
.L_26:
        /*0058*/ 	.byte	0x04, 0x17
        /*005a*/ 	.short	(.L_28 - .L_27)
.L_27:
        /*005c*/ 	.word	0x00000000
        /*0060*/ 	.short	0x0008
        /*0062*/ 	.short	0x002c
        /*0064*/ 	.byte	0x00, 0xf0, 0x11, 0x00


	//----- nvinfo : EIATTR_KPARAM_INFO
	.align		4
.L_28:
        /*0068*/ 	.byte	0x04, 0x17
        /*006a*/ 	.short	(.L_30 - .L_29)
.L_29:
        /*006c*/ 	.word	0x00000000
        /*0070*/ 	.short	0x0007
        /*0072*/ 	.short	0x0028
        /*0074*/ 	.byte	0x00, 0xf0, 0x11, 0x00


	//----- nvinfo : EIATTR_KPARAM_INFO
	.align		4
.L_30:
        /*0078*/ 	.byte	0x04, 0x17
        /*007a*/ 	.short	(.L_32 - .L_31)
.L_31:
        /*007c*/ 	.word	0x00000000
        /*0080*/ 	.short	0x0006
        /*0082*/ 	.short	0x0024
        /*0084*/ 	.byte	0x00, 0xf0, 0x11, 0x00


	//----- nvinfo : EIATTR_KPARAM_INFO
	.align		4
.L_32:
        /*0088*/ 	.byte	0x04, 0x17
        /*008a*/ 	.short	(.L_34 - .L_33)
.L_33:
        /*008c*/ 	.word	0x00000000
        /*0090*/ 	.short	0x0005
        /*0092*/ 	.short	0x0020
        /*0094*/ 	.byte	0x00, 0xf0, 0x11, 0x00


	//----- nvinfo : EIATTR_KPARAM_INFO
	.align		4
.L_34:
        /*0098*/ 	.byte	0x04, 0x17
        /*009a*/ 	.short	(.L_36 - .L_35)
.L_35:
        /*009c*/ 	.word	0x00000000
        /*00a0*/ 	.short	0x0004
        /*00a2*/ 	.short	0x001c
        /*00a4*/ 	.byte	0x00, 0xf0, 0x11, 0x00


	//----- nvinfo : EIATTR_KPARAM_INFO
	.align		4
.L_36:
        /*00a8*/ 	.byte	0x04, 0x17
        /*00aa*/ 	.short	(.L_38 - .L_37)
.L_37:
        /*00ac*/ 	.word	0x00000000
        /*00b0*/ 	.short	0x0003
        /*00b2*/ 	.short	0x0018
        /*00b4*/ 	.byte	0x00, 0xf0, 0x11, 0x00


	//----- nvinfo : EIATTR_KPARAM_INFO
	.align		4
.L_38:
        /*00b8*/ 	.byte	0x04, 0x17
        /*00ba*/ 	.short	(.L_40 - .L_39)
.L_39:
        /*00bc*/ 	.word	0x00000000
        /*00c0*/ 	.short	0x0002
        /*00c2*/ 	.short	0x0010
        /*00c4*/ 	.byte	0x00, 0xf4, 0x21, 0x00


	//----- nvinfo : EIATTR_KPARAM_INFO
	.align		4
.L_40:
        /*00c8*/ 	.byte	0x04, 0x17
        /*00ca*/ 	.short	(.L_42 - .L_41)
.L_41:
        /*00cc*/ 	.word	0x00000000
        /*00d0*/ 	.short	0x0001
        /*00d2*/ 	.short	0x0008
        /*00d4*/ 	.byte	0x00, 0xf4, 0x21, 0x00


	//----- nvinfo : EIATTR_KPARAM_INFO
	.align		4
.L_42:
        /*00d8*/ 	.byte	0x04, 0x17
        /*00da*/ 	.short	(.L_44 - .L_43)
.L_43:
        /*00dc*/ 	.word	0x00000000
        /*00e0*/ 	.short	0x0000
        /*00e2*/ 	.short	0x0000
        /*00e4*/ 	.byte	0x00, 0xf4, 0x21, 0x00


	//----- nvinfo : EIATTR_AT_ENTRY_FRAGMENTS
	.align		4
.L_44:
        /*00e8*/ 	.byte	0x04, 0x4f
        /*00ea*/ 	.short	(.L_46 - .L_45)


	//   ....[0]....
.L_45:
        /*00ec*/ 	.word	0x00000004


	//----- nvinfo : EIATTR_RESERVED_SMEM_USED
	.align		4
.L_46:
        /*00f0*/ 	.byte	0x01, 0x41
	.zero		2


	//----- nvinfo : EIATTR_SPARSE_MMA_MASK
	.align		4
        /*00f4*/ 	.byte	0x03, 0x50
        /*00f6*/ 	.short	0x0000


	//----- nvinfo : EIATTR_TCGEN05_1CTA_USED
	.align		4
        /*00f8*/ 	.byte	0x01, 0x51
	.zero		2


	//----- nvinfo : EIATTR_MAXREG_COUNT
	.align		4
        /*00fc*/ 	.byte	0x03, 0x1b
        /*00fe*/ 	.short	0x00ff


	//----- nvinfo : EIATTR_NUM_BARRIERS
	.align		4
        /*0100*/ 	.byte	0x02, 0x4c
        /*0102*/ 	.byte	0x01
	.zero		1


	//----- nvinfo : EIATTR_ANNOTATIONS
	.align		4
        /*0104*/ 	.byte	0x04, 0x55
        /*0106*/ 	.short	(.L_48 - .L_47)


	//   ....[0]....
.L_47:
        /*0108*/ 	.word	0x00000001
        /*010c*/ 	.byte	0x30, 0x27, 0x00, 0x00, 0x01, 0x00, 0x00, 0x00, 0x70, 0x27, 0x00, 0x00, 0x01, 0x00, 0x00, 0x00
        /* <DEDUP_REMOVED lines=91> */
        /*06cc*/ 	.byte	0x50, 0xe5, 0x00, 0x00, 0x01, 0x00, 0x00, 0x00, 0x60, 0xe5, 0x00, 0x00


	//----- nvinfo : EIATTR_INT_WARP_WIDE_INSTR_OFFSETS
	.align		4
.L_48:
        /*06d8*/ 	.byte	0x04, 0x31
        /*06da*/ 	.short	(.L_50 - .L_49)


	//   ....[0]....
.L_49:
        /*06dc*/ 	.word	0x000025e0


	//   ....[1]....
        /*06e0*/ 	.word	0x00002d80


	//   ....[2]....
        /*06e4*/ 	.word	0x00002dc0


	//   ....[3]....
        /*06e8*/ 	.word	0x00013ce0


	//   ....[4]....
        /*06ec*/ 	.word	0x00013d30


	//----- nvinfo : EIATTR_COOP_GROUP_MASK_REGIDS
	.align		4
.L_50:
        /*06f0*/ 	.byte	0x04, 0x29
        /*06f2*/ 	.short	(.L_52 - .L_51)


	//   ....[0]....
.L_51:
        /*06f4*/ 	.word	0xffffffff


	//   ....[1]....
        /*06f8*/ 	.word	0xffffffff


	//   ....[2]....
        /*06fc*/ 	.word	0xffffffff


	//   ....[3]....
        /*0700*/ 	.word	0xffffffff


	//----- nvinfo : EIATTR_COOP_GROUP_INSTR_OFFSETS
	.align		4
.L_52:
        /*0704*/ 	.byte	0x04, 0x28
        /*0706*/ 	.short	(.L_54 - .L_53)


	//   ....[0]....
.L_53:
        /*0708*/ 	.word	0x00000070


	//   ....[1]....
        /*070c*/ 	.word	0x00000330


	//   ....[2]....
        /*0710*/ 	.word	0x00013b70


	//   ....[3]....
        /*0714*/ 	.word	0x00013de0


	//----- nvinfo : EIATTR_VRC_CTA_INIT_COUNT
	.align		4
.L_54:
        /*0718*/ 	.byte	0x02, 0x4a
        /*071a*/ 	.byte	0x80
	.zero		1


	//----- nvinfo : EIATTR_MBARRIER_INSTR_OFFSETS
	.align		4
        /*071c*/ 	.byte	0x04, 0x39
        /*071e*/ 	.short	(.L_56 - .L_55)


	//   ....[0]....
.L_55:
        /*0720*/ 	.word	0x00002fa0
        /*0724*/ 	.word	0x000000ff
        /*0728*/ 	.word	0x00000000
        /*072c*/ 	.short	0x0100
        /*072e*/ 	.byte	0x08
	.zero		1


	//   ....[1]....
        /*0730*/ 	.word	0x00003050
        /*0734*/ 	.word	0x000000ff
        /*0738*/ 	.word	0x00028008
        /*073c*/ 	.short	0x0100
        /*073e*/ 	.byte	0x0a
	.zero		1


	//   ....[2]....
        /*0740*/ 	.word	0x0000afa0
        /*0744*/ 	.word	0x000000ff
        /*0748*/ 	.word	0x00000000
        /*074c*/ 	.short	0x010a
        /*074e*/ 	.byte	0x08
	.zero		1


	//   ....[3]....
        /*0750*/ 	.word	0x0000d770
        /*0754*/ 	.word	0x000000ff
        /*0758*/ 	.word	0x00000000
        /*075c*/ 	.short	0x010a
        /*075e*/ 	.byte	0x08
	.zero		1


	//   ....[4]....
        /*0760*/ 	.word	0x0000d830
        /*0764*/ 	.word	0x000000ff
        /*0768*/ 	.word	0x00028000
        /*076c*/ 	.short	0x0108
        /*076e*/ 	.byte	0x0a
	.zero		1


	//   ....[5]....
        /*0770*/ 	.word	0x0000d8e0
        /*0774*/ 	.word	0x000000ff
        /*0778*/ 	.word	0x00028008
        /*077c*/ 	.short	0x0108
        /*077e*/ 	.byte	0x0a
	.zero		1


	//   ....[6]....
        /*0780*/ 	.word	0x00013e00
        /*0784*/ 	.word	0x000000ff
        /*0788*/ 	.word	0x00000000
        /*078c*/ 	.short	0x010a
        /*078e*/ 	.byte	0x08
	.zero		1


	//   ....[7]....
        /*0790*/ 	.word	0x00013e30
        /*0794*/ 	.word	0x000000ff
        /*0798*/ 	.word	0x00000000
        /*079c*/ 	.short	0x010a
        /*079e*/ 	.byte	0x08
	.zero		1


	//----- nvinfo : EIATTR_NUM_MBARRIERS
	.align		4
.L_56:
        /*07a0*/ 	.byte	0x03, 0x38
        /*07a2*/ 	.short	0x0002


	//----- nvinfo : EIATTR_EXIT_INSTR_OFFSETS
	.align		4
        /*07a4*/ 	.byte	0x04, 0x1c
        /*07a6*/ 	.short	(.L_58 - .L_57)


	//   ....[0]....
.L_57:
        /*07a8*/ 	.word	0x00013df0


	//----- nvinfo : EIATTR_REQNTID
	.align		4
.L_58:
        /*07ac*/ 	.byte	0x04, 0x10
        /*07ae*/ 	.short	(.L_60 - .L_59)
.L_59:
        /*07b0*/ 	.word	0x00000080
        /*07b4*/ 	.word	0x00000001
        /*07b8*/ 	.word	0x00000001


	//----- nvinfo : EIATTR_CRS_STACK_SIZE
	.align		4
.L_60:
        /*07bc*/ 	.byte	0x04, 0x1e
        /*07be*/ 	.short	(.L_62 - .L_61)
.L_61:
        /*07c0*/ 	.word	0x00000000


	//----- nvinfo : EIATTR_CBANK_PARAM_SIZE
	.align		4
.L_62:
        /*07c4*/ 	.byte	0x03, 0x19
        /*07c6*/ 	.short	0x0050


	//----- nvinfo : EIATTR_PARAM_CBANK
	.align		4
        /*07c8*/ 	.byte	0x04, 0x0a
        /*07ca*/ 	.short	(.L_64 - .L_63)
	.align		4
.L_63:
        /*07cc*/ 	.word	index@(.nv.constant0.matmul_kernel)
        /*07d0*/ 	.short	0x0380
        /*07d2*/ 	.short	0x0050


	//----- nvinfo : EIATTR_SW_WAR
	.align		4
.L_64:
        /*07d4*/ 	.byte	0x04, 0x36
        /*07d6*/ 	.short	(.L_66 - .L_65)
.L_65:
        /*07d8*/ 	.word	0x00000008
.L_66:


//--------------------- .nv.compat                --------------------------
	.section	.nv.compat,"",@"SHT_CUDA_COMPAT_INFO"
	.align	4
        /*0000*/ 	.byte	0x02, 0x02, 0x02, 0x00, 0x02, 0x05, 0x05, 0x00, 0x02, 0x03, 0x00, 0x00, 0x02, 0x06, 0x01, 0x00


//--------------------- .nv.callgraph             --------------------------
	.section	.nv.callgraph,"",@"SHT_CUDA_CALLGRAPH"
	.align	4
	.sectionentsize	8
	.align		4
        /*0000*/ 	.word	0x00000000
	.align		4
        /*0004*/ 	.word	0xffffffff
	.align		4
        /*0008*/ 	.word	0x00000000
	.align		4
        /*000c*/ 	.word	0xfffffffe
	.align		4
        /*0010*/ 	.word	0x00000000
	.align		4
        /*0014*/ 	.word	0xfffffffd
	.align		4
        /*0018*/ 	.word	0x00000000
	.align		4
        /*001c*/ 	.word	0xfffffffc


//--------------------- .text.matmul_kernel       --------------------------
	.section	.text.matmul_kernel,"ax",@progbits
	.align	128
        .global         matmul_kernel
        .type           matmul_kernel,@function
        .size           matmul_kernel,(.L_x_21 - matmul_kernel)
        .other          matmul_kernel,@"STO_CUDA_ENTRY STV_DEFAULT"
matmul_kernel:
.text.matmul_kernel:
[----:B------:R-:W1:Y:S01]  /*0000*/  LDC R1, c[0x0][0x37c] ;  /* 0x0000df00ff017b82 */ /* 0x000e620000000800 */
[----:B------:R-:W2:Y:S01]  /*0010*/  S2R R61, SR_TID.X ;  /* 0x00000000003d7919 */ /* 0x000ea20000002100 */
[----:B-1----:R-:W-:Y:S01]  /*0020*/  VIADD R1, R1, 0xfffffea0 ;  /* 0xfffffea001017836 */ /* 0x002fe20000000000 */
[----:B--2---:R-:W-:-:S13]  /*0030*/  ISETP.GE.U32.AND P0, PT, R61, 0x20, PT ;  /* 0x000000203d00780c */ /* 0x004fda0003f06070 */
[----:B------:R-:W-:Y:S02]  /*0040*/  VOTEU.ANY UP0, P0 ;  /* 0x0000000000ff7886 */ /* 0x000fe40000000100 */
[----:B------:R-:W-:Y:S05]  /*0050*/  BRA.U UP0, `(.L_x_0) ;  /* 0x0000000100b87547 */ /* 0x000fea000b800000 */
[----:B------:R-:W1:Y:S01]  /*0060*/  S2UR UR6, SR_CgaCtaId ;  /* 0x00000000000679c3 */ /* 0x000e620000008800 */
[----:B------:R-:W-:Y:S01]  /*0070*/  NOP ;  /* 0x0000000000007918 */ /* 0x000fe20000000000 */
[----:B------:R-:W-:Y:S02]  /*0080*/  UMOV UR4, 0x40 ;  /* 0x0000004000047882 */ /* 0x000fe40000000000 */
[----:B-1----:R-:W-:-:S09]  /*0090*/  ULEA UR4, UR6, UR4, 0x18 ;  /* 0x0000000406047291 */ /* 0x002fd2000f8ec0ff */
[----:B------:R-:W1:Y:S01]  /*00a0*/  LDS.U8 R0, [UR4] ;  /* 0x00000004ff007984 */ /* 0x000e620008000000 */
[----:B------:R-:W-:Y:S02]  /*00b0*/  UMOV UR4, 0x400 ;  /* 0x0000040000047882 */ /* 0x000fe40000000000 */
[----:B------:R-:W-:Y:S01]  /*00c0*/  ULEA UR4, UR6, UR4, 0x18 ;  /* 0x0000000406047291 */ /* 0x000fe2000f8ec0ff */
[----:B-1----:R-:W-:-:S13]  /*00d0*/  ISETP.NE.AND P0, PT, R0, RZ, PT ;  /* 0x000000ff0000720c */ /* 0x002fda0003f05270 */
[----:B------:R-:W-:Y:S05]  /*00e0*/  @P0 BRA `(.L_x_1) ;  /* 0x00000000007c0947 */ /* 0x000fea0003800000 */
[----:B------:R-:W-:-:S13]  /*00f0*/  ELECT P0, URZ, PT ;  /* 0x0000000000ff782f */ /* 0x000fda0003800000 */
[----:B------:R-:W-:Y:S05]  /*0100*/  @!P0 BRA `(.L_x_2) ;  /* 0x0000000000848947 */ /* 0x000fea0003800000 */
[----:B------:R-:W-:Y:S01]  /*0110*/  UMOV UR5, 0x10 ;  /* 0x0000001000057882 */ /* 0x000fe20000000000 */
[----:B------:R-:W-:Y:S02]  /*0120*/  IMAD.MOV.U32 R4, RZ, RZ, 0x1 ;  /* 0x00000001ff047424 */ /* 0x000fe400078e00ff */
[----:B------:R-:W-:Y:S02]  /*0130*/  IMAD.MOV.U32 R5, RZ, RZ, 0xffff ;  /* 0x0000ffffff057424 */ /* 0x000fe400078e00ff */
[----:B------:R-:W-:Y:S04]  /*0140*/  DEPBAR.LE SB1, 0x36 ;  /* 0x00009d800000791a */ /* 0x000fe80000000000 */
[----:B------:R-:W1:Y:S02]  /*0150*/  UTCATOMSWS.FIND_AND_SET.ALIGN UP1, UR5, UR5 ;  /* 0x00000005000575e3 */ /* 0x000e640008020800 */
[----:B-1----:R-:W-:-:S04]  /*0160*/  PLOP3.LUT P0, PT, PT, PT, UP1, 0x80, 0x8 ;  /* 0x000000000008781c */ /* 0x002fc80003f0f018 */
[----:B------:R-:W-:-:S04]  /*0170*/  SEL R0, RZ, 0xffffffff, !P0 ;  /* 0xffffffffff007807 */ /* 0x000fc80004000000 */
[----:B------:R-:W-:Y:S01]  /*0180*/  ISETP.NE.AND P0, PT, R0, RZ, PT ;  /* 0x000000ff0000720c */ /* 0x000fe20003f05270 */
[----:B------:R-:W-:-:S12]  /*0190*/  IMAD.U32 R0, RZ, RZ, UR5 ;  /* 0x00000005ff007e24 */ /* 0x000fd8000f8e00ff */
[----:B------:R-:W-:Y:S05]  /*01a0*/  @P0 BRA `(.L_x_3) ;  /* 0x0000000000240947 */ /* 0x000fea0003800000 */
.L_x_4:
[----:B------:R-:W-:Y:S05]  /*01b0*/  NANOSLEEP 0x64 ;  /* 0x000000640000795d */ /* 0x000fea0003800000 */
[----:B------:R-:W-:-:S05]  /*01c0*/  UMOV UR5, 0x10 ;  /* 0x0000001000057882 */ /* 0x000fca0000000000 */
[----:B------:R-:W-:Y:S04]  /*01d0*/  DEPBAR.LE SB1, 0x36 ;  /* 0x00009d800000791a */ /* 0x000fe80000000000 */
[----:B------:R-:W1:Y:S02]  /*01e0*/  UTCATOMSWS.FIND_AND_SET.ALIGN UP1, UR5, UR5 ;  /* 0x00000005000575e3 */ /* 0x000e640008020800 */
[----:B-1----:R-:W-:-:S04]  /*01f0*/  PLOP3.LUT P0, PT, PT, PT, UP1, 0x80, 0x8 ;  /* 0x000000000008781c */ /* 0x002fc80003f0f018 */
[----:B------:R-:W-:-:S04]  /*0200*/  SEL R0, RZ, 0xffffffff, !P0 ;  /* 0xffffffffff007807 */ /* 0x000fc80004000000 */
[----:B------:R-:W-:Y:S01]  /*0210*/  ISETP.NE.AND P0, PT, R0, RZ, PT ;  /* 0x000000ff0000720c */ /* 0x000fe20003f05270 */
[----:B------:R-:W-:-:S12]  /*0220*/  IMAD.U32 R0, RZ, RZ, UR5 ;  /* 0x00000005ff007e24 */ /* 0x000fd8000f8e00ff */
[----:B------:R-:W-:Y:S05]  /*0230*/  @!P0 BRA `(.L_x_4) ;  /* 0xfffffffc00dc8947 */ /* 0x000fea000383ffff */
.L_x_3:
[C---:B------:R-:W-:Y:S01]  /*0240*/  VIADD R3, R0.reuse, 0x10 ;  /* 0x0000001000037836 */ /* 0x040fe20000000000 */
[----:B------:R-:W-:Y:S01]  /*0250*/  UMOV UR5, 0x50 ;  /* 0x0000005000057882 */ /* 0x000fe20000000000 */
[----:B------:R-:W-:Y:S01]  /*0260*/  SHF.L.U32 R2, R5, R0, RZ ;  /* 0x0000000005027219 */ /* 0x000fe200000006ff */
[----:B------:R-:W-:Y:S01]  /*0270*/  ULEA UR5, UR6, UR5, 0x18 ;  /* 0x0000000506057291 */ /* 0x000fe2000f8ec0ff */
[----:B------:R-:W-:Y:S02]  /*0280*/  SHF.L.U32 R0, R0, 0x5, RZ ;  /* 0x0000000500007819 */ /* 0x000fe400000006ff */
[----:B------:R-:W-:-:S04]  /*0290*/  SHF.L.U32 R3, R4, R3, RZ ;  /* 0x0000000304037219 */ /* 0x000fc800000006ff */
[----:B------:R-:W-:-:S05]  /*02a0*/  LOP3.LUT R2, R3, R2, RZ, 0xfc, !PT ;  /* 0x0000000203027212 */ /* 0x000fca00078efcff */
[----:B------:R1:W-:Y:S04]  /*02b0*/  ATOMS.OR RZ, [UR5], R2 ;  /* 0x00000002ffff798c */ /* 0x0003e8000b000005 */
[----:B------:R1:W-:Y:S01]  /*02c0*/  STS [UR4], R0 ;  /* 0x00000000ff007988 */ /* 0x0003e20008000804 */
[----:B------:R-:W-:Y:S05]  /*02d0*/  BRA `(.L_x_2) ;  /* 0x0000000000107947 */ /* 0x000fea0003800000 */
.L_x_1:
[----:B------:R-:W-:Y:S01]  /*02e0*/  IMAD.MOV.U32 R0, RZ, RZ, -0x1 ;  /* 0xffffffffff007424 */ /* 0x000fe200078e00ff */
[----:B------:R-:W-:-:S04]  /*02f0*/  MOV R2, 0x320 ;  /* 0x0000032000027802 */ /* 0x000fc80000000f00 */
[----:B------:R1:W-:Y:S03]  /*0300*/  STS [UR4], R0 ;  /* 0x00000000ff007988 */ /* 0x0003e60008000804 */
[----:B-1----:R-:W-:Y:S05]  /*0310*/  CALL.REL.NOINC `($__internal_1_$__cuda_sm10x_tcgen05_guardrail_trap_phase_invalid_during_alloc) ;  /* 0x0000013800dc7944 */ /* 0x002fea0003c00000 */
.L_x_2:
[----:B------:R-:W-:Y:S05]  /*0320*/  WARPSYNC.ALL ;  /* 0x0000000000007948 */ /* 0x000fea0003800000 */
[----:B------:R-:W-:Y:S01]  /*0330*/  NOP ;  /* 0x0000000000007918 */ /* 0x000fe20000000000 */
.L_x_0:
[----:B-1----:R-:W1:Y:S01]  /*0340*/  LDC.64 R2, c[0x0][0x398] ;  /* 0x0000e600ff027b82 */ /* 0x002e620000000a00 */
[----:B------:R-:W2:Y:S01]  /*0350*/  S2R R7, SR_CTAID.X ;  /* 0x0000000000077919 */ /* 0x000ea20000002500 */
[----:B------:R-:W-:Y:S01]  /*0360*/  UMOV UR10, 0x400 ;  /* 0x00000400000a7882 */ /* 0x000fe20000000000 */
[----:B------:R-:W-:Y:S01]  /*0370*/  SHF.R.U32.HI R17, RZ, 0x5, R61 ;  /* 0x00000005ff117819 */ /* 0x000fe2000001163d */
[----:B------:R-:W3:Y:S01]  /*0380*/  LDCU.128 UR12, c[0x0][0x380] ;  /* 0x00007000ff0c77ac */ /* 0x000ee20008000c00 */
[----:B------:R-:W-:Y:S02]  /*0390*/  LOP3.LUT R60, R61, 0x1f, RZ, 0xc0, !PT ;  /* 0x0000001f3d3c7812 */ /* 0x000fe400078ec0ff */
[----:B------:R-:W-:Y:S01]  /*03a0*/  R2UR UR7, R17 ;  /* 0x00000000110772ca */ /* 0x000fe200000e0000 */
[----:B------:R-:W4:Y:S01]  /*03b0*/  S2UR UR4, SR_CgaCtaId ;  /* 0x00000000000479c3 */ /* 0x000f220000008800 */
[----:B------:R-:W1:Y:S01]  /*03c0*/  LDCU UR9, c[0x0][0x3a4] ;  /* 0x00007480ff0977ac */ /* 0x000e620008000800 */
[----:B------:R-:W1:Y:S06]  /*03d0*/  LDCU UR11, c[0x0][0x3b0] ;  /* 0x00007600ff0b77ac */ /* 0x000e6c0008000800 */
[----:B------:R-:W5:Y:S01]  /*03e0*/  LDC.64 R106, c[0x0][0x3a8] ;  /* 0x0000ea00ff6a7b82 */ /* 0x000f620000000a00 */
[----:B------:R-:W-:Y:S01]  /*03f0*/  UMOV UR6, 0x1 ;  /* 0x0000000100067882 */ /* 0x000fe20000000000 */
[----:B-1----:R-:W-:-:S05]  /*0400*/  VIADD R0, R3, 0x7f ;  /* 0x0000007f03007836 */ /* 0x002fca0000000000 */
[----:B------:R-:W-:Y:S01]  /*0410*/  SHF.R.S32.HI R5, RZ, 0x1f, R0 ;  /* 0x0000001fff057819 */ /* 0x000fe20000011400 */
[----:B----4-:R-:W-:-:S03]  /*0420*/  ULEA UR10, UR4, UR10, 0x18 ;  /* 0x0000000a040a7291 */ /* 0x010fc6000f8ec0ff */
[----:B------:R-:W-:Y:S02]  /*0430*/  LEA.HI R5, R5, R0, RZ, 0x7 ;  /* 0x0000000005057211 */ /* 0x000fe400078f38ff */
[----:B--2---:R-:W-:Y:S01]  /*0440*/  IABS R10, R7 ;  /* 0x00000007000a7213 */ /* 0x004fe20000000000 */
[----:B------:R-:W-:Y:S01]  /*0450*/  UIADD3 UR8, UPT, UPT, UR10, 0x28000, URZ ;  /* 0x000280000a087890 */ /* 0x000fe2000fffe0ff */
[----:B------:R-:W-:Y:S01]  /*0460*/  SHF.R.S32.HI R5, RZ, 0x7, R5 ;  /* 0x00000007ff057819 */ /* 0x000fe20000011405 */
[----:B-----5:R-:W-:-:S04]  /*0470*/  IMAD R216, R60, R107, RZ ;  /* 0x0000006b3cd87224 */ /* 0x020fc800078e02ff */
[----:B------:R-:W-:-:S05]  /*0480*/  IMAD.SHL.U32 R6, R5, 0x8, RZ ;  /* 0x0000000805067824 */ /* 0x000fca00078e00ff */
[-C--:B------:R-:W-:Y:S02]  /*0490*/  IABS R9, R6.reuse ;  /* 0x0000000600097213 */ /* 0x080fe40000000000 */
[----:B------:R-:W-:Y:S02]  /*04a0*/  IABS R12, R6 ;  /* 0x00000006000c7213 */ /* 0x000fe40000000000 */
[----:B------:R-:W1:Y:S08]  /*04b0*/  I2F.RP R0, R9 ;  /* 0x0000000900007306 */ /* 0x000e700000209400 */
[----:B-1----:R-:W1:Y:S02]  /*04c0*/  MUFU.RCP R0, R0 ;  /* 0x0000000000007308 */ /* 0x002e640000001000 */
[----:B-1----:R-:W-:-:S02]  /*04d0*/  VIADD R4, R0, 0xffffffe ;  /* 0x0ffffffe00047836 */ /* 0x002fc40000000000 */
[----:B------:R-:W-:Y:S01]  /*04e0*/  IMAD.MOV R0, RZ, RZ, -R12 ;  /* 0x000000ffff007224 */ /* 0x000fe200078e0a0c */
[----:B------:R-:W-:Y:S06]  /*04f0*/  BAR.SYNC.DEFER_BLOCKING 0x0 ;  /* 0x0000000000007b1d */ /* 0x000fec0000010000 */
[----:B------:R1:W2:Y:S02]  /*0500*/  F2I.FTZ.U32.TRUNC.NTZ R5, R4 ;  /* 0x0000000400057305 */ /* 0x0002a4000021f000 */
[----:B-1----:R-:W-:Y:S02]  /*0510*/  HFMA2 R4, -RZ, RZ, 0, 0 ;  /* 0x00000000ff047431 */ /* 0x002fe400000001ff */
[----:B--2---:R-:W-:Y:S01]  /*0520*/  IMAD.MOV R8, RZ, RZ, -R5 ;  /* 0x000000ffff087224 */ /* 0x004fe200078e0a05 */
[----:B------:R-:W1:Y:S03]  /*0530*/  LDS R12, [UR10] ;  /* 0x0000000aff0c7984 */ /* 0x000e660008000800 */
[----:B------:R-:W-:-:S02]  /*0540*/  IMAD R11, R8, R9, RZ ;  /* 0x00000009080b7224 */ /* 0x000fc400078e02ff */
[----:B------:R-:W-:Y:S02]  /*0550*/  IMAD.MOV.U32 R8, RZ, RZ, R10 ;  /* 0x000000ffff087224 */ /* 0x000fe400078e000a */
[----:B------:R-:W-:Y:S01]  /*0560*/  IMAD.HI.U32 R5, R5, R11, R4 ;  /* 0x0000000b05057227 */ /* 0x000fe200078e0004 */
[----:B------:R-:W-:-:S04]  /*0570*/  SHF.R.U32.HI R11, RZ, 0x5, R61 ;  /* 0x00000005ff0b7819 */ /* 0x000fc8000001163d */
[----:B------:R-:W-:Y:S01]  /*0580*/  SGXT.U32 R11, R11, 0x2 ;  /* 0x000000020b0b781a */ /* 0x000fe20000000000 */
[----:B------:R-:W-:-:S04]  /*0590*/  IMAD.HI.U32 R5, R5, R8, RZ ;  /* 0x0000000805057227 */ /* 0x000fc800078e00ff */
[----:B------:R-:W-:Y:S01]  /*05a0*/  IMAD R0, R5, R0, R8 ;  /* 0x0000000005007224 */ /* 0x000fe200078e0208 */
[----:B------:R-:W-:Y:S04]  /*05b0*/  BAR.SYNC.DEFER_BLOCKING 0x0 ;  /* 0x0000000000007b1d */ /* 0x000fe80000010000 */
[----:B------:R-:W-:-:S13]  /*05c0*/  ISETP.GT.U32.AND P1, PT, R9, R0, PT ;  /* 0x000000000900720c */ /* 0x000fda0003f24070 */
[----:B------:R-:W-:Y:S02]  /*05d0*/  @!P1 IMAD.IADD R0, R0, 0x1, -R9 ;  /* 0x0000000100009824 */ /* 0x000fe400078e0a09 */
[----:B------:R-:W-:Y:S01]  /*05e0*/  @!P1 VIADD R5, R5, 0x1 ;  /* 0x0000000105059836 */ /* 0x000fe20000000000 */
[----:B------:R-:W-:Y:S02]  /*05f0*/  ISETP.NE.AND P1, PT, R6, RZ, PT ;  /* 0x000000ff0600720c */ /* 0x000fe40003f25270 */
[----:B------:R-:W-:Y:S02]  /*0600*/  ISETP.GE.U32.AND P0, PT, R0, R9, PT ;  /* 0x000000090000720c */ /* 0x000fe40003f06070 */
[----:B------:R-:W-:Y:S02]  /*0610*/  LOP3.LUT R0, R7, R6, RZ, 0x3c, !PT ;  /* 0x0000000607007212 */ /* 0x000fe400078e3cff */
[----:B-1----:R-:W-:Y:S02]  /*0620*/  R2UR UR18, R12 ;  /* 0x000000000c1272ca */ /* 0x002fe400000e0000 */
[----:B------:R-:W-:Y:S01]  /*0630*/  ISETP.GE.AND P2, PT, R0, RZ, PT ;  /* 0x000000ff0000720c */ /* 0x000fe20003f46270 */
[----:B------:R-:W-:-:S06]  /*0640*/  VIADD R0, R2, 0xff ;  /* 0x000000ff02007836 */ /* 0x000fcc0000000000 */
[----:B------:R-:W-:-:S04]  /*0650*/  @P0 VIADD R5, R5, 0x1 ;  /* 0x0000000105050836 */ /* 0x000fc80000000000 */
[----:B------:R-:W-:Y:S01]  /*0660*/  IMAD.MOV.U32 R4, RZ, RZ, R5 ;  /* 0x000000ffff047224 */ /* 0x000fe200078e0005 */
[----:B------:R-:W-:-:S04]  /*0670*/  SHF.R.S32.HI R5, RZ, 0x1f, R0 ;  /* 0x0000001fff057819 */ /* 0x000fc80000011400 */
[----:B------:R-:W-:Y:S02]  /*0680*/  @!P2 IADD3 R4, PT, PT, -R4, RZ, RZ ;  /* 0x000000ff0404a210 */ /* 0x000fe40007ffe1ff */
[----:B------:R-:W-:Y:S02]  /*0690*/  @!P1 LOP3.LUT R4, RZ, R6, RZ, 0x33, !PT ;  /* 0x00000006ff049212 */ /* 0x000fe400078e33ff */
[----:B------:R-:W-:-:S03]  /*06a0*/  LEA.HI R5, R5, R0, RZ, 0x8 ;  /* 0x0000000005057211 */ /* 0x000fc600078f40ff */
[----:B------:R-:W-:Y:S02]  /*06b0*/  IMAD.SHL.U32 R14, R4, 0x8, RZ ;  /* 0x00000008040e7824 */ /* 0x000fe400078e00ff */
[----:B------:R-:W-:-:S03]  /*06c0*/  IMAD.MOV R4, RZ, RZ, -R4 ;  /* 0x000000ffff047224 */ /* 0x000fc600078e0a04 */
[----:B------:R-:W-:Y:S01]  /*06d0*/  LEA.HI.SX32 R5, R5, -R14, 0x18 ;  /* 0x8000000e05057211 */ /* 0x000fe200078fc2ff */
[----:B------:R-:W-:Y:S02]  /*06e0*/  IMAD R16, R6, R4, R7 ;  /* 0x0000000406107224 */ /* 0x000fe400078e0207 */
[----:B------:R-:W-:Y:S01]  /*06f0*/  IMAD.MOV.U32 R4, RZ, RZ, RZ ;  /* 0x000000ffff047224 */ /* 0x000fe200078e00ff */
[----:B------:R-:W-:Y:S02]  /*0700*/  VIMNMX R15, PT, PT, R5, 0x8, PT ;  /* 0x00000008050f7848 */ /* 0x000fe40003fe0100 */
[----:B------:R-:W-:Y:S02]  /*0710*/  IABS R6, R16 ;  /* 0x0000001000067213 */ /* 0x000fe40000000000 */
[----:B------:R-:W-:-:S04]  /*0720*/  IABS R9, R15 ;  /* 0x0000000f00097213 */ /* 0x000fc80000000000 */
[----:B------:R-:W1:Y:S08]  /*0730*/  I2F.RP R0, R9 ;  /* 0x0000000900007306 */ /* 0x000e700000209400 */
[----:B-1----:R-:W1:Y:S02]  /*0740*/  MUFU.RCP R0, R0 ;  /* 0x0000000000007308 */ /* 0x002e640000001000 */
[----:B-1----:R-:W-:-:S06]  /*0750*/  VIADD R5, R0, 0xffffffe ;  /* 0x0ffffffe00057836 */ /* 0x002fcc0000000000 */
[----:B------:R-:W1:Y:S02]  /*0760*/  F2I.FTZ.U32.TRUNC.NTZ R5, R5 ;  /* 0x0000000500057305 */ /* 0x000e64000021f000 */
[----:B-1----:R-:W-:-:S04]  /*0770*/  IMAD.MOV R8, RZ, RZ, -R5 ;  /* 0x000000ffff087224 */ /* 0x002fc800078e0a05 */
[----:B------:R-:W-:Y:S01]  /*0780*/  IMAD R7, R8, R9, RZ ;  /* 0x0000000908077224 */ /* 0x000fe200078e02ff */
[----:B------:R-:W-:-:S03]  /*0790*/  IABS R8, R15 ;  /* 0x0000000f00087213 */ /* 0x000fc60000000000 */
[----:B------:R-:W-:Y:S01]  /*07a0*/  IMAD.HI.U32 R0, R5, R7, R4 ;  /* 0x0000000705007227 */ /* 0x000fe200078e0004 */
[----:B------:R-:W-:Y:S02]  /*07b0*/  IABS R7, R2 ;  /* 0x0000000200077213 */ /* 0x000fe40000000000 */
[----:B------:R-:W-:Y:S01]  /*07c0*/  IABS R4, R3 ;  /* 0x0000000300047213 */ /* 0x000fe20000000000 */
[----:B------:R-:W-:Y:S01]  /*07d0*/  IMAD.MOV.U32 R5, RZ, RZ, R6 ;  /* 0x000000ffff057224 */ /* 0x000fe200078e0006 */
[----:B------:R-:W-:Y:S02]  /*07e0*/  IADD3 R6, PT, PT, RZ, -R8, RZ ;  /* 0x80000008ff067210 */ /* 0x000fe40007ffe0ff */
[----:B------:R-:W1:Y:S01]  /*07f0*/  I2F.RP R10, R4 ;  /* 0x00000004000a7306 */ /* 0x000e620000209400 */
[----:B------:R-:W-:-:S04]  /*0800*/  IMAD.HI.U32 R0, R0, R5, RZ ;  /* 0x0000000500007227 */ /* 0x000fc800078e00ff */
[----:B------:R-:W-:Y:S02]  /*0810*/  IMAD R6, R0, R6, R5 ;  /* 0x0000000600067224 */ /* 0x000fe400078e0205 */
[----:B------:R-:W-:-:S03]  /*0820*/  IMAD.MOV.U32 R5, RZ, RZ, R7 ;  /* 0x000000ffff057224 */ /* 0x000fc600078e0007 */
[----:B------:R-:W-:Y:S01]  /*0830*/  ISETP.GT.U32.AND P1, PT, R9, R6, PT ;  /* 0x000000060900720c */ /* 0x000fe20003f24070 */
[----:B------:R-:W2:Y:S08]  /*0840*/  I2F.RP R7, R5 ;  /* 0x0000000500077306 */ /* 0x000eb00000209400 */
[----:B-1----:R-:W1:Y:S04]  /*0850*/  MUFU.RCP R10, R10 ;  /* 0x0000000a000a7308 */ /* 0x002e680000001000 */
[----:B------:R-:W-:-:S02]  /*0860*/  @!P1 IMAD.IADD R6, R6, 0x1, -R9 ;  /* 0x0000000106069824 */ /* 0x000fc400078e0a09 */
[----:B------:R-:W-:Y:S01]  /*0870*/  @!P1 VIADD R0, R0, 0x1 ;  /* 0x0000000100009836 */ /* 0x000fe20000000000 */
[----:B------:R-:W-:Y:S01]  /*0880*/  ISETP.NE.AND P1, PT, R15, RZ, PT ;  /* 0x000000ff0f00720c */ /* 0x000fe20003f25270 */
[----:B--2---:R-:W2:Y:S01]  /*0890*/  MUFU.RCP R7, R7 ;  /* 0x0000000700077308 */ /* 0x004ea20000001000 */
[----:B------:R-:W-:Y:S02]  /*08a0*/  ISETP.GE.U32.AND P0, PT, R6, R9, PT ;  /* 0x000000090600720c */ /* 0x000fe40003f06070 */
[----:B------:R-:W-:-:S04]  /*08b0*/  LOP3.LUT R6, R16, R15, RZ, 0x3c, !PT ;  /* 0x0000000f10067212 */ /* 0x000fc800078e3cff */
[----:B------:R-:W-:Y:S01]  /*08c0*/  ISETP.GE.AND P2, PT, R6, RZ, PT ;  /* 0x000000ff0600720c */ /* 0x000fe20003f46270 */
[----:B-1----:R-:W-:-:S04]  /*08d0*/  VIADD R8, R10, 0xffffffe ;  /* 0x0ffffffe0a087836 */ /* 0x002fc80000000000 */
[----:B------:R-:W1:Y:S02]  /*08e0*/  F2I.FTZ.U32.TRUNC.NTZ R9, R8 ;  /* 0x0000000800097305 */ /* 0x000e64000021f000 */
[----:B------:R-:W-:Y:S02]  /*08f0*/  @P0 VIADD R0, R0, 0x1 ;  /* 0x0000000100000836 */ /* 0x000fe40000000000 */
[----:B--2---:R-:W-:-:S03]  /*0900*/  VIADD R6, R7, 0xffffffe ;  /* 0x0ffffffe07067836 */ /* 0x004fc60000000000 */
[----:B------:R-:W-:Y:S01]  /*0910*/  MOV R10, R0 ;  /* 0x00000000000a7202 */ /* 0x000fe20000000f00 */
[----:B------:R2:W4:Y:S04]  /*0920*/  F2I.FTZ.U32.TRUNC.NTZ R7, R6 ;  /* 0x0000000600077305 */ /* 0x000528000021f000 */
[----:B------:R-:W-:Y:S01]  /*0930*/  @!P2 IMAD.MOV R10, RZ, RZ, -R10 ;  /* 0x000000ffff0aa224 */ /* 0x000fe200078e0a0a */
[----:B------:R-:W-:Y:S01]  /*0940*/  @!P1 LOP3.LUT R10, RZ, R15, RZ, 0x33, !PT ;  /* 0x0000000fff0a9212 */ /* 0x000fe200078e33ff */
[----:B-1----:R-:W-:-:S04]  /*0950*/  IMAD.MOV R13, RZ, RZ, -R9 ;  /* 0x000000ffff0d7224 */ /* 0x002fc800078e0a09 */
[----:B------:R-:W-:Y:S02]  /*0960*/  IMAD.SHL.U32 R0, R10, 0x80, RZ ;  /* 0x000000800a007824 */ /* 0x000fe400078e00ff */
[----:B--2---:R-:W-:Y:S02]  /*0970*/  IMAD.MOV R6, RZ, RZ, -R10 ;  /* 0x000000ffff067224 */ /* 0x004fe400078e0a0a */
[----:B------:R-:W-:Y:S01]  /*0980*/  IMAD R13, R13, R4, RZ ;  /* 0x000000040d0d7224 */ /* 0x000fe200078e02ff */
[----:B------:R-:W-:Y:S01]  /*0990*/  LOP3.LUT R11, R0, R11, RZ, 0xfc, !PT ;  /* 0x0000000b000b7212 */ /* 0x000fe200078efcff */
[----:B----4-:R-:W-:-:S03]  /*09a0*/  IMAD.MOV R8, RZ, RZ, -R7 ;  /* 0x000000ffff087224 */ /* 0x010fc600078e0a07 */
[----:B------:R-:W-:Y:S01]  /*09b0*/  IABS R12, R11 ;  /* 0x0000000b000c7213 */ /* 0x000fe20000000000 */
[----:B------:R-:W-:Y:S02]  /*09c0*/  IMAD.MOV.U32 R10, RZ, RZ, R8 ;  /* 0x000000ffff0a7224 */ /* 0x000fe400078e0008 */
[----:B------:R-:W-:Y:S01]  /*09d0*/  HFMA2 R8, -RZ, RZ, 0, 0 ;  /* 0x00000000ff087431 */ /* 0x000fe200000001ff */
[C---:B------:R-:W-:Y:S02]  /*09e0*/  LOP3.LUT R22, R11.reuse, 0x10, RZ, 0xfc, !PT ;  /* 0x000000100b167812 */ /* 0x040fe400078efcff */
[C---:B------:R-:W-:Y:S02]  /*09f0*/  LOP3.LUT R24, R11.reuse, 0x14, RZ, 0xfc, !PT ;  /* 0x000000140b187812 */ /* 0x040fe400078efcff */
[----:B------:R-:W-:Y:S02]  /*0a00*/  IABS R19, R22 ;  /* 0x0000001600137213 */ /* 0x000fe40000000000 */
[----:B------:R-:W-:-:S02]  /*0a10*/  LOP3.LUT R20, R11, 0xc, RZ, 0xfc, !PT ;  /* 0x0000000c0b147812 */ /* 0x000fc400078efcff */
[----:B------:R-:W-:Y:S01]  /*0a20*/  IABS R21, R24 ;  /* 0x0000001800157213 */ /* 0x000fe20000000000 */
[----:B------:R-:W-:Y:S01]  /*0a30*/  IMAD.HI.U32 R9, R9, R13, R8 ;  /* 0x0000000d09097227 */ /* 0x000fe200078e0008 */
[----:B------:R-:W-:Y:S02]  /*0a40*/  IABS R17, R20 ;  /* 0x0000001400117213 */ /* 0x000fe40000000000 */
[----:B------:R-:W-:Y:S01]  /*0a50*/  LOP3.LUT R28, R11, 0x18, RZ, 0xfc, !PT ;  /* 0x000000180b1c7812 */ /* 0x000fe200078efcff */
[----:B------:R-:W-:Y:S01]  /*0a60*/  IMAD R8, R15, R6, R16 ;  /* 0x000000060f087224 */ /* 0x000fe200078e0210 */
[C---:B------:R-:W-:Y:S01]  /*0a70*/  LOP3.LUT R16, R11.reuse, 0x7c, RZ, 0xfc, !PT ;  /* 0x0000007c0b107812 */ /* 0x040fe200078efcff */
[----:B------:R-:W-:Y:S01]  /*0a80*/  IMAD R13, R10, R5, RZ ;  /* 0x000000050a0d7224 */ /* 0x000fe200078e02ff */
[----:B------:R-:W-:Y:S01]  /*0a90*/  LOP3.LUT R15, R11, 0x4, RZ, 0xfc, !PT ;  /* 0x000000040b0f7812 */ /* 0x000fe200078efcff */
[----:B------:R-:W-:Y:S01]  /*0aa0*/  IMAD.MOV.U32 R6, RZ, RZ, RZ ;  /* 0x000000ffff067224 */ /* 0x000fe200078e00ff */
[----:B------:R-:W-:Y:S01]  /*0ab0*/  IABS R25, R16 ;  /* 0x0000001000197213 */ /* 0x000fe20000000000 */
[----:B------:R-:W-:Y:S01]  /*0ac0*/  IMAD.HI.U32 R10, R9, R12, RZ ;  /* 0x0000000c090a7227 */ /* 0x000fe200078e00ff */
[----:B------:R-:W-:-:S02]  /*0ad0*/  ISETP.GE.AND P4, PT, R15, RZ, PT ;  /* 0x000000ff0f00720c */ /* 0x000fc40003f86270 */
[----:B------:R-:W-:Y:S01]  /*0ae0*/  LOP3.LUT R30, R11, 0x1c, RZ, 0xfc, !PT ;  /* 0x0000001c0b1e7812 */ /* 0x000fe200078efcff */
[----:B------:R-:W-:Y:S01]  /*0af0*/  IMAD.HI.U32 R6, R7, R13, R6 ;  /* 0x0000000d07067227 */ /* 0x000fe200078e0006 */
[----:B------:R-:W-:Y:S02]  /*0b00*/  IABS R13, R15 ;  /* 0x0000000f000d7213 */ /* 0x000fe40000000000 */
[----:B------:R-:W-:Y:S01]  /*0b10*/  ISETP.GE.AND P0, PT, R16, RZ, PT ;  /* 0x000000ff1000720c */ /* 0x000fe20003f06270 */
[----:B------:R-:W-:Y:S01]  /*0b20*/  IMAD.MOV R7, RZ, RZ, -R10 ;  /* 0x000000ffff077224 */ /* 0x000fe200078e0a0a */
[----:B------:R-:W-:Y:S01]  /*0b30*/  IABS R16, R30 ;  /* 0x0000001e00107213 */ /* 0x000fe20000000000 */
[----:B------:R-:W-:Y:S01]  /*0b40*/  IMAD.HI.U32 R10, R9, R13, RZ ;  /* 0x0000000d090a7227 */ /* 0x000fe200078e00ff */
[C---:B------:R-:W-:Y:S02]  /*0b50*/  LOP3.LUT R32, R11.reuse, 0x20, RZ, 0xfc, !PT ;  /* 0x000000200b207812 */ /* 0x040fe400078efcff */
[----:B------:R-:W-:Y:S01]  /*0b60*/  LOP3.LUT R34, R11, 0x5c, RZ, 0xfc, !PT ;  /* 0x0000005c0b227812 */ /* 0x000fe200078efcff */
[----:B------:R-:W-:Y:S01]  /*0b70*/  IMAD R7, R4, R7, R12 ;  /* 0x0000000704077224 */ /* 0x000fe200078e020c */
[----:B------:R-:W-:Y:S01]  /*0b80*/  IABS R18, R32 ;  /* 0x0000002000127213 */ /* 0x000fe20000000000 */
[----:B------:R-:W-:Y:S01]  /*0b90*/  IMAD.HI.U32 R12, R9, R25, RZ ;  /* 0x00000019090c7227 */ /* 0x000fe200078e00ff */
[----:B------:R-:W-:-:S02]  /*0ba0*/  IABS R49, R34 ;  /* 0x0000002200317213 */ /* 0x000fc40000000000 */
[C---:B------:R-:W-:Y:S01]  /*0bb0*/  ISETP.GT.U32.AND P3, PT, R4.reuse, R7, PT ;  /* 0x000000070400720c */ /* 0x040fe20003f64070 */
[----:B------:R-:W-:Y:S01]  /*0bc0*/  IMAD.MOV R12, RZ, RZ, -R12 ;  /* 0x000000ffff0c7224 */ /* 0x000fe200078e0a0c */
[C---:B------:R-:W-:Y:S01]  /*0bd0*/  LOP3.LUT R36, R11.reuse, 0x60, RZ, 0xfc, !PT ;  /* 0x000000600b247812 */ /* 0x040fe200078efcff */
[----:B------:R-:W-:Y:S01]  /*0be0*/  IMAD.MOV R10, RZ, RZ, -R10 ;  /* 0x000000ffff0a7224 */ /* 0x000fe200078e0a0a */
[C---:B------:R-:W-:Y:S01]  /*0bf0*/  LOP3.LUT R38, R11.reuse, 0x64, RZ, 0xfc, !PT ;  /* 0x000000640b267812 */ /* 0x040fe200078efcff */
[----:B------:R-:W-:Y:S01]  /*0c00*/  IMAD R25, R4, R12, R25 ;  /* 0x0000000c04197224 */ /* 0x000fe200078e0219 */
[----:B------:R-:W-:Y:S01]  /*0c10*/  IABS R51, R36 ;  /* 0x0000002400337213 */ /* 0x000fe20000000000 */
[----:B------:R-:W-:Y:S01]  /*0c20*/  IMAD.IADD R8, R14, 0x1, R8 ;  /* 0x000000010e087824 */ /* 0x000fe200078e0208 */
[----:B------:R-:W-:Y:S01]  /*0c30*/  LOP3.LUT R14, R11, 0x8, RZ, 0xfc, !PT ;  /* 0x000000080b0e7812 */ /* 0x000fe200078efcff */
[C---:B------:R-:W-:Y:S01]  /*0c40*/  IMAD R13, R4.reuse, R10, R13 ;  /* 0x0000000a040d7224 */ /* 0x040fe200078e020d */
[----:B------:R-:W-:Y:S01]  /*0c50*/  ISETP.GT.U32.AND P5, PT, R4, R25, PT ;  /* 0x000000190400720c */ /* 0x000fe20003fa4070 */
[----:B------:R-:W-:Y:S01]  /*0c60*/  IMAD.HI.U32 R12, R9, R17, RZ ;  /* 0x00000011090c7227 */ /* 0x000fe200078e00ff */
[----:B------:R-:W-:-:S02]  /*0c70*/  IABS R15, R14 ;  /* 0x0000000e000f7213 */ /* 0x000fc40000000000 */
[----:B------:R-:W-:Y:S01]  /*0c80*/  ISETP.GT.U32.AND P1, PT, R4, R13, PT ;  /* 0x0000000d0400720c */ /* 0x000fe20003f24070 */
[----:B------:R-:W-:Y:S01]  /*0c90*/  @!P3 IMAD.IADD R7, R7, 0x1, -R4 ;  /* 0x000000010707b824 */ /* 0x000fe200078e0a04 */
[----:B------:R-:W-:Y:S01]  /*0ca0*/  ISETP.GE.AND P2, PT, R14, RZ, PT ;  /* 0x000000ff0e00720c */ /* 0x000fe20003f46270 */
[C---:B------:R-:W-:Y:S01]  /*0cb0*/  IMAD.HI.U32 R10, R9.reuse, R15, RZ ;  /* 0x0000000f090a7227 */ /* 0x040fe200078e00ff */
[----:B------:R-:W-:Y:S02]  /*0cc0*/  IADD3 R12, PT, PT, -R12, RZ, RZ ;  /* 0x000000ff0c0c7210 */ /* 0x000fe40007ffe1ff */
[C---:B------:R-:W-:Y:S01]  /*0cd0*/  ISETP.GT.U32.AND P3, PT, R4.reuse, R7, PT ;  /* 0x000000070400720c */ /* 0x040fe20003f64070 */
[----:B------:R-:W-:Y:S01]  /*0ce0*/  IMAD.HI.U32 R14, R9, R19, RZ ;  /* 0x00000013090e7227 */ /* 0x000fe200078e00ff */
[----:B------:R-:W-:Y:S02]  /*0cf0*/  IABS R53, R38 ;  /* 0x0000002600357213 */ /* 0x000fe40000000000 */
[C---:B------:R-:W-:Y:S01]  /*0d00*/  LOP3.LUT R40, R11.reuse, 0x68, RZ, 0xfc, !PT ;  /* 0x000000680b287812 */ /* 0x040fe200078efcff */
[----:B------:R-:W-:Y:S01]  /*0d10*/  IMAD.MOV R10, RZ, RZ, -R10 ;  /* 0x000000ffff0a7224 */ /* 0x000fe200078e0a0a */
[----:B------:R-:W-:Y:S01]  /*0d20*/  LOP3.LUT R42, R11, 0x6c, RZ, 0xfc, !PT ;  /* 0x0000006c0b2a7812 */ /* 0x000fe200078efcff */
[----:B------:R-:W-:Y:S01]  /*0d30*/  @!P5 IMAD.IADD R25, R25, 0x1, -R4 ;  /* 0x000000011919d824 */ /* 0x000fe200078e0a04 */
[----:B------:R-:W-:Y:S01]  /*0d40*/  IABS R55, R40 ;  /* 0x0000002800377213 */ /* 0x000fe20000000000 */
[----:B------:R-:W-:Y:S01]  /*0d50*/  IMAD.MOV R14, RZ, RZ, -R14 ;  /* 0x000000ffff0e7224 */ /* 0x000fe200078e0a0e */
[----:B------:R-:W-:Y:S01]  /*0d60*/  LOP3.LUT R44, R11, 0x70, RZ, 0xfc, !PT ;  /* 0x000000700b2c7812 */ /* 0x000fe200078efcff */
[C---:B------:R-:W-:Y:S01]  /*0d70*/  IMAD R15, R4.reuse, R10, R15 ;  /* 0x0000000a040f7224 */ /* 0x040fe200078e020f */
[----:B------:R-:W-:Y:S01]  /*0d80*/  ISETP.GT.U32.AND P6, PT, R4, R25, PT ;  /* 0x000000190400720c */ /* 0x000fe20003fc4070 */
[----:B------:R-:W-:Y:S01]  /*0d90*/  IMAD.HI.U32 R10, R9, R21, RZ ;  /* 0x00000015090a7227 */ /* 0x000fe200078e00ff */
[----:B------:R-:W-:-:S02]  /*0da0*/  IABS R57, R42 ;  /* 0x0000002a00397213 */ /* 0x000fc40000000000 */
[----:B------:R-:W-:Y:S01]  /*0db0*/  LOP3.LUT R46, R11, 0x74, RZ, 0xfc, !PT ;  /* 0x000000740b2e7812 */ /* 0x000fe200078efcff */
[----:B------:R-:W-:Y:S01]  /*0dc0*/  @!P1 IMAD.IADD R13, R13, 0x1, -R4 ;  /* 0x000000010d0d9824 */ /* 0x000fe200078e0a04 */
[----:B------:R-:W-:Y:S01]  /*0dd0*/  ISETP.GE.AND P1, PT, R11, RZ, PT ;  /* 0x000000ff0b00720c */ /* 0x000fe20003f26270 */
[C---:B------:R-:W-:Y:S01]  /*0de0*/  IMAD R19, R4.reuse, R14, R19 ;  /* 0x0000000e04137224 */ /* 0x040fe200078e0213 */
[----:B------:R-:W-:Y:S01]  /*0df0*/  IABS R14, R28 ;  /* 0x0000001c000e7213 */ /* 0x000fe20000000000 */
[----:B------:R-:W-:Y:S01]  /*0e00*/  IMAD.MOV R10, RZ, RZ, -R10 ;  /* 0x000000ffff0a7224 */ /* 0x000fe200078e0a0a */
[C---:B------:R-:W-:Y:S01]  /*0e10*/  ISETP.GT.U32.AND P5, PT, R4.reuse, R13, PT ;  /* 0x0000000d0400720c */ /* 0x040fe20003fa4070 */
[----:B------:R-:W-:Y:S01]  /*0e20*/  @!P3 IMAD.IADD R7, R7, 0x1, -R4 ;  /* 0x000000010707b824 */ /* 0x000fe200078e0a04 */
[C---:B------:R-:W-:Y:S01]  /*0e30*/  ISETP.GT.U32.AND P3, PT, R4.reuse, R15, PT ;  /* 0x0000000f0400720c */ /* 0x040fe20003f64070 */
[----:B------:R-:W-:Y:S01]  /*0e40*/  IMAD R21, R4, R10, R21 ;  /* 0x0000000a04157224 */ /* 0x000fe200078e0215 */
[----:B------:R-:W-:Y:S01]  /*0e50*/  IABS R59, R46 ;  /* 0x0000002e003b7213 */ /* 0x000fe20000000000 */
[----:B------:R-:W-:-:S04]  /*0e60*/  IMAD.HI.U32 R10, R9, R14, RZ ;  /* 0x0000000e090a7227 */ /* 0x000fc800078e00ff */
[----:B------:R-:W-:Y:S01]  /*0e70*/  IMAD R17, R4, R12, R17 ;  /* 0x0000000c04117224 */ /* 0x000fe200078e0211 */
[----:B------:R-:W-:Y:S01]  /*0e80*/  IADD3 R23, PT, PT, -R10, RZ, RZ ;  /* 0x000000ff0a177210 */ /* 0x000fe20007ffe1ff */
[----:B------:R-:W-:Y:S02]  /*0e90*/  IMAD.MOV.U32 R10, RZ, RZ, R7 ;  /* 0x000000ffff0a7224 */ /* 0x000fe400078e0007 */
[----:B------:R-:W-:Y:S01]  /*0ea0*/  @!P6 IMAD.IADD R25, R25, 0x1, -R4 ;  /* 0x000000011919e824 */ /* 0x000fe200078e0a04 */
[C---:B------:R-:W-:Y:S01]  /*0eb0*/  ISETP.GT.U32.AND P6, PT, R4.reuse, R17, PT ;  /* 0x000000110400720c */ /* 0x040fe20003fc4070 */
[----:B------:R-:W-:Y:S01]  /*0ec0*/  @!P1 IMAD.MOV R10, RZ, RZ, -R10 ;  /* 0x000000ffff0a9224 */ /* 0x000fe200078e0a0a */
[C---:B------:R-:W-:Y:S01]  /*0ed0*/  ISETP.GT.U32.AND P1, PT, R4.reuse, R19, PT ;  /* 0x000000130400720c */ /* 0x040fe20003f24070 */
[--C-:B------:R-:W-:Y:S01]  /*0ee0*/  @!P5 IMAD.IADD R13, R13, 0x1, -R4.reuse ;  /* 0x000000010d0dd824 */ /* 0x100fe200078e0a04 */
[----:B------:R-:W-:Y:S01]  /*0ef0*/  ISETP.GT.U32.AND P5, PT, R4, R21, PT ;  /* 0x000000150400720c */ /* 0x000fe20003fa4070 */
[----:B------:R-:W-:Y:S01]  /*0f00*/  @!P3 IMAD.IADD R15, R15, 0x1, -R4 ;  /* 0x000000010f0fb824 */ /* 0x000fe200078e0a04 */
[----:B------:R-:W-:Y:S01]  /*0f10*/  ISETP.GE.AND P3, PT, R20, RZ, PT ;  /* 0x000000ff1400720c */ /* 0x000fe20003f66270 */
[----:B------:R-:W-:Y:S01]  /*0f20*/  IMAD.HI.U32 R12, R9, R16, RZ ;  /* 0x00000010090c7227 */ /* 0x000fe200078e00ff */
[----:B------:R-:W-:-:S03]  /*0f30*/  LOP3.LUT R20, R11, 0x2c, RZ, 0xfc, !PT ;  /* 0x0000002c0b147812 */ /* 0x000fc600078efcff */
[----:B------:R-:W-:Y:S01]  /*0f40*/  IMAD.MOV R27, RZ, RZ, -R12 ;  /* 0x000000ffff1b7224 */ /* 0x000fe200078e0a0c */
[----:B------:R-:W-:Y:S01]  /*0f50*/  IABS R31, R20 ;  /* 0x00000014001f7213 */ /* 0x000fe20000000000 */
[C---:B------:R-:W-:Y:S01]  /*0f60*/  IMAD R7, R4.reuse, R23, R14 ;  /* 0x0000001704077224 */ /* 0x040fe200078e020e */
[----:B------:R-:W-:Y:S01]  /*0f70*/  @!P6 IADD3 R17, PT, PT, R17, -R4, RZ ;  /* 0x800000041111e210 */ /* 0x000fe20007ffe0ff */
[--C-:B------:R-:W-:Y:S01]  /*0f80*/  @!P1 IMAD.IADD R19, R19, 0x1, -R4.reuse ;  /* 0x0000000113139824 */ /* 0x100fe200078e0a04 */
[C---:B------:R-:W-:Y:S01]  /*0f90*/  ISETP.GT.U32.AND P6, PT, R4.reuse, R15, PT ;  /* 0x0000000f0400720c */ /* 0x040fe20003fc4070 */
[----:B------:R-:W-:Y:S01]  /*0fa0*/  @!P5 IMAD.IADD R21, R21, 0x1, -R4 ;  /* 0x000000011515d824 */ /* 0x000fe200078e0a04 */
[----:B------:R-:W-:Y:S01]  /*0fb0*/  ISETP.GT.U32.AND P1, PT, R4, R17, PT ;  /* 0x000000110400720c */ /* 0x000fe20003f24070 */
[----:B------:R-:W-:-:S03]  /*0fc0*/  IMAD.HI.U32 R12, R9, R18, RZ ;  /* 0x00000012090c7227 */ /* 0x000fc600078e00ff */
[C---:B------:R-:W-:Y:S01]  /*0fd0*/  ISETP.GT.U32.AND P5, PT, R4.reuse, R21, PT ;  /* 0x000000150400720c */ /* 0x040fe20003fa4070 */
[C---:B------:R-:W-:Y:S01]  /*0fe0*/  IMAD R23, R4.reuse, R27, R16 ;  /* 0x0000001b04177224 */ /* 0x040fe200078e0210 */
[----:B------:R-:W-:Y:S01]  /*0ff0*/  LOP3.LUT R16, R11, 0x24, RZ, 0xfc, !PT ;  /* 0x000000240b107812 */ /* 0x000fe200078efcff */
[----:B------:R-:W-:Y:S02]  /*1000*/  IMAD.MOV.U32 R26, RZ, RZ, R25 ;  /* 0x000000ffff1a7224 */ /* 0x000fe400078e0019 */
[----:B------:R-:W-:Y:S01]  /*1010*/  IMAD.MOV R25, RZ, RZ, -R12 ;  /* 0x000000ffff197224 */ /* 0x000fe200078e0a0c */
[----:B------:R-:W-:Y:S01]  /*1020*/  IABS R27, R16 ;  /* 0x00000010001b7213 */ /* 0x000fe20000000000 */
[----:B------:R-:W-:Y:S01]  /*1030*/  @!P0 IMAD.MOV R26, RZ, RZ, -R26 ;  /* 0x000000ffff1a8224 */ /* 0x000fe200078e0a1a */
[C---:B------:R-:W-:Y:S01]  /*1040*/  ISETP.GT.U32.AND P0, PT, R4.reuse, R19, PT ;  /* 0x000000130400720c */ /* 0x040fe20003f04070 */
[----:B------:R-:W-:Y:S01]  /*1050*/  @!P1 IMAD.IADD R17, R17, 0x1, -R4 ;  /* 0x0000000111119824 */ /* 0x000fe200078e0a04 */
[----:B------:R-:W-:Y:S01]  /*1060*/  @!P6 IADD3 R15, PT, PT, R15, -R4, RZ ;  /* 0x800000040f0fe210 */ /* 0x000fe20007ffe0ff */
[C---:B------:R-:W-:Y:S01]  /*1070*/  IMAD R25, R4.reuse, R25, R18 ;  /* 0x0000001904197224 */ /* 0x040fe200078e0212 */
[----:B------:R-:W-:Y:S01]  /*1080*/  ISETP.GT.U32.AND P1, PT, R4, R23, PT ;  /* 0x000000170400720c */ /* 0x000fe20003f24070 */
[----:B------:R-:W-:Y:S01]  /*1090*/  IMAD.HI.U32 R12, R9, R27, RZ ;  /* 0x0000001b090c7227 */ /* 0x000fe200078e00ff */
[----:B------:R-:W-:-:S02]  /*10a0*/  ISETP.GE.AND P6, PT, R22, RZ, PT ;  /* 0x000000ff1600720c */ /* 0x000fc40003fc6270 */
[----:B------:R-:W-:Y:S01]  /*10b0*/  LOP3.LUT R18, R11, 0x28, RZ, 0xfc, !PT ;  /* 0x000000280b127812 */ /* 0x000fe200078efcff */
[----:B------:R-:W-:Y:S01]  /*10c0*/  @!P4 IMAD.MOV R13, RZ, RZ, -R13 ;  /* 0x000000ffff0dc224 */ /* 0x000fe200078e0a0d */
[C---:B------:R-:W-:Y:S01]  /*10d0*/  ISETP.GT.U32.AND P4, PT, R4.reuse, R7, PT ;  /* 0x000000070400720c */ /* 0x040fe20003f84070 */
[----:B------:R-:W-:Y:S01]  /*10e0*/  @!P5 IMAD.IADD R21, R21, 0x1, -R4 ;  /* 0x000000011515d824 */ /* 0x000fe200078e0a04 */
[C---:B------:R-:W-:Y:S01]  /*10f0*/  ISETP.GT.U32.AND P5, PT, R4.reuse, R25, PT ;  /* 0x000000190400720c */ /* 0x040fe20003fa4070 */
[----:B------:R-:W-:Y:S01]  /*1100*/  IMAD.MOV R12, RZ, RZ, -R12 ;  /* 0x000000ffff0c7224 */ /* 0x000fe200078e0a0c */
[----:B------:R-:W-:Y:S01]  /*1110*/  IABS R29, R18 ;  /* 0x00000012001d7213 */ /* 0x000fe20000000000 */
[--C-:B------:R-:W-:Y:S01]  /*1120*/  @!P0 IMAD.IADD R19, R19, 0x1, -R4.reuse ;  /* 0x0000000113138824 */ /* 0x100fe200078e0a04 */
[----:B------:R-:W-:Y:S01]  /*1130*/  LOP3.LUT R22, R11, 0x38, RZ, 0xfc, !PT ;  /* 0x000000380b167812 */ /* 0x000fe200078efcff */
[----:B------:R-:W-:Y:S01]  /*1140*/  IMAD R27, R4, R12, R27 ;  /* 0x0000000c041b7224 */ /* 0x000fe200078e021b */
[----:B------:R-:W-:Y:S01]  /*1150*/  ISETP.GE.AND P0, PT, R24, RZ, PT ;  /* 0x000000ff1800720c */ /* 0x000fe20003f06270 */
[----:B------:R-:W-:Y:S01]  /*1160*/  @!P1 IMAD.IADD R23, R23, 0x1, -R4 ;  /* 0x0000000117179824 */ /* 0x000fe200078e0a04 */
[----:B------:R-:W-:Y:S01]  /*1170*/  ISETP.GE.AND P1, PT, R30, RZ, PT ;  /* 0x000000ff1e00720c */ /* 0x000fe20003f26270 */
[----:B------:R-:W-:Y:S01]  /*1180*/  @!P6 IMAD.MOV R19, RZ, RZ, -R19 ;  /* 0x000000ffff13e224 */ /* 0x000fe200078e0a13 */
[----:B------:R-:W-:Y:S01]  /*1190*/  ISETP.GT.U32.AND P6, PT, R4, R27, PT ;  /* 0x0000001b0400720c */ /* 0x000fe20003fc4070 */
[----:B------:R-:W-:Y:S01]  /*11a0*/  IMAD.HI.U32 R12, R9, R29, RZ ;  /* 0x0000001d090c7227 */ /* 0x000fe200078e00ff */
[----:B------:R-:W-:-:S02]  /*11b0*/  IABS R35, R22 ;  /* 0x0000001600237213 */ /* 0x000fc40000000000 */
[----:B------:R-:W-:Y:S01]  /*11c0*/  @!P5 IADD3 R25, PT, PT, R25, -R4, RZ ;  /* 0x800000041919d210 */ /* 0x000fe20007ffe0ff */
[----:B------:R-:W-:Y:S01]  /*11d0*/  @!P4 IMAD.IADD R7, R7, 0x1, -R4 ;  /* 0x000000010707c824 */ /* 0x000fe200078e0a04 */
[----:B------:R-:W-:Y:S01]  /*11e0*/  ISETP.GT.U32.AND P5, PT, R4, R23, PT ;  /* 0x000000170400720c */ /* 0x000fe20003fa4070 */
[----:B------:R-:W-:Y:S01]  /*11f0*/  IMAD.MOV R12, RZ, RZ, -R12 ;  /* 0x000000ffff0c7224 */ /* 0x000fe200078e0a0c */
[----:B------:R-:W-:Y:S01]  /*1200*/  ISETP.GE.AND P4, PT, R28, RZ, PT ;  /* 0x000000ff1c00720c */ /* 0x000fe20003f86270 */
[----:B------:R-:W-:Y:S01]  /*1210*/  @!P2 IMAD.MOV R15, RZ, RZ, -R15 ;  /* 0x000000ffff0fa224 */ /* 0x000fe200078e0a0f */
[C---:B------:R-:W-:Y:S01]  /*1220*/  ISETP.GT.U32.AND P2, PT, R4.reuse, R7, PT ;  /* 0x000000070400720c */ /* 0x040fe20003f44070 */
[C---:B------:R-:W-:Y:S01]  /*1230*/  IMAD R29, R4.reuse, R12, R29 ;  /* 0x0000000c041d7224 */ /* 0x040fe200078e021d */
[----:B------:R-:W-:Y:S01]  /*1240*/  LOP3.LUT R24, R11, 0x3c, RZ, 0xfc, !PT ;  /* 0x0000003c0b187812 */ /* 0x000fe200078efcff */
[----:B------:R-:W-:Y:S01]  /*1250*/  @!P3 IMAD.MOV R17, RZ, RZ, -R17 ;  /* 0x000000ffff11b224 */ /* 0x000fe200078e0a11 */
[----:B------:R-:W-:Y:S01]  /*1260*/  ISETP.GT.U32.AND P3, PT, R4, R25, PT ;  /* 0x000000190400720c */ /* 0x000fe20003f64070 */
[----:B------:R-:W-:Y:S01]  /*1270*/  IMAD.HI.U32 R14, R9, R31, RZ ;  /* 0x0000001f090e7227 */ /* 0x000fe200078e00ff */
[----:B------:R-:W-:-:S02]  /*1280*/  IABS R37, R24 ;  /* 0x0000001800257213 */ /* 0x000fc40000000000 */
[----:B------:R-:W-:Y:S01]  /*1290*/  LOP3.LUT R28, R11, 0x44, RZ, 0xfc, !PT ;  /* 0x000000440b1c7812 */ /* 0x000fe200078efcff */
[----:B------:R-:W-:Y:S01]  /*12a0*/  @!P6 IMAD.IADD R27, R27, 0x1, -R4 ;  /* 0x000000011b1be824 */ /* 0x000fe200078e0a04 */
[----:B------:R-:W-:Y:S01]  /*12b0*/  ISETP.GT.U32.AND P6, PT, R4, R29, PT ;  /* 0x0000001d0400720c */ /* 0x000fe20003fc4070 */
[----:B------:R-:W-:Y:S01]  /*12c0*/  IMAD.MOV R14, RZ, RZ, -R14 ;  /* 0x000000ffff0e7224 */ /* 0x000fe200078e0a0e */
[----:B------:R-:W-:Y:S01]  /*12d0*/  @!P5 IADD3 R23, PT, PT, R23, -R4, RZ ;  /* 0x800000041717d210 */ /* 0x000fe20007ffe0ff */
[--C-:B------:R-:W-:Y:S01]  /*12e0*/  @!P2 IMAD.IADD R7, R7, 0x1, -R4.reuse ;  /* 0x000000010707a824 */ /* 0x100fe200078e0a04 */
[----:B------:R-:W-:Y:S01]  /*12f0*/  ISETP.GE.AND P5, PT, R18, RZ, PT ;  /* 0x000000ff1200720c */ /* 0x000fe20003fa6270 */
[----:B------:R-:W-:Y:S01]  /*1300*/  IMAD R31, R4, R14, R31 ;  /* 0x0000000e041f7224 */ /* 0x000fe200078e021f */
[----:B------:R-:W-:Y:S01]  /*1310*/  LOP3.LUT R18, R11, 0x30, RZ, 0xfc, !PT ;  /* 0x000000300b127812 */ /* 0x000fe200078efcff */
[----:B------:R-:W-:Y:S01]  /*1320*/  @!P1 IMAD.MOV R23, RZ, RZ, -R23 ;  /* 0x000000ffff179224 */ /* 0x000fe200078e0a17 */
[----:B------:R-:W-:Y:S01]  /*1330*/  ISETP.GE.AND P2, PT, R16, RZ, PT ;  /* 0x000000ff1000720c */ /* 0x000fe20003f46270 */
[----:B------:R-:W-:Y:S01]  /*1340*/  IMAD.MOV.U32 R12, RZ, RZ, R7 ;  /* 0x000000ffff0c7224 */ /* 0x000fe200078e0007 */
[----:B------:R-:W-:Y:S01]  /*1350*/  IABS R16, R18 ;  /* 0x0000001200107213 */ /* 0x000fe20000000000 */
[--C-:B------:R-:W-:Y:S01]  /*1360*/  @!P3 IMAD.IADD R25, R25, 0x1, -R4.reuse ;  /* 0x000000011919b824 */ /* 0x100fe200078e0a04 */
[----:B------:R-:W-:Y:S01]  /*1370*/  ISETP.GT.U32.AND P1, PT, R4, R31, PT ;  /* 0x0000001f0400720c */ /* 0x000fe20003f24070 */
[----:B------:R-:W-:Y:S01]  /*1380*/  @!P6 IMAD.IADD R29, R29, 0x1, -R4 ;  /* 0x000000011d1de824 */ /* 0x000fe200078e0a04 */
[----:B------:R-:W-:Y:S01]  /*1390*/  ISETP.GE.AND P3, PT, R20, RZ, PT ;  /* 0x000000ff1400720c */ /* 0x000fe20003f66270 */
[----:B------:R-:W-:Y:S01]  /*13a0*/  IMAD.HI.U32 R7, R9, R16, RZ ;  /* 0x0000001009077227 */ /* 0x000fe200078e00ff */
[----:B------:R-:W-:-:S02]  /*13b0*/  ISETP.GT.U32.AND P6, PT, R4, R27, PT ;  /* 0x0000001b0400720c */ /* 0x000fc40003fc4070 */
[----:B------:R-:W-:Y:S01]  /*13c0*/  LOP3.LUT R20, R11, 0x34, RZ, 0xfc, !PT ;  /* 0x000000340b147812 */ /* 0x000fe200078efcff */
[----:B------:R-:W-:Y:S01]  /*13d0*/  @!P4 IMAD.MOV R12, RZ, RZ, -R12 ;  /* 0x000000ffff0cc224 */ /* 0x000fe200078e0a0c */
[----:B------:R-:W-:Y:S01]  /*13e0*/  IADD3 R7, PT, PT, -R7, RZ, RZ ;  /* 0x000000ff07077210 */ /* 0x000fe20007ffe1ff */
[----:B------:R-:W-:Y:S01]  /*13f0*/  @!P0 IMAD.MOV R21, RZ, RZ, -R21 ;  /* 0x000000ffff158224 */ /* 0x000fe200078e0a15 */
[----:B------:R-:W-:Y:S02]  /*1400*/  IABS R33, R20 ;  /* 0x0000001400217213 */ /* 0x000fe40000000000 */
[C---:B------:R-:W-:Y:S01]  /*1410*/  ISETP.GT.U32.AND P4, PT, R4.reuse, R29, PT ;  /* 0x0000001d0400720c */ /* 0x040fe20003f84070 */
[----:B------:R-:W-:Y:S01]  /*1420*/  IMAD R7, R4, R7, R16 ;  /* 0x0000000704077224 */ /* 0x000fe200078e0210 */
[----:B------:R-:W-:Y:S01]  /*1430*/  ISETP.GE.AND P0, PT, R32, RZ, PT ;  /* 0x000000ff2000720c */ /* 0x000fe20003f06270 */
[----:B------:R-:W-:Y:S01]  /*1440*/  IMAD.HI.U32 R14, R9, R33, RZ ;  /* 0x00000021090e7227 */ /* 0x000fe200078e00ff */
[----:B------:R-:W-:-:S02]  /*1450*/  LOP3.LUT R30, R11, 0x54, RZ, 0xfc, !PT ;  /* 0x000000540b1e7812 */ /* 0x000fc400078efcff */
[----:B------:R-:W-:Y:S01]  /*1460*/  LOP3.LUT R32, R11, 0x78, RZ, 0xfc, !PT ;  /* 0x000000780b207812 */ /* 0x000fe200078efcff */
[--C-:B------:R-:W-:Y:S01]  /*1470*/  @!P1 IMAD.IADD R31, R31, 0x1, -R4.reuse ;  /* 0x000000011f1f9824 */ /* 0x100fe200078e0a04 */
[----:B------:R-:W-:Y:S01]  /*1480*/  IABS R45, R30 ;  /* 0x0000001e002d7213 */ /* 0x000fe20000000000 */
[----:B------:R-:W-:Y:S01]  /*1490*/  @!P6 IMAD.IADD R27, R27, 0x1, -R4 ;  /* 0x000000011b1be824 */ /* 0x000fe200078e0a04 */
[C---:B------:R-:W-:Y:S01]  /*14a0*/  ISETP.GT.U32.AND P6, PT, R4.reuse, R7, PT ;  /* 0x000000070400720c */ /* 0x040fe20003fc4070 */
[----:B------:R-:W-:Y:S01]  /*14b0*/  IMAD.MOV R16, RZ, RZ, -R14 ;  /* 0x000000ffff107224 */ /* 0x000fe200078e0a0e */
[----:B------:R-:W-:Y:S01]  /*14c0*/  ISETP.GT.U32.AND P1, PT, R4, R31, PT ;  /* 0x0000001f0400720c */ /* 0x000fe20003f24070 */
[----:B------:R-:W-:-:S04]  /*14d0*/  IMAD.HI.U32 R14, R9, R35, RZ ;  /* 0x00000023090e7227 */ /* 0x000fc800078e00ff */
[--C-:B------:R-:W-:Y:S01]  /*14e0*/  @!P4 IMAD.IADD R29, R29, 0x1, -R4.reuse ;  /* 0x000000011d1dc824 */ /* 0x100fe200078e0a04 */
[----:B------:R-:W-:Y:S01]  /*14f0*/  IADD3 R14, PT, PT, -R14, RZ, RZ ;  /* 0x000000ff0e0e7210 */ /* 0x000fe20007ffe1ff */
[----:B------:R-:W-:Y:S01]  /*1500*/  IMAD R33, R4, R16, R33 ;  /* 0x0000001004217224 */ /* 0x000fe200078e0221 */
[----:B------:R-:W-:Y:S01]  /*1510*/  ISETP.GE.AND P4, PT, R20, RZ, PT ;  /* 0x000000ff1400720c */ /* 0x000fe20003f86270 */
[----:B------:R-:W-:Y:S02]  /*1520*/  @!P5 IMAD.MOV R29, RZ, RZ, -R29 ;  /* 0x000000ffff1dd224 */ /* 0x000fe400078e0a1d */
[----:B------:R-:W-:Y:S02]  /*1530*/  IMAD R35, R4, R14, R35 ;  /* 0x0000000e04237224 */ /* 0x000fe400078e0223 */
[--C-:B------:R-:W-:Y:S01]  /*1540*/  @!P6 IMAD.IADD R7, R7, 0x1, -R4.reuse ;  /* 0x000000010707e824 */ /* 0x100fe200078e0a04 */
[----:B------:R-:W-:Y:S01]  /*1550*/  ISETP.GE.AND P6, PT, R22, RZ, PT ;  /* 0x000000ff1600720c */ /* 0x000fe20003fc6270 */
[----:B------:R-:W-:Y:S01]  /*1560*/  @!P1 IMAD.IADD R31, R31, 0x1, -R4 ;  /* 0x000000011f1f9824 */ /* 0x000fe200078e0a04 */
[C---:B------:R-:W-:Y:S01]  /*1570*/  ISETP.GT.U32.AND P1, PT, R4.reuse, R35, PT ;  /* 0x000000230400720c */ /* 0x040fe20003f24070 */
[----:B------:R-:W-:Y:S01]  /*1580*/  IMAD.HI.U32 R16, R9, R37, RZ ;  /* 0x0000002509107227 */ /* 0x000fe200078e00ff */
[----:B------:R-:W-:-:S02]  /*1590*/  ISETP.GT.U32.AND P5, PT, R4, R7, PT ;  /* 0x000000070400720c */ /* 0x000fc40003fa4070 */
[----:B------:R-:W-:Y:S01]  /*15a0*/  LOP3.LUT R22, R11, 0x40, RZ, 0xfc, !PT ;  /* 0x000000400b167812 */ /* 0x000fe200078efcff */
[----:B------:R-:W-:Y:S01]  /*15b0*/  IMAD.MOV R16, RZ, RZ, -R16 ;  /* 0x000000ffff107224 */ /* 0x000fe200078e0a10 */
[----:B------:R-:W-:Y:S01]  /*15c0*/  MOV R14, R31 ;  /* 0x0000001f000e7202 */ /* 0x000fe20000000f00 */
[----:B------:R-:W-:Y:S01]  /*15d0*/  @!P2 IMAD.MOV R27, RZ, RZ, -R27 ;  /* 0x000000ffff1ba224 */ /* 0x000fe200078e0a1b */
[----:B------:R-:W-:Y:S01]  /*15e0*/  IABS R20, R22 ;  /* 0x0000001600147213 */ /* 0x000fe20000000000 */
[C---:B------:R-:W-:Y:S01]  /*15f0*/  IMAD R37, R4.reuse, R16, R37 ;  /* 0x0000001004257224 */ /* 0x040fe200078e0225 */
[----:B------:R-:W-:Y:S01]  /*1600*/  IABS R16, R28 ;  /* 0x0000001c00107213 */ /* 0x000fe20000000000 */
[----:B------:R-:W-:Y:S01]  /*1610*/  @!P0 IMAD.MOV R25, RZ, RZ, -R25 ;  /* 0x000000ffff198224 */ /* 0x000fe200078e0a19 */
[----:B------:R-:W-:Y:S01]  /*1620*/  ISETP.GT.U32.AND P2, PT, R4, R33, PT ;  /* 0x000000210400720c */ /* 0x000fe20003f44070 */
[--C-:B------:R-:W-:Y:S01]  /*1630*/  @!P1 IMAD.IADD R35, R35, 0x1, -R4.reuse ;  /* 0x0000000123239824 */ /* 0x100fe200078e0a04 */
[----:B------:R-:W-:Y:S01]  /*1640*/  ISETP.GE.AND P0, PT, R18, RZ, PT ;  /* 0x000000ff1200720c */ /* 0x000fe20003f06270 */
[----:B------:R-:W-:Y:S01]  /*1650*/  @!P5 IMAD.IADD R7, R7, 0x1, -R4 ;  /* 0x000000010707d824 */ /* 0x000fe200078e0a04 */
[C---:B------:R-:W-:Y:S01]  /*1660*/  ISETP.GT.U32.AND P5, PT, R4.reuse, R37, PT ;  /* 0x000000250400720c */ /* 0x040fe20003fa4070 */
[----:B------:R-:W-:Y:S01]  /*1670*/  IMAD.MOV.U32 R31, RZ, RZ, R16 ;  /* 0x000000ffff1f7224 */ /* 0x000fe200078e0010 */
[----:B------:R-:W-:Y:S01]  /*1680*/  ISETP.GT.U32.AND P1, PT, R4, R35, PT ;  /* 0x000000230400720c */ /* 0x000fe20003f24070 */
[----:B------:R-:W-:-:S02]  /*1690*/  IMAD.MOV.U32 R16, RZ, RZ, R7 ;  /* 0x000000ffff107224 */ /* 0x000fc400078e0007 */
[----:B------:R-:W-:-:S04]  /*16a0*/  IMAD.HI.U32 R7, R9, R20, RZ ;  /* 0x0000001409077227 */ /* 0x000fc800078e00ff */
[----:B------:R-:W-:Y:S01]  /*16b0*/  IMAD.HI.U32 R18, R9, R31, RZ ;  /* 0x0000001f09127227 */ /* 0x000fe200078e00ff */
[----:B------:R-:W-:-:S03]  /*16c0*/  IADD3 R7, PT, PT, -R7, RZ, RZ ;  /* 0x000000ff07077210 */ /* 0x000fc60007ffe1ff */
[----:B------:R-:W-:Y:S02]  /*16d0*/  IMAD.MOV R18, RZ, RZ, -R18 ;  /* 0x000000ffff127224 */ /* 0x000fe400078e0a12 */
[C---:B------:R-:W-:Y:S01]  /*16e0*/  IMAD R7, R4.reuse, R7, R20 ;  /* 0x0000000704077224 */ /* 0x040fe200078e0214 */
[----:B------:R-:W-:Y:S01]  /*16f0*/  LOP3.LUT R20, R11, 0x4c, RZ, 0xfc, !PT ;  /* 0x0000004c0b147812 */ /* 0x000fe200078efcff */
[--C-:B------:R-:W-:Y:S02]  /*1700*/  @!P2 IMAD.IADD R33, R33, 0x1, -R4.reuse ;  /* 0x000000012121a824 */ /* 0x100fe400078e0a04 */
[C---:B------:R-:W-:Y:S01]  /*1710*/  IMAD R31, R4.reuse, R18, R31 ;  /* 0x00000012041f7224 */ /* 0x040fe200078e021f */
[----:B------:R-:W-:Y:S01]  /*1720*/  LOP3.LUT R18, R11, 0x48, RZ, 0xfc, !PT ;  /* 0x000000480b127812 */ /* 0x000fe200078efcff */
[--C-:B------:R-:W-:Y:S01]  /*1730*/  @!P1 IMAD.IADD R35, R35, 0x1, -R4.reuse ;  /* 0x0000000123239824 */ /* 0x100fe200078e0a04 */
[C---:B------:R-:W-:Y:S01]  /*1740*/  ISETP.GT.U32.AND P1, PT, R4.reuse, R7, PT ;  /* 0x000000070400720c */ /* 0x040fe20003f24070 */
[----:B------:R-:W-:Y:S01]  /*1750*/  @!P5 IMAD.IADD R37, R37, 0x1, -R4 ;  /* 0x000000012525d824 */ /* 0x000fe200078e0a04 */
[C---:B------:R-:W-:Y:S01]  /*1760*/  ISETP.GT.U32.AND P2, PT, R4.reuse, R33, PT ;  /* 0x000000210400720c */ /* 0x040fe20003f44070 */
[----:B------:R-:W-:Y:S01]  /*1770*/  @!P6 IMAD.MOV R35, RZ, RZ, -R35 ;  /* 0x000000ffff23e224 */ /* 0x000fe200078e0a23 */
[C---:B------:R-:W-:Y:S01]  /*1780*/  ISETP.GT.U32.AND P6, PT, R4.reuse, R31, PT ;  /* 0x0000001f0400720c */ /* 0x040fe20003fc4070 */
[----:B------:R-:W-:Y:S01]  /*1790*/  @!P0 IMAD.MOV R16, RZ, RZ, -R16 ;  /* 0x000000ffff108224 */ /* 0x000fe200078e0a10 */
[----:B------:R-:W-:Y:S01]  /*17a0*/  ISETP.GT.U32.AND P5, PT, R4, R37, PT ;  /* 0x000000250400720c */ /* 0x000fe20003fa4070 */
[----:B------:R-:W-:Y:S01]  /*17b0*/  @!P3 IMAD.MOV R14, RZ, RZ, -R14 ;  /* 0x000000ffff0eb224 */ /* 0x000fe200078e0a0e */
[----:B------:R-:W-:-:S02]  /*17c0*/  IABS R39, R18 ;  /* 0x0000001200277213 */ /* 0x000fc40000000000 */
[----:B------:R-:W-:Y:S02]  /*17d0*/  IABS R41, R20 ;  /* 0x0000001400297213 */ /* 0x000fe40000000000 */
[----:B------:R-:W-:Y:S01]  /*17e0*/  ISETP.GE.AND P0, PT, R22, RZ, PT ;  /* 0x000000ff1600720c */ /* 0x000fe20003f06270 */
[--C-:B------:R-:W-:Y:S01]  /*17f0*/  @!P1 IMAD.IADD R7, R7, 0x1, -R4.reuse ;  /* 0x0000000107079824 */ /* 0x100fe200078e0a04 */
[----:B------:R-:W-:Y:S01]  /*1800*/  ISETP.GE.AND P3, PT, R24, RZ, PT ;  /* 0x000000ff1800720c */ /* 0x000fe20003f66270 */
[--C-:B------:R-:W-:Y:S01]  /*1810*/  @!P2 IMAD.IADD R33, R33, 0x1, -R4.reuse ;  /* 0x000000012121a824 */ /* 0x100fe200078e0a04 */
[----:B------:R-:W-:Y:S01]  /*1820*/  ISETP.GE.AND P2, PT, R28, RZ, PT ;  /* 0x000000ff1c00720c */ /* 0x000fe20003f46270 */
[----:B------:R-:W-:Y:S01]  /*1830*/  @!P6 IMAD.IADD R31, R31, 0x1, -R4 ;  /* 0x000000011f1fe824 */ /* 0x000fe200078e0a04 */
[----:B------:R-:W-:Y:S01]  /*1840*/  ISETP.GT.U32.AND P1, PT, R4, R7, PT ;  /* 0x000000070400720c */ /* 0x000fe20003f24070 */
[----:B------:R-:W-:Y:S01]  /*1850*/  @!P4 IMAD.MOV R33, RZ, RZ, -R33 ;  /* 0x000000ffff21c224 */ /* 0x000fe200078e0a21 */
[----:B------:R-:W-:Y:S01]  /*1860*/  ISETP.GE.AND P4, PT, R18, RZ, PT ;  /* 0x000000ff1200720c */ /* 0x000fe20003f86270 */
[----:B------:R-:W-:Y:S01]  /*1870*/  IMAD.HI.U32 R18, R9, R39, RZ ;  /* 0x0000002709127227 */ /* 0x000fe200078e00ff */
[----:B------:R-:W-:-:S02]  /*1880*/  ISETP.GT.U32.AND P6, PT, R4, R31, PT ;  /* 0x0000001f0400720c */ /* 0x000fc40003fc4070 */
[----:B------:R-:W-:Y:S01]  /*1890*/  @!P5 IADD3 R37, PT, PT, R37, -R4, RZ ;  /* 0x800000042525d210 */ /* 0x000fe20007ffe0ff */
[----:B------:R-:W-:Y:S01]  /*18a0*/  IMAD.MOV R18, RZ, RZ, -R18 ;  /* 0x000000ffff127224 */ /* 0x000fe200078e0a12 */
[----:B------:R-:W-:Y:S01]  /*18b0*/  ISETP.GE.AND P5, PT, R20, RZ, PT ;  /* 0x000000ff1400720c */ /* 0x000fe20003fa6270 */
[----:B------:R-:W-:Y:S01]  /*18c0*/  IMAD.HI.U32 R20, R9, R41, RZ ;  /* 0x0000002909147227 */ /* 0x000fe200078e00ff */
[----:B------:R-:W-:-:S03]  /*18d0*/  LOP3.LUT R28, R11, 0x50, RZ, 0xfc, !PT ;  /* 0x000000500b1c7812 */ /* 0x000fc600078efcff */
[----:B------:R-:W-:Y:S01]  /*18e0*/  IMAD R39, R4, R18, R39 ;  /* 0x0000001204277224 */ /* 0x000fe200078e0227 */
[----:B------:R-:W-:Y:S01]  /*18f0*/  IABS R43, R28 ;  /* 0x0000001c002b7213 */ /* 0x000fe20000000000 */
[----:B------:R-:W-:Y:S02]  /*1900*/  IMAD.MOV R20, RZ, RZ, -R20 ;  /* 0x000000ffff147224 */ /* 0x000fe400078e0a14 */
[--C-:B------:R-:W-:Y:S01]  /*1910*/  @!P1 IMAD.IADD R7, R7, 0x1, -R4.reuse ;  /* 0x0000000107079824 */ /* 0x100fe200078e0a04 */
[----:B------:R-:W-:Y:S01]  /*1920*/  ISETP.GE.AND P1, PT, R30, RZ, PT ;  /* 0x000000ff1e00720c */ /* 0x000fe20003f26270 */
[----:B------:R-:W-:Y:S01]  /*1930*/  @!P6 IMAD.IADD R31, R31, 0x1, -R4 ;  /* 0x000000011f1fe824 */ /* 0x000fe200078e0a04 */
[C---:B------:R-:W-:Y:S01]  /*1940*/  ISETP.GT.U32.AND P6, PT, R4.reuse, R39, PT ;  /* 0x000000270400720c */ /* 0x040fe20003fc4070 */
[----:B------:R-:W-:Y:S01]  /*1950*/  IMAD R41, R4, R20, R41 ;  /* 0x0000001404297224 */ /* 0x000fe200078e0229 */
[----:B------:R-:W-:Y:S01]  /*1960*/  IABS R30, R32 ;  /* 0x00000020001e7213 */ /* 0x000fe20000000000 */
[----:B------:R-:W-:-:S02]  /*1970*/  IMAD.MOV.U32 R18, RZ, RZ, R7 ;  /* 0x000000ffff127224 */ /* 0x000fc400078e0007 */
[----:B------:R-:W-:-:S04]  /*1980*/  IMAD.HI.U32 R22, R9, R43, RZ ;  /* 0x0000002b09167227 */ /* 0x000fc800078e00ff */
[----:B------:R-:W-:Y:S01]  /*1990*/  @!P0 IMAD.MOV R18, RZ, RZ, -R18 ;  /* 0x000000ffff128224 */ /* 0x000fe200078e0a12 */
[----:B------:R-:W-:Y:S01]  /*19a0*/  ISETP.GT.U32.AND P0, PT, R4, R41, PT ;  /* 0x000000290400720c */ /* 0x000fe20003f04070 */
[----:B------:R-:W-:Y:S02]  /*19b0*/  IMAD.MOV R22, RZ, RZ, -R22 ;  /* 0x000000ffff167224 */ /* 0x000fe400078e0a16 */
[----:B------:R-:W-:Y:S01]  /*19c0*/  @!P6 IADD3 R39, PT, PT, R39, -R4, RZ ;  /* 0x800000042727e210 */ /* 0x000fe20007ffe0ff */
[----:B------:R-:W-:-:S03]  /*19d0*/  IMAD.HI.U32 R24, R9, R45, RZ ;  /* 0x0000002d09187227 */ /* 0x000fc600078e00ff */
[C---:B------:R-:W-:Y:S01]  /*19e0*/  ISETP.GT.U32.AND P6, PT, R4.reuse, R39, PT ;  /* 0x000000270400720c */ /* 0x040fe20003fc4070 */
[----:B------:R-:W-:Y:S01]  /*19f0*/  IMAD R43, R4, R22, R43 ;  /* 0x00000016042b7224 */ /* 0x000fe200078e022b */
[----:B------:R-:W-:Y:S01]  /*1a00*/  LOP3.LUT R22, R11, 0x58, RZ, 0xfc, !PT ;  /* 0x000000580b167812 */ /* 0x000fe200078efcff */
[----:B------:R-:W-:Y:S01]  /*1a10*/  IMAD.MOV.U32 R20, RZ, RZ, R31 ;  /* 0x000000ffff147224 */ /* 0x000fe200078e001f */
[----:B------:R-:W-:Y:S01]  /*1a20*/  IADD3 R24, PT, PT, -R24, RZ, RZ ;  /* 0x000000ff18187210 */ /* 0x000fe20007ffe1ff */
[----:B------:R-:W-:Y:S01]  /*1a30*/  @!P3 IMAD.MOV R37, RZ, RZ, -R37 ;  /* 0x000000ffff25b224 */ /* 0x000fe200078e0a25 */
[----:B------:R-:W-:Y:S01]  /*1a40*/  IABS R47, R22 ;  /* 0x00000016002f7213 */ /* 0x000fe20000000000 */
[----:B------:R-:W-:Y:S01]  /*1a50*/  @!P0 IMAD.IADD R41, R41, 0x1, -R4 ;  /* 0x0000000129298824 */ /* 0x000fe200078e0a04 */
[----:B------:R-:W-:Y:S01]  /*1a60*/  ISETP.GE.AND P3, PT, R28, RZ, PT ;  /* 0x000000ff1c00720c */ /* 0x000fe20003f66270 */
[C---:B------:R-:W-:Y:S01]  /*1a70*/  IMAD R45, R4.reuse, R24, R45 ;  /* 0x00000018042d7224 */ /* 0x040fe200078e022d */
[----:B------:R-:W1:Y:S01]  /*1a80*/  LDC R31, c[0x0][0x3a0] ;  /* 0x0000e800ff1f7b82 */ /* 0x000e620000000800 */
[----:B------:R-:W-:Y:S01]  /*1a90*/  IMAD.HI.U32 R7, R9, R47, RZ ;  /* 0x0000002f09077227 */ /* 0x000fe200078e00ff */
[----:B------:R-:W-:-:S03]  /*1aa0*/  ISETP.GT.U32.AND P0, PT, R4, R41, PT ;  /* 0x000000290400720c */ /* 0x000fc60003f04070 */
[----:B------:R-:W-:Y:S01]  /*1ab0*/  @!P6 IMAD.IADD R39, R39, 0x1, -R4 ;  /* 0x000000012727e824 */ /* 0x000fe200078e0a04 */
[----:B------:R-:W-:Y:S01]  /*1ac0*/  ISETP.GT.U32.AND P6, PT, R4, R43, PT ;  /* 0x0000002b0400720c */ /* 0x000fe20003fc4070 */
[----:B------:R-:W-:Y:S02]  /*1ad0*/  IMAD.MOV R7, RZ, RZ, -R7 ;  /* 0x000000ffff077224 */ /* 0x000fe400078e0a07 */
[----:B------:R-:W-:Y:S01]  /*1ae0*/  @!P2 IMAD.MOV R20, RZ, RZ, -R20 ;  /* 0x000000ffff14a224 */ /* 0x000fe200078e0a14 */
[----:B------:R-:W-:Y:S01]  /*1af0*/  ISETP.GE.AND P2, PT, R22, RZ, PT ;  /* 0x000000ff1600720c */ /* 0x000fe20003f46270 */
[----:B------:R-:W-:Y:S02]  /*1b00*/  IMAD R47, R4, R7, R47 ;  /* 0x00000007042f7224 */ /* 0x000fe400078e022f */
[----:B------:R-:W-:-:S04]  /*1b10*/  IMAD.HI.U32 R22, R9, R49, RZ ;  /* 0x0000003109167227 */ /* 0x000fc800078e00ff */
[--C-:B------:R-:W-:Y:S01]  /*1b20*/  @!P0 IMAD.IADD R41, R41, 0x1, -R4.reuse ;  /* 0x0000000129298824 */ /* 0x100fe200078e0a04 */
[C---:B------:R-:W-:Y:S01]  /*1b30*/  ISETP.GT.U32.AND P0, PT, R4.reuse, R45, PT ;  /* 0x0000002d0400720c */ /* 0x040fe20003f04070 */
[----:B------:R-:W-:Y:S01]  /*1b40*/  @!P6 IMAD.IADD R43, R43, 0x1, -R4 ;  /* 0x000000012b2be824 */ /* 0x000fe200078e0a04 */
[----:B------:R-:W-:Y:S01]  /*1b50*/  ISETP.GT.U32.AND P6, PT, R4, R47, PT ;  /* 0x0000002f0400720c */ /* 0x000fe20003fc4070 */
[----:B------:R-:W-:Y:S02]  /*1b60*/  IMAD.MOV R22, RZ, RZ, -R22 ;  /* 0x000000ffff167224 */ /* 0x000fe400078e0a16 */
[----:B------:R-:W-:-:S04]  /*1b70*/  IMAD.HI.U32 R24, R9, R51, RZ ;  /* 0x0000003309187227 */ /* 0x000fc800078e00ff */
[----:B------:R-:W-:Y:S02]  /*1b80*/  IMAD R49, R4, R22, R49 ;  /* 0x0000001604317224 */ /* 0x000fe400078e0231 */
[----:B------:R-:W-:-:S04]  /*1b90*/  IMAD.HI.U32 R7, R9, R53, RZ ;  /* 0x0000003509077227 */ /* 0x000fc800078e00ff */
[--C-:B------:R-:W-:Y:S01]  /*1ba0*/  @!P0 IMAD.IADD R45, R45, 0x1, -R4.reuse ;  /* 0x000000012d2d8824 */ /* 0x100fe200078e0a04 */
[C---:B------:R-:W-:Y:S01]  /*1bb0*/  ISETP.GT.U32.AND P0, PT, R4.reuse, R43, PT ;  /* 0x0000002b0400720c */ /* 0x040fe20003f04070 */
[----:B------:R-:W-:Y:S01]  /*1bc0*/  @!P6 IMAD.IADD R47, R47, 0x1, -R4 ;  /* 0x000000012f2fe824 */ /* 0x000fe200078e0a04 */
[----:B------:R-:W-:Y:S01]  /*1bd0*/  IADD3 R7, PT, PT, -R7, RZ, RZ ;  /* 0x000000ff07077210 */ /* 0x000fe20007ffe1ff */
[----:B------:R-:W-:Y:S01]  /*1be0*/  @!P4 IMAD.MOV R39, RZ, RZ, -R39 ;  /* 0x000000ffff27c224 */ /* 0x000fe200078e0a27 */
[C---:B------:R-:W-:Y:S01]  /*1bf0*/  ISETP.GT.U32.AND P6, PT, R4.reuse, R45, PT ;  /* 0x0000002d0400720c */ /* 0x040fe20003fc4070 */
[----:B------:R-:W-:Y:S01]  /*1c00*/  IMAD.MOV R24, RZ, RZ, -R24 ;  /* 0x000000ffff187224 */ /* 0x000fe200078e0a18 */
[----:B------:R-:W-:Y:S01]  /*1c10*/  ISETP.GT.U32.AND P4, PT, R4, R47, PT ;  /* 0x0000002f0400720c */ /* 0x000fe20003f84070 */
[----:B------:R-:W-:-:S04]  /*1c20*/  IMAD.HI.U32 R22, R9, R55, RZ ;  /* 0x0000003709167227 */ /* 0x000fc800078e00ff */
[C---:B------:R-:W-:Y:S01]  /*1c30*/  IMAD R51, R4.reuse, R24, R51 ;  /* 0x0000001804337224 */ /* 0x040fe200078e0233 */
[----:B------:R-:W-:Y:S01]  /*1c40*/  IABS R24, R44 ;  /* 0x0000002c00187213 */ /* 0x000fe20000000000 */
[----:B------:R-:W-:Y:S01]  /*1c50*/  IMAD.MOV R22, RZ, RZ, -R22 ;  /* 0x000000ffff167224 */ /* 0x000fe200078e0a16 */
[----:B------:R-:W-:Y:S01]  /*1c60*/  @!P0 IADD3 R43, PT, PT, R43, -R4, RZ ;  /* 0x800000042b2b8210 */ /* 0x000fe20007ffe0ff */
[C---:B------:R-:W-:Y:S01]  /*1c70*/  IMAD R53, R4.reuse, R7, R53 ;  /* 0x0000000704357224 */ /* 0x040fe200078e0235 */
[C---:B------:R-:W-:Y:S01]  /*1c80*/  ISETP.GT.U32.AND P0, PT, R4.reuse, R49, PT ;  /* 0x000000310400720c */ /* 0x040fe20003f04070 */
[--C-:B------:R-:W-:Y:S01]  /*1c90*/  @!P6 IMAD.IADD R45, R45, 0x1, -R4.reuse ;  /* 0x000000012d2de824 */ /* 0x100fe200078e0a04 */
[C---:B------:R-:W-:Y:S01]  /*1ca0*/  ISETP.GT.U32.AND P6, PT, R4.reuse, R51, PT ;  /* 0x000000330400720c */ /* 0x040fe20003fc4070 */
[C---:B------:R-:W-:Y:S01]  /*1cb0*/  IMAD R55, R4.reuse, R22, R55 ;  /* 0x0000001604377224 */ /* 0x040fe200078e0237 */
[----:B------:R-:W-:Y:S01]  /*1cc0*/  LOP3.LUT R7, R61, 0x7f, RZ, 0xc0, !PT ;  /* 0x0000007f3d077812 */ /* 0x000fe200078ec0ff */
[----:B------:R-:W-:Y:S01]  /*1cd0*/  @!P4 IMAD.IADD R47, R47, 0x1, -R4 ;  /* 0x000000012f2fc824 */ /* 0x000fe200078e0a04 */
[----:B------:R-:W-:Y:S01]  /*1ce0*/  ISETP.GT.U32.AND P4, PT, R4, R53, PT ;  /* 0x000000350400720c */ /* 0x000fe20003f84070 */
[----:B------:R-:W-:Y:S01]  /*1cf0*/  IMAD.HI.U32 R22, R9, R57, RZ ;  /* 0x0000003909167227 */ /* 0x000fe200078e00ff */
[----:B------:R-:W-:-:S02]  /*1d00*/  @!P3 IADD3 R43, PT, PT, -R43, RZ, RZ ;  /* 0x000000ff2b2bb210 */ /* 0x000fc40007ffe1ff */
[----:B------:R-:W-:Y:S01]  /*1d10*/  ISETP.GE.AND P3, PT, R36, RZ, PT ;  /* 0x000000ff2400720c */ /* 0x000fe20003f66270 */
[----:B------:R-:W-:-:S04]  /*1d20*/  IMAD.HI.U32 R11, R9, R24, RZ ;  /* 0x00000018090b7227 */ /* 0x000fc800078e00ff */
[--C-:B------:R-:W-:Y:S01]  /*1d30*/  @!P0 IMAD.IADD R49, R49, 0x1, -R4.reuse ;  /* 0x0000000131318824 */ /* 0x100fe200078e0a04 */
[C---:B------:R-:W-:Y:S01]  /*1d40*/  ISETP.GT.U32.AND P0, PT, R4.reuse, R55, PT ;  /* 0x000000370400720c */ /* 0x040fe20003f04070 */
[--C-:B------:R-:W-:Y:S02]  /*1d50*/  @!P6 IMAD.IADD R51, R51, 0x1, -R4.reuse ;  /* 0x000000013333e824 */ /* 0x100fe400078e0a04 */
[----:B------:R-:W-:Y:S01]  /*1d60*/  @!P4 IMAD.IADD R53, R53, 0x1, -R4 ;  /* 0x000000013535c824 */ /* 0x000fe200078e0a04 */
[C---:B------:R-:W-:Y:S01]  /*1d70*/  ISETP.GT.U32.AND P6, PT, R4.reuse, R49, PT ;  /* 0x000000310400720c */ /* 0x040fe20003fc4070 */
[----:B------:R-:W-:Y:S01]  /*1d80*/  IMAD.MOV R22, RZ, RZ, -R22 ;  /* 0x000000ffff167224 */ /* 0x000fe200078e0a16 */
[----:B------:R-:W-:Y:S01]  /*1d90*/  ISETP.GT.U32.AND P4, PT, R4, R51, PT ;  /* 0x000000330400720c */ /* 0x000fe20003f84070 */
[----:B------:R-:W-:Y:S02]  /*1da0*/  IMAD R198, R8, 0x100, R7 ;  /* 0x0000010008c67824 */ /* 0x000fe400078e0207 */
[----:B------:R-:W-:-:S03]  /*1db0*/  IMAD.HI.U32 R8, R9, R59, RZ ;  /* 0x0000003b09087227 */ /* 0x000fc600078e00ff */
[----:B------:R-:W-:Y:S01]  /*1dc0*/  IADD3 R199, PT, PT, R198, 0x80, RZ ;  /* 0x00000080c6c77810 */ /* 0x000fe20007ffe0ff */
[----:B------:R-:W-:Y:S01]  /*1dd0*/  @!P0 IMAD.IADD R55, R55, 0x1, -R4 ;  /* 0x0000000137378824 */ /* 0x000fe200078e0a04 */
[C---:B------:R-:W-:Y:S01]  /*1de0*/  ISETP.GT.U32.AND P0, PT, R4.reuse, R53, PT ;  /* 0x000000350400720c */ /* 0x040fe20003f04070 */
[----:B------:R-:W-:Y:S01]  /*1df0*/  IMAD.MOV R11, RZ, RZ, -R11 ;  /* 0x000000ffff0b7224 */ /* 0x000fe200078e0a0b */
[----:B------:R-:W-:Y:S01]  /*1e00*/  IABS R28, R199 ;  /* 0x000000c7001c7213 */ /* 0x000fe20000000000 */
[C---:B------:R-:W-:Y:S01]  /*1e10*/  IMAD R57, R4.reuse, R22, R57 ;  /* 0x0000001604397224 */ /* 0x040fe200078e0239 */
[----:B------:R-:W-:Y:S01]  /*1e20*/  IABS R22, R198 ;  /* 0x000000c600167213 */ /* 0x000fe20000000000 */
[----:B------:R-:W-:Y:S02]  /*1e30*/  IMAD.MOV R8, RZ, RZ, -R8 ;  /* 0x000000ffff087224 */ /* 0x000fe400078e0a08 */
[C---:B------:R-:W-:Y:S02]  /*1e40*/  IMAD R11, R4.reuse, R11, R24 ;  /* 0x0000000b040b7224 */ /* 0x040fe400078e0218 */
[----:B------:R-:W-:-:S02]  /*1e50*/  IMAD R59, R4, R8, R59 ;  /* 0x00000008043b7224 */ /* 0x000fc400078e023b */
[----:B------:R-:W-:Y:S01]  /*1e60*/  @!P5 IMAD.MOV R41, RZ, RZ, -R41 ;  /* 0x000000ffff29d224 */ /* 0x000fe200078e0a29 */
[----:B------:R-:W-:Y:S01]  /*1e70*/  ISETP.GT.U32.AND P5, PT, R4, R55, PT ;  /* 0x000000370400720c */ /* 0x000fe20003fa4070 */
[----:B------:R-:W-:-:S04]  /*1e80*/  IMAD.HI.U32 R8, R6, R22, RZ ;  /* 0x0000001606087227 */ /* 0x000fc800078e00ff */
[----:B------:R-:W-:Y:S01]  /*1e90*/  @!P4 IMAD.IADD R51, R51, 0x1, -R4 ;  /* 0x000000013333c824 */ /* 0x000fe200078e0a04 */
[----:B------:R-:W-:Y:S01]  /*1ea0*/  ISETP.GT.U32.AND P4, PT, R4, R11, PT ;  /* 0x0000000b0400720c */ /* 0x000fe20003f84070 */
[----:B------:R-:W-:Y:S01]  /*1eb0*/  IMAD.HI.U32 R9, R9, R30, RZ ;  /* 0x0000001e09097227 */ /* 0x000fe200078e00ff */
[----:B------:R-:W-:-:S03]  /*1ec0*/  IADD3 R24, PT, PT, -R8, RZ, RZ ;  /* 0x000000ff08187210 */ /* 0x000fc60007ffe1ff */
[----:B------:R-:W-:Y:S01]  /*1ed0*/  @!P0 IMAD.IADD R53, R53, 0x1, -R4 ;  /* 0x0000000135358824 */ /* 0x000fe200078e0a04 */
[----:B------:R-:W-:Y:S01]  /*1ee0*/  ISETP.GT.U32.AND P0, PT, R4, R59, PT ;  /* 0x0000003b0400720c */ /* 0x000fe20003f04070 */
[----:B------:R-:W-:Y:S02]  /*1ef0*/  IMAD.MOV R9, RZ, RZ, -R9 ;  /* 0x000000ffff097224 */ /* 0x000fe400078e0a09 */
[----:B------:R-:W-:-:S04]  /*1f00*/  IMAD.HI.U32 R8, R6, R28, RZ ;  /* 0x0000001c06087227 */ /* 0x000fc800078e00ff */
[C---:B------:R-:W-:Y:S02]  /*1f10*/  IMAD R9, R4.reuse, R9, R30 ;  /* 0x0000000904097224 */ /* 0x040fe400078e021e */
[----:B------:R-:W-:Y:S01]  /*1f20*/  @!P6 IMAD.IADD R49, R49, 0x1, -R4 ;  /* 0x000000013131e824 */ /* 0x000fe200078e0a04 */
[C---:B------:R-:W-:Y:S01]  /*1f30*/  ISETP.GT.U32.AND P6, PT, R4.reuse, R57, PT ;  /* 0x000000390400720c */ /* 0x040fe20003fc4070 */
[----:B------:R-:W-:Y:S02]  /*1f40*/  IMAD R6, R5, R24, R22 ;  /* 0x0000001805067224 */ /* 0x000fe400078e0216 */
[----:B------:R-:W-:Y:S02]  /*1f50*/  IMAD.MOV R8, RZ, RZ, -R8 ;  /* 0x000000ffff087224 */ /* 0x000fe400078e0a08 */
[----:B------:R-:W-:Y:S01]  /*1f60*/  @!P5 IMAD.IADD R55, R55, 0x1, -R4 ;  /* 0x000000013737d824 */ /* 0x000fe200078e0a04 */
[----:B------:R-:W-:Y:S01]  /*1f70*/  ISETP.GT.U32.AND P5, PT, R4, R9, PT ;  /* 0x000000090400720c */ /* 0x000fe20003fa4070 */
[----:B------:R-:W-:-:S02]  /*1f80*/  IMAD R8, R5, R8, R28 ;  /* 0x0000000805087224 */ /* 0x000fc400078e021c */
[--C-:B------:R-:W-:Y:S01]  /*1f90*/  @!P4 IMAD.IADD R11, R11, 0x1, -R4.reuse ;  /* 0x000000010b0bc824 */ /* 0x100fe200078e0a04 */
[----:B------:R-:W-:Y:S01]  /*1fa0*/  ISETP.GT.U32.AND P4, PT, R5, R6, PT ;  /* 0x000000060500720c */ /* 0x000fe20003f84070 */
[--C-:B------:R-:W-:Y:S01]  /*1fb0*/  @!P0 IMAD.IADD R59, R59, 0x1, -R4.reuse ;  /* 0x000000013b3b8824 */ /* 0x100fe200078e0a04 */
[----:B------:R-:W-:Y:S01]  /*1fc0*/  ISETP.GT.U32.AND P0, PT, R5, R8, PT ;  /* 0x000000080500720c */ /* 0x000fe20003f04070 */
[--C-:B------:R-:W-:Y:S01]  /*1fd0*/  @!P6 IMAD.IADD R57, R57, 0x1, -R4.reuse ;  /* 0x000000013939e824 */ /* 0x100fe200078e0a04 */
[----:B------:R-:W-:Y:S01]  /*1fe0*/  ISETP.GE.AND P6, PT, R34, RZ, PT ;  /* 0x000000ff2200720c */ /* 0x000fe20003fc6270 */
[----:B------:R-:W-:Y:S02]  /*1ff0*/  @!P1 IMAD.MOV R45, RZ, RZ, -R45 ;  /* 0x000000ffff2d9224 */ /* 0x000fe400078e0a2d */
[----:B------:R-:W-:Y:S01]  /*2000*/  @!P2 IMAD.MOV R47, RZ, RZ, -R47 ;  /* 0x000000ffff2fa224 */ /* 0x000fe200078e0a2f */
[C---:B------:R-:W-:Y:S01]  /*2010*/  ISETP.GT.U32.AND P1, PT, R4.reuse, R57, PT ;  /* 0x000000390400720c */ /* 0x040fe20003f24070 */
[----:B------:R-:W-:Y:S01]  /*2020*/  @!P5 IMAD.IADD R9, R9, 0x1, -R4 ;  /* 0x000000010909d824 */ /* 0x000fe200078e0a04 */
[C---:B------:R-:W-:Y:S01]  /*2030*/  ISETP.GT.U32.AND P5, PT, R4.reuse, R59, PT ;  /* 0x0000003b0400720c */ /* 0x040fe20003fa4070 */
[----:B------:R-:W-:Y:S01]  /*2040*/  @!P3 IMAD.MOV R51, RZ, RZ, -R51 ;  /* 0x000000ffff33b224 */ /* 0x000fe200078e0a33 */
[----:B------:R-:W-:Y:S01]  /*2050*/  ISETP.GT.U32.AND P2, PT, R4, R11, PT ;  /* 0x0000000b0400720c */ /* 0x000fe20003f44070 */
[--C-:B------:R-:W-:Y:S01]  /*2060*/  @!P4 IMAD.IADD R6, R6, 0x1, -R5.reuse ;  /* 0x000000010606c824 */ /* 0x100fe200078e0a05 */
[----:B------:R-:W-:Y:S01]  /*2070*/  ISETP.GT.U32.AND P4, PT, R4, R9, PT ;  /* 0x000000090400720c */ /* 0x000fe20003f84070 */
[----:B------:R-:W-:-:S02]  /*2080*/  @!P0 IMAD.IADD R8, R8, 0x1, -R5 ;  /* 0x0000000108088824 */ /* 0x000fc400078e0a05 */
[----:B------:R-:W-:Y:S02]  /*2090*/  @!P6 IADD3 R49, PT, PT, -R49, RZ, RZ ;  /* 0x000000ff3131e210 */ /* 0x000fe40007ffe1ff */
[----:B------:R-:W-:Y:S02]  /*20a0*/  ISETP.GT.U32.AND P0, PT, R5, R6, PT ;  /* 0x000000060500720c */ /* 0x000fe40003f04070 */
[--C-:B------:R-:W-:Y:S01]  /*20b0*/  @!P1 IMAD.IADD R57, R57, 0x1, -R4.reuse ;  /* 0x0000000139399824 */ /* 0x100fe200078e0a04 */
[----:B------:R-:W-:Y:S01]  /*20c0*/  ISETP.GE.AND P1, PT, R40, RZ, PT ;  /* 0x000000ff2800720c */ /* 0x000fe20003f26270 */
[--C-:B------:R-:W-:Y:S01]  /*20d0*/  @!P5 IMAD.IADD R59, R59, 0x1, -R4.reuse ;  /* 0x000000013b3bd824 */ /* 0x100fe200078e0a04 */
[----:B------:R-:W-:Y:S01]  /*20e0*/  ISETP.GE.AND P5, PT, R44, RZ, PT ;  /* 0x000000ff2c00720c */ /* 0x000fe20003fa6270 */
[--C-:B------:R-:W-:Y:S01]  /*20f0*/  @!P2 IMAD.IADD R11, R11, 0x1, -R4.reuse ;  /* 0x000000010b0ba824 */ /* 0x100fe200078e0a04 */
[----:B------:R-:W-:Y:S01]  /*2100*/  ISETP.GT.U32.AND P3, PT, R5, R8, PT ;  /* 0x000000080500720c */ /* 0x000fe20003f64070 */
[----:B------:R-:W-:Y:S01]  /*2110*/  @!P4 IMAD.IADD R9, R9, 0x1, -R4 ;  /* 0x000000010909c824 */ /* 0x000fe200078e0a04 */
[----:B------:R-:W-:Y:S01]  /*2120*/  ISETP.GE.AND P6, PT, R38, RZ, PT ;  /* 0x000000ff2600720c */ /* 0x000fe20003fc6270 */
[----:B-1----:R-:W-:Y:S01]  /*2130*/  VIADD R4, R31, 0xffffffff ;  /* 0xffffffff1f047836 */ /* 0x002fe20000000000 */
[----:B------:R-:W-:-:S02]  /*2140*/  ISETP.GE.AND P2, PT, R42, RZ, PT ;  /* 0x000000ff2a00720c */ /* 0x000fc40003f46270 */
[----:B------:R-:W-:Y:S01]  /*2150*/  ISETP.GE.AND P4, PT, R46, RZ, PT ;  /* 0x000000ff2e00720c */ /* 0x000fe20003f86270 */
[----:B------:R-:W-:Y:S01]  /*2160*/  @!P0 IMAD.IADD R6, R6, 0x1, -R5 ;  /* 0x0000000106068824 */ /* 0x000fe200078e0a05 */
[----:B------:R-:W-:Y:S01]  /*2170*/  ISETP.GE.AND P0, PT, R32, RZ, PT ;  /* 0x000000ff2000720c */ /* 0x000fe20003f06270 */
[----:B------:R-:W-:Y:S01]  /*2180*/  @!P1 IMAD.MOV R55, RZ, RZ, -R55 ;  /* 0x000000ffff379224 */ /* 0x000fe200078e0a37 */
[----:B------:R-:W-:Y:S01]  /*2190*/  ISETP.GE.AND P1, PT, R198, RZ, PT ;  /* 0x000000ffc600720c */ /* 0x000fe20003f26270 */
[----:B------:R-:W-:Y:S01]  /*21a0*/  @!P5 IMAD.MOV R11, RZ, RZ, -R11 ;  /* 0x000000ffff0bd224 */ /* 0x000fe200078e0a0b */
[----:B------:R-:W-:Y:S02]  /*21b0*/  ISETP.GE.AND P5, PT, R199, RZ, PT ;  /* 0x000000ffc700720c */ /* 0x000fe40003fa6270 */
[----:B------:R-:W-:Y:S01]  /*21c0*/  @!P3 IADD3 R8, PT, PT, R8, -R5, RZ ;  /* 0x800000050808b210 */ /* 0x000fe20007ffe0ff */
[----:B------:R-:W-:Y:S01]  /*21d0*/  @!P6 IMAD.MOV R53, RZ, RZ, -R53 ;  /* 0x000000ffff35e224 */ /* 0x000fe200078e0a35 */
[----:B------:R-:W-:Y:S01]  /*21e0*/  ISETP.NE.AND P3, PT, R3, RZ, PT ;  /* 0x000000ff0300720c */ /* 0x000fe20003f65270 */
[----:B------:R-:W-:Y:S01]  /*21f0*/  @!P2 IMAD.MOV R57, RZ, RZ, -R57 ;  /* 0x000000ffff39a224 */ /* 0x000fe200078e0a39 */
[----:B------:R-:W-:Y:S01]  /*2200*/  LOP3.LUT R3, RZ, R3, RZ, 0x33, !PT ;  /* 0x00000003ff037212 */ /* 0x000fe200078e33ff */
[----:B------:R-:W-:Y:S01]  /*2210*/  @!P4 IMAD.MOV R59, RZ, RZ, -R59 ;  /* 0x000000ffff3bc224 */ /* 0x000fe200078e0a3b */
[----:B------:R-:W-:Y:S01]  /*2220*/  ISETP.NE.AND P6, PT, R2, RZ, PT ;  /* 0x000000ff0200720c */ /* 0x000fe20003fc5270 */
[----:B------:R-:W-:Y:S01]  /*2230*/  VIADD R5, R31, 0xfffffffc ;  /* 0xfffffffc1f057836 */ /* 0x000fe20000000000 */
[----:B------:R-:W-:Y:S01]  /*2240*/  @!P0 IADD3 R9, PT, PT, -R9, RZ, RZ ;  /* 0x000000ff09098210 */ /* 0x000fe20007ffe1ff */
[----:B------:R-:W-:Y:S01]  /*2250*/  @!P1 IMAD.MOV R6, RZ, RZ, -R6 ;  /* 0x000000ffff069224 */ /* 0x000fe200078e0a06 */
[C---:B------:R-:W-:Y:S01]  /*2260*/  SEL R10, R3.reuse, R10, !P3 ;  /* 0x0000000a030a7207 */ /* 0x040fe20005800000 */
[----:B------:R-:W-:Y:S01]  /*2270*/  @!P5 IMAD.MOV R8, RZ, RZ, -R8 ;  /* 0x000000ffff08d224 */ /* 0x000fe200078e0a08 */
[----:B------:R-:W-:-:S02]  /*2280*/  SEL R13, R3, R13, !P3 ;  /* 0x0000000d030d7207 */ /* 0x000fc40005800000 */
[C---:B------:R-:W-:Y:S02]  /*2290*/  SEL R15, R3.reuse, R15, !P3 ;  /* 0x0000000f030f7207 */ /* 0x040fe40005800000 */
[C---:B------:R-:W-:Y:S02]  /*22a0*/  SEL R17, R3.reuse, R17, !P3 ;  /* 0x0000001103117207 */ /* 0x040fe40005800000 */
[C---:B------:R-:W-:Y:S02]  /*22b0*/  SEL R19, R3.reuse, R19, !P3 ;  /* 0x0000001303137207 */ /* 0x040fe40005800000 */
[C---:B------:R-:W-:Y:S02]  /*22c0*/  SEL R21, R3.reuse, R21, !P3 ;  /* 0x0000001503157207 */ /* 0x040fe40005800000 */
[C---:B------:R-:W-:Y:S02]  /*22d0*/  SEL R12, R3.reuse, R12, !P3 ;  /* 0x0000000c030c7207 */ /* 0x040fe40005800000 */
        /* <DEDUP_REMOVED lines=24> */
[----:B------:R-:W-:Y:S01]  /*2460*/  SEL R217, R3, R26, !P3 ;  /* 0x0000001a03d97207 */ /* 0x000fe20005800000 */
[C---:B------:R-:W-:Y:S01]  /*2470*/  VIADD R3, R31.reuse, 0xfffffffe ;  /* 0xfffffffe1f037836 */ /* 0x040fe20000000000 */
[----:B------:R-:W-:Y:S01]  /*2480*/  ISETP.GE.U32.AND P0, PT, R4, 0x7fffffe0, PT ;  /* 0x7fffffe00400780c */ /* 0x000fe20003f06070 */
[----:B------:R-:W-:Y:S01]  /*2490*/  VIADD R4, R31, 0xfffffffd ;  /* 0xfffffffd1f047836 */ /* 0x000fe20000000000 */
[----:B---3--:R-:W-:-:S02]  /*24a0*/  LEA R110, P5, R216, UR14, 0x2 ;  /* 0x0000000ed86e7c11 */ /* 0x008fc4000f8a10ff */
[----:B------:R-:W-:Y:S02]  /*24b0*/  ISETP.GE.U32.AND P3, PT, R3, 0x7fffffdf, PT ;  /* 0x7fffffdf0300780c */ /* 0x000fe40003f66070 */
[----:B------:R-:W-:Y:S02]  /*24c0*/  LOP3.LUT R3, RZ, R2, RZ, 0x33, !PT ;  /* 0x00000002ff037212 */ /* 0x000fe400078e33ff */
[----:B------:R-:W-:Y:S01]  /*24d0*/  ISETP.GE.U32.AND P4, PT, R4, 0x7fffffde, PT ;  /* 0x7fffffde0400780c */ /* 0x000fe20003f86070 */
[----:B------:R-:W-:Y:S01]  /*24e0*/  VIADD R4, R31, 0xfffffffb ;  /* 0xfffffffb1f047836 */ /* 0x000fe20000000000 */
[----:B------:R-:W-:Y:S02]  /*24f0*/  ISETP.GE.U32.AND P2, PT, R5, 0x7fffffdd, PT ;  /* 0x7fffffdd0500780c */ /* 0x000fe40003f46070 */
[----:B------:R-:W-:Y:S02]  /*2500*/  ISETP.NE.U32.AND P1, PT, R7, RZ, PT ;  /* 0x000000ff0700720c */ /* 0x000fe40003f25070 */
[----:B------:R-:W-:-:S02]  /*2510*/  SEL R74, R3, R6, !P6 ;  /* 0x00000006034a7207 */ /* 0x000fc40007000000 */
[----:B------:R-:W-:Y:S02]  /*2520*/  SEL R212, R3, R8, !P6 ;  /* 0x0000000803d47207 */ /* 0x000fe40007000000 */
[----:B------:R-:W-:Y:S01]  /*2530*/  LEA.HI.X.SX32 R2, R216, UR15, 0x2, P5 ;  /* 0x0000000fd8027c11 */ /* 0x000fe2000a8f16ff */
[----:B------:R-:W-:Y:S06]  /*2540*/  BRA.U UP0, `(.L_x_5) ;  /* 0x0000000100187547 */ /* 0x000fec000b800000 */
[----:B------:R-:W-:Y:S02]  /*2550*/  ELECT P5, URZ, PT ;  /* 0x0000000000ff782f */ /* 0x000fe400038a0000 */
[----:B------:R-:W-:Y:S01]  /*2560*/  MOV R3, 0x1 ;  /* 0x0000000100037802 */ /* 0x000fe20000000f00 */
[----:B------:R-:W-:Y:S01]  /*2570*/  UMOV UR5, 0x40 ;  /* 0x0000004000057882 */ /* 0x000fe20000000000 */
[----:B------:R-:W-:Y:S01]  /*2580*/  UVIRTCOUNT.DEALLOC.SMPOOL 0x80 ;  /* 0x000000800000784c */ /* 0x000fe20000000000 */
[----:B------:R-:W-:-:S09]  /*2590*/  ULEA UR5, UR4, UR5, 0x18 ;  /* 0x0000000504057291 */ /* 0x000fd2000f8ec0ff */
[----:B------:R1:W-:Y:S03]  /*25a0*/  @P5 STS.U8 [UR5], R3 ;  /* 0x00000003ff005988 */ /* 0x0003e60008000005 */
.L_x_5:
[----:B------:R-:W-:Y:S01]  /*25b0*/  IMAD R5, R13, UR11, RZ ;  /* 0x0000000b0d057c24 */ /* 0x000fe2000f8e02ff */
[----:B------:R-:W-:Y:S01]  /*25c0*/  USHF.L.U32 UR4, UR7, 0x15, URZ ;  /* 0x0000001507047899 */ /* 0x000fe200080006ff */
[----:B------:R-:W-:Y:S01]  /*25d0*/  IMAD R17, R17, UR11, RZ ;  /* 0x0000000b11117c24 */ /* 0x000fe2000f8e02ff */
[----:B------:R-:W-:Y:S01]  /*25e0*/  VOTEU.ALL UP1, P1 ;  /* 0x0000000000ff7886 */ /* 0x000fe20000820000 */
[----:B-1----:R-:W-:Y:S01]  /*25f0*/  IMAD R3, R21, UR11, RZ ;  /* 0x0000000b15037c24 */ /* 0x002fe2000f8e02ff */
[----:B------:R-:W-:Y:S01]  /*2600*/  LEA R128, P5, R5, R110, 0x2 ;  /* 0x0000006e05807211 */ /* 0x000fe200078a10ff */
[----:B------:R-:W-:Y:S01]  /*2610*/  IMAD R23, R23, UR11, RZ ;  /* 0x0000000b17177c24 */ /* 0x000fe2000f8e02ff */
[----:B------:R-:W-:Y:S01]  /*2620*/  ULOP3.LUT UR4, UR4, 0x600000, URZ, 0xc0, !UPT ;  /* 0x0060000004047892 */ /* 0x000fe2000f8ec0ff */
[----:B------:R-:W-:Y:S01]  /*2630*/  IMAD R27, R27, UR11, RZ ;  /* 0x0000000b1b1b7c24 */ /* 0x000fe2000f8e02ff */
[----:B------:R-:W-:Y:S01]  /*2640*/  LEA.HI.X.SX32 R129, R5, R2, 0x2, P5 ;  /* 0x0000000205817211 */ /* 0x000fe200028f16ff */
[----:B------:R-:W-:Y:S01]  /*2650*/  IMAD R10, R10, UR11, RZ ;  /* 0x0000000b0a0a7c24 */ /* 0x000fe2000f8e02ff */
[----:B------:R-:W-:Y:S01]  /*2660*/  LEA R132, P5, R17, R110, 0x2 ;  /* 0x0000006e11847211 */ /* 0x000fe200078a10ff */
[----:B------:R-:W-:Y:S01]  /*2670*/  IMAD R26, R14, UR11, RZ ;  /* 0x0000000b0e1a7c24 */ /* 0x000fe2000f8e02ff */
[----:B------:R-:W-:-:S04]  /*2680*/  @!UP1 UIADD3 UR20, UPT, UPT, -UR6, 0x100000, URZ ;  /* 0x0010000006149890 */ /* 0x000fc8000fffe1ff */
[----:B------:R-:W-:Y:S02]  /*2690*/  @!UP1 USHF.L.U32 UR21, UR20, 0xb, URZ ;  /* 0x0000000b14159899 */ /* 0x000fe400080006ff */
[----:B------:R-:W-:Y:S01]  /*26a0*/  @!UP1 USHF.L.U32 UR20, UR20, 0x1, URZ ;  /* 0x0000000114149899 */ /* 0x000fe200080006ff */
[----:B------:R-:W-:Y:S01]  /*26b0*/  IMAD R15, R15, UR11, RZ ;  /* 0x0000000b0f0f7c24 */ /* 0x000fe2000f8e02ff */
[----:B------:R-:W-:Y:S01]  /*26c0*/  LEA.HI.X.SX32 R133, R17, R2, 0x2, P5 ;  /* 0x0000000211857211 */ /* 0x000fe200028f16ff */
[----:B------:R-:W-:Y:S01]  /*26d0*/  IMAD R9, R33, UR11, RZ ;  /* 0x0000000b21097c24 */ /* 0x000fe2000f8e02ff */
[-C--:B------:R-:W-:Y:S01]  /*26e0*/  LEA R168, P5, R3, R110.reuse, 0x2 ;  /* 0x0000006e03a87211 */ /* 0x080fe200078a10ff */
[----:B------:R-:W-:Y:S01]  /*26f0*/  IMAD R19, R19, UR11, RZ ;  /* 0x0000000b13137c24 */ /* 0x000fe2000f8e02ff */
[----:B------:R-:W-:Y:S01]  /*2700*/  LEA R70, P6, R10, R110, 0x2 ;  /* 0x0000006e0a467211 */ /* 0x000fe200078c10ff */
[----:B------:R-:W-:Y:S01]  /*2710*/  IMAD R8, R37, UR11, RZ ;  /* 0x0000000b25087c24 */ /* 0x000fe2000f8e02ff */
[----:B------:R-:W-:Y:S01]  /*2720*/  LEA.HI.X.SX32 R169, R3, R2, 0x2, P5 ;  /* 0x0000000203a97211 */ /* 0x000fe200028f16ff */
[----:B------:R-:W-:Y:S01]  /*2730*/  STL [R1+0x158], R10 ;  /* 0x0001580a01007387 */ /* 0x000fe20000100800 */
[C---:B------:R-:W-:Y:S01]  /*2740*/  LEA R172, P5, R23.reuse, R110, 0x2 ;  /* 0x0000006e17ac7211 */ /* 0x040fe200078a10ff */
[----:B------:R-:W-:Y:S01]  /*2750*/  IMAD R12, R12, UR11, RZ ;  /* 0x0000000b0c0c7c24 */ /* 0x000fe2000f8e02ff */
[-C--:B------:R-:W-:Y:S01]  /*2760*/  LEA.HI.X.SX32 R71, R10, R2.reuse, 0x2, P6 ;  /* 0x000000020a477211 */ /* 0x080fe200030f16ff */
[----:B------:R1:W-:Y:S01]  /*2770*/  STL [R1+0x154], R5 ;  /* 0x0001540501007387 */ /* 0x0003e20000100800 */
[----:B------:R-:W-:Y:S01]  /*2780*/  LEA.HI.X.SX32 R173, R23, R2, 0x2, P5 ;  /* 0x0000000217ad7211 */ /* 0x000fe200028f16ff */
[----:B------:R-:W-:Y:S01]  /*2790*/  IMAD R6, R20, UR11, RZ ;  /* 0x0000000b14067c24 */ /* 0x000fe2000f8e02ff */
[-C--:B------:R-:W-:Y:S01]  /*27a0*/  LEA R176, P5, R27, R110.reuse, 0x2 ;  /* 0x0000006e1bb07211 */ /* 0x080fe200078a10ff */
[----:B------:R-:W-:Y:S01]  /*27b0*/  STL [R1+0x150], R15 ;  /* 0x0001500f01007387 */ /* 0x000fe20000100800 */
[----:B------:R-:W-:Y:S01]  /*27c0*/  LEA R130, P6, R15, R110, 0x2 ;  /* 0x0000006e0f827211 */ /* 0x000fe200078c10ff */
[----:B------:R-:W-:Y:S01]  /*27d0*/  IMAD R25, R25, UR11, RZ ;  /* 0x0000000b19197c24 */ /* 0x000fe2000f8e02ff */
[----:B------:R-:W-:Y:S01]  /*27e0*/  LEA.HI.X.SX32 R177, R27, R2, 0x2, P5 ;  /* 0x000000021bb17211 */ /* 0x000fe200028f16ff */
[----:B------:R-:W-:Y:S01]  /*27f0*/  STL [R1+0x14c], R17 ;  /* 0x00014c1101007387 */ /* 0x000fe20000100800 */
[C---:B------:R-:W-:Y:S01]  /*2800*/  LEA R180, P5, R26.reuse, R110, 0x2 ;  /* 0x0000006e1ab47211 */ /* 0x040fe200078a10ff */
[----:B------:R-:W-:Y:S01]  /*2810*/  IMAD R28, R29, UR11, RZ ;  /* 0x0000000b1d1c7c24 */ /* 0x000fe2000f8e02ff */
[-C--:B------:R-:W-:Y:S01]  /*2820*/  LEA.HI.X.SX32 R131, R15, R2.reuse, 0x2, P6 ;  /* 0x000000020f837211 */ /* 0x080fe200030f16ff */
[----:B------:R-:W-:Y:S01]  /*2830*/  STL [R1+0x148], R19 ;  /* 0x0001481301007387 */ /* 0x000fe20000100800 */
[----:B------:R-:W-:Y:S01]  /*2840*/  LEA.HI.X.SX32 R181, R26, R2, 0x2, P5 ;  /* 0x000000021ab57211 */ /* 0x000fe200028f16ff */
[----:B------:R-:W-:Y:S01]  /*2850*/  IMAD R16, R16, UR11, RZ ;  /* 0x0000000b10107c24 */ /* 0x000fe2000f8e02ff */
[-C--:B------:R-:W-:Y:S01]  /*2860*/  LEA R184, P5, R9, R110.reuse, 0x2 ;  /* 0x0000006e09b87211 */ /* 0x080fe200078a10ff */
[----:B------:R2:W-:Y:S01]  /*2870*/  STL [R1+0x144], R3 ;  /* 0x0001440301007387 */ /* 0x0005e20000100800 */
[----:B------:R-:W-:Y:S01]  /*2880*/  LEA R134, P6, R19, R110, 0x2 ;  /* 0x0000006e13867211 */ /* 0x000fe200078c10ff */
[----:B-1----:R-:W-:Y:S01]  /*2890*/  IMAD R5, R41, UR11, RZ ;  /* 0x0000000b29057c24 */ /* 0x002fe2000f8e02ff */
[----:B------:R-:W-:Y:S01]  /*28a0*/  LEA.HI.X.SX32 R185, R9, R2, 0x2, P5 ;  /* 0x0000000209b97211 */ /* 0x000fe200028f16ff */
[----:B------:R1:W-:Y:S01]  /*28b0*/  STL [R1+0x140], R12 ;  /* 0x0001400c01007387 */ /* 0x0003e20000100800 */
[----:B------:R-:W-:Y:S01]  /*28c0*/  LEA R188, P5, R8, R110, 0x2 ;  /* 0x0000006e08bc7211 */ /* 0x000fe200078a10ff */
[----:B------:R-:W-:Y:S01]  /*28d0*/  IMAD R24, R35, UR11, RZ ;  /* 0x0000000b23187c24 */ /* 0x000fe2000f8e02ff */
[----:B------:R-:W-:Y:S01]  /*28e0*/  LEA.HI.X.SX32 R135, R19, R2, 0x2, P6 ;  /* 0x0000000213877211 */ /* 0x000fe200030f16ff */
[----:B------:R-:W-:Y:S01]  /*28f0*/  STL [R1+0x13c], R23 ;  /* 0x00013c1701007387 */ /* 0x000fe20000100800 */
[----:B------:R-:W-:Y:S01]  /*2900*/  LEA R170, P6, R12, R110, 0x2 ;  /* 0x0000006e0caa7211 */ /* 0x000fe200078c10ff */
[----:B------:R-:W-:Y:S01]  /*2910*/  IMAD R18, R18, UR11, RZ ;  /* 0x0000000b12127c24 */ /* 0x000fe2000f8e02ff */
[----:B------:R-:W-:Y:S01]  /*2920*/  LEA.HI.X.SX32 R189, R8, R2, 0x2, P5 ;  /* 0x0000000208bd7211 */ /* 0x000fe200028f16ff */
[----:B------:R-:W-:Y:S01]  /*2930*/  STL [R1+0x138], R25 ;  /* 0x0001381901007387 */ /* 0x000fe20000100800 */
[----:B------:R-:W-:Y:S01]  /*2940*/  LEA R192, P5, R6, R110, 0x2 ;  /* 0x0000006e06c07211 */ /* 0x000fe200078a10ff */
[----:B--2---:R-:W-:Y:S01]  /*2950*/  IMAD R3, R45, UR11, RZ ;  /* 0x0000000b2d037c24 */ /* 0x004fe2000f8e02ff */
[----:B------:R-:W-:Y:S01]  /*2960*/  LEA.HI.X.SX32 R171, R12, R2, 0x2, P6 ;  /* 0x000000020cab7211 */ /* 0x000fe200030f16ff */
[----:B------:R-:W-:Y:S01]  /*2970*/  STL [R1+0x134], R27 ;  /* 0x0001341b01007387 */ /* 0x000fe20000100800 */
        /* <DEDUP_REMOVED lines=8> */
[C---:B------:R-:W-:Y:S01]  /*2a00*/  LEA R178, P6, R28.reuse, R110, 0x2 ;  /* 0x0000006e1cb27211 */ /* 0x040fe200078c10ff */
[----:B------:R-:W-:Y:S01]  /*2a10*/  IMAD R13, R47, UR11, RZ ;  /* 0x0000000b2f0d7c24 */ /* 0x000fe2000f8e02ff */
[----:B------:R-:W-:Y:S01]  /*2a20*/  LEA.HI.X.SX32 R197, R5, R2, 0x2, P5 ;  /* 0x0000000205c57211 */ /* 0x000fe200028f16ff */
[----:B------:R-:W-:Y:S01]  /*2a30*/  STL [R1+0x128], R16 ;  /* 0x0001281001007387 */ /* 0x000fe20000100800 */
[----:B------:R-:W-:Y:S01]  /*2a40*/  LEA R80, P5, R3, R110, 0x2 ;  /* 0x0000006e03507211 */ /* 0x000fe200078a10ff */
[----:B-1----:R-:W-:Y:S01]  /*2a50*/  IMAD R12, R49, UR11, RZ ;  /* 0x0000000b310c7c24 */ /* 0x002fe2000f8e02ff */
[----:B------:R-:W-:Y:S01]  /*2a60*/  LEA.HI.X.SX32 R179, R28, R2, 0x2, P6 ;  /* 0x000000021cb37211 */ /* 0x000fe200030f16ff */
[----:B------:R1:W-:Y:S01]  /*2a70*/  STL [R1+0x124], R9 ;  /* 0x0001240901007387 */ /* 0x0003e20000100800 */
[----:B------:R-:W-:Y:S01]  /*2a80*/  LEA R182, P6, R16, R110, 0x2 ;  /* 0x0000006e10b67211 */ /* 0x000fe200078c10ff */
[----:B------:R-:W-:Y:S01]  /*2a90*/  IMAD R10, R51, UR11, RZ ;  /* 0x0000000b330a7c24 */ /* 0x000fe2000f8e02ff */
[-C--:B------:R-:W-:Y:S01]  /*2aa0*/  LEA.HI.X.SX32 R81, R3, R2.reuse, 0x2, P5 ;  /* 0x0000000203517211 */ /* 0x080fe200028f16ff */
[----:B------:R-:W-:Y:S01]  /*2ab0*/  STL [R1+0x120], R24 ;  /* 0x0001201801007387 */ /* 0x000fe20000100800 */
[----:B------:R-:W-:Y:S01]  /*2ac0*/  IMAD R252, R252, UR11, RZ ;  /* 0x0000000bfcfc7c24 */ /* 0x000fe2000f8e02ff */
[----:B------:R-:W-:Y:S01]  /*2ad0*/  LEA.HI.X.SX32 R183, R16, R2, 0x2, P6 ;  /* 0x0000000210b77211 */ /* 0x000fe200030f16ff */
[----:B------:R-:W-:Y:S01]  /*2ae0*/  IMAD R217, R217, UR11, RZ ;  /* 0x0000000bd9d97c24 */ /* 0x000fe2000f8e02ff */
[----:B------:R2:W-:Y:S01]  /*2af0*/  STL [R1+0x11c], R8 ;  /* 0x00011c0801007387 */ /* 0x0005e20000100800 */
[-C--:B------:R-:W-:Y:S01]  /*2b00*/  LEA R186, P6, R24, R110.reuse, 0x2 ;  /* 0x0000006e18ba7211 */ /* 0x080fe200078c10ff */
[----:B-1----:R-:W-:Y:S01]  /*2b10*/  IMAD R9, R53, UR11, RZ ;  /* 0x0000000b35097c24 */ /* 0x002fe2000f8e02ff */
[----:B------:R-:W-:Y:S01]  /*2b20*/  LEA R78, P5, R12, R110, 0x2 ;  /* 0x0000006e0c4e7211 */ /* 0x000fe200078a10ff */
[----:B------:R-:W-:Y:S01]  /*2b30*/  STL [R1+0x118], R18 ;  /* 0x0001181201007387 */ /* 0x000fe20000100800 */
[----:B------:R-:W-:Y:S01]  /*2b40*/  LEA.HI.X.SX32 R187, R24, R2, 0x2, P6 ;  /* 0x0000000218bb7211 */ /* 0x000fe200030f16ff */
[----:B------:R-:W-:Y:S01]  /*2b50*/  IMAD R74, R74, UR9, RZ ;  /* 0x000000094a4a7c24 */ /* 0x000fe2000f8e02ff */
[----:B------:R-:W-:Y:S01]  /*2b60*/  LEA R190, P6, R18, R110, 0x2 ;  /* 0x0000006e12be7211 */ /* 0x000fe200078c10ff */
[----:B------:R1:W-:Y:S01]  /*2b70*/  STL [R1+0x114], R6 ;  /* 0x0001140601007387 */ /* 0x0003e20000100800 */
[-C--:B------:R-:W-:Y:S01]  /*2b80*/  LEA.HI.X.SX32 R79, R12, R2.reuse, 0x2, P5 ;  /* 0x000000020c4f7211 */ /* 0x080fe200028f16ff */
[----:B--2---:R-:W-:Y:S01]  /*2b90*/  IMAD R8, R55, UR11, RZ ;  /* 0x0000000b37087c24 */ /* 0x004fe2000f8e02ff */
[----:B------:R-:W-:Y:S01]  /*2ba0*/  LEA.HI.X.SX32 R191, R18, R2, 0x2, P6 ;  /* 0x0000000212bf7211 */ /* 0x000fe200030f16ff */
[----:B------:R-:W-:Y:S01]  /*2bb0*/  STL [R1+0x110], R22 ;  /* 0x0001101601007387 */ /* 0x000fe20000100800 */
[-C--:B------:R-:W-:Y:S01]  /*2bc0*/  LEA R194, P6, R22, R110.reuse, 0x2 ;  /* 0x0000006e16c27211 */ /* 0x080fe200078c10ff */
[----:B------:R-:W-:Y:S01]  /*2bd0*/  IMAD R212, R212, UR9, RZ ;  /* 0x00000009d4d47c24 */ /* 0x000fe2000f8e02ff */
[----:B------:R-:W-:Y:S01]  /*2be0*/  LEA R76, P5, R9, R110, 0x2 ;  /* 0x0000006e094c7211 */ /* 0x000fe200078a10ff */
[----:B------:R2:W-:Y:S01]  /*2bf0*/  STL [R1+0x10c], R5 ;  /* 0x00010c0501007387 */ /* 0x0005e20000100800 */
[----:B------:R-:W-:Y:S01]  /*2c00*/  LEA.HI.X.SX32 R195, R22, R2, 0x2, P6 ;  /* 0x0000000216c37211 */ /* 0x000fe200030f16ff */
[----:B-1----:R-:W-:Y:S01]  /*2c10*/  IMAD R6, R57, UR11, RZ ;  /* 0x0000000b39067c24 */ /* 0x002fe2000f8e02ff */
[C---:B------:R-:W-:Y:S01]  /*2c20*/  LEA R200, P6, R14.reuse, R110, 0x2 ;  /* 0x0000006e0ec87211 */ /* 0x040fe200078c10ff */
[----:B------:R-:W-:Y:S01]  /*2c30*/  STL [R1+0x108], R14 ;  /* 0x0001080e01007387 */ /* 0x000fe20000100800 */
[-C--:B------:R-:W-:Y:S01]  /*2c40*/  LEA.HI.X.SX32 R77, R9, R2.reuse, 0x2, P5 ;  /* 0x00000002094d7211 */ /* 0x080fe200028f16ff */
[----:B------:R-:W1:Y:S01]  /*2c50*/  LDCU.64 UR16, c[0x0][0x358] ;  /* 0x00006b00ff1077ac */ /* 0x000e620008000a00 */
[----:B------:R-:W-:Y:S01]  /*2c60*/  LEA.HI.X.SX32 R201, R14, R2, 0x2, P6 ;  /* 0x000000020ec97211 */ /* 0x000fe200030f16ff */
[----:B------:R3:W-:Y:S01]  /*2c70*/  STL [R1+0x104], R3 ;  /* 0x0001040301007387 */ /* 0x0007e20000100800 */
[-C--:B------:R-:W-:Y:S01]  /*2c80*/  LEA R202, P6, R13, R110.reuse, 0x2 ;  /* 0x0000006e0dca7211 */ /* 0x080fe200078c10ff */
[----:B--2---:R-:W-:Y:S01]  /*2c90*/  IMAD R5, R11, UR11, RZ ;  /* 0x0000000b0b057c24 */ /* 0x004fe2000f8e02ff */
[----:B------:R-:W-:Y:S01]  /*2ca0*/  LEA R72, P5, R6, R110, 0x2 ;  /* 0x0000006e06487211 */ /* 0x000fe200078a10ff */
[----:B------:R-:W-:Y:S01]  /*2cb0*/  STL [R1+0x100], R13 ;  /* 0x0001000d01007387 */ /* 0x000fe20000100800 */
[----:B------:R-:W-:Y:S01]  /*2cc0*/  LEA.HI.X.SX32 R203, R13, R2, 0x2, P6 ;  /* 0x000000020dcb7211 */ /* 0x000fe200030f16ff */
[----:B------:R-:W-:Y:S01]  /*2cd0*/  IMAD.SHL.U32 R68, R7, 0x4, RZ ;  /* 0x0000000407447824 */ /* 0x000fe200078e00ff */
[----:B------:R-:W-:Y:S01]  /*2ce0*/  LEA R204, P6, R10, R110, 0x2 ;  /* 0x0000006e0acc7211 */ /* 0x000fe200078c10ff */
[----:B------:R-:W-:Y:S01]  /*2cf0*/  STL [R1+0xfc], R12 ;  /* 0x0000fc0c01007387 */ /* 0x000fe20000100800 */
[-C--:B------:R-:W-:Y:S01]  /*2d00*/  LEA.HI.X.SX32 R73, R6, R2.reuse, 0x2, P5 ;  /* 0x0000000206497211 */ /* 0x080fe200028f16ff */
[----:B---3--:R-:W-:Y:S01]  /*2d10*/  IMAD R3, R59, UR11, RZ ;  /* 0x0000000b3b037c24 */ /* 0x008fe2000f8e02ff */
[----:B------:R-:W-:Y:S01]  /*2d20*/  UIADD3 UR11, UPT, UPT, UR18, UR4, URZ ;  /* 0x00000004120b7290 */ /* 0x000fe2000fffe0ff */
[----:B------:R-:W-:Y:S01]  /*2d30*/  LEA.HI.X.SX32 R205, R10, R2, 0x2, P6 ;  /* 0x000000020acd7211 */ /* 0x000fe200030f16ff */
[----:B------:R-:W-:Y:S01]  /*2d40*/  STL [R1+0xf8], R10 ;  /* 0x0000f80a01007387 */ /* 0x000fe20000100800 */
[----:B------:R-:W-:-:S04]  /*2d50*/  @!UP1 UIADD3 UR4, UPT, UPT, -UR6, 0x100000, URZ ;  /* 0x0010000006049890 */ /* 0x000fc8000fffe1ff */
[----:B------:R-:W-:Y:S02]  /*2d60*/  @!UP1 USHF.L.U32 UR5, UR4, 0xb, URZ ;  /* 0x0000000b04059899 */ /* 0x000fe400080006ff */
[----:B------:R-:W-:Y:S01]  /*2d70*/  @!UP1 USHF.L.U32 UR4, UR4, 0x1, URZ ;  /* 0x0000000104049899 */ /* 0x000fe200080006ff */
[----:B------:R-:W-:Y:S01]  /*2d80*/  VOTEU.ALL UP1, P1 ;  /* 0x0000000000ff7886 */ /* 0x000fe20000820000 */
[CC--:B------:R-:W-:Y:S01]  /*2d90*/  LEA R206, P6, R8.reuse, R110.reuse, 0x2 ;  /* 0x0000006e08ce7211 */ /* 0x0c0fe200078c10ff */
[----:B------:R-:W-:Y:S01]  /*2da0*/  STL [R1+0xf4], R9 ;  /* 0x0000f40901007387 */ /* 0x000fe20000100800 */
[----:B------:R-:W-:Y:S01]  /*2db0*/  LEA R108, P5, R3, R110, 0x2 ;  /* 0x0000006e036c7211 */ /* 0x000fe200078a10ff */
[----:B------:R-:W-:Y:S01]  /*2dc0*/  VOTEU.ALL UP2, P1 ;  /* 0x0000000000ff7886 */ /* 0x000fe20000840000 */
[----:B------:R-:W-:Y:S01]  /*2dd0*/  LEA.HI.X.SX32 R207, R8, R2, 0x2, P6 ;  /* 0x0000000208cf7211 */ /* 0x000fe200030f16ff */
[----:B------:R-:W-:Y:S01]  /*2de0*/  STTM.x64 tmem[UR11], RZ ;  /* 0x000000ff000079ed */ /* 0x000fe2000834000b */
[----:B------:R-:W-:Y:S01]  /*2df0*/  STTM.x64 tmem[UR11+0x40], RZ ;  /* 0x000040ff000079ed */ /* 0x000fe2000834000b */
[----:B------:R-:W-:Y:S01]  /*2e00*/  STTM.x64 tmem[UR11+0x80], RZ ;  /* 0x000080ff000079ed */ /* 0x000fe2000834000b */
[----:B------:R-:W-:Y:S01]  /*2e10*/  STTM.x64 tmem[UR11+0xc0], RZ ;  /* 0x0000c0ff000079ed */ /* 0x000fe2000834000b */
[----:B------:R-:W2:Y:S02]  /*2e20*/  FENCE.VIEW.ASYNC.T ;  /* 0x00000000000073c6 */ /* 0x000ea40000000200 */
[----:B--2---:R-:W-:Y:S01]  /*2e30*/  BAR.SYNC.DEFER_BLOCKING 0x0 ;  /* 0x0000000000007b1d */ /* 0x004fe20000010000 */
[----:B------:R-:W-:Y:S01]  /*2e40*/  LEA R208, P6, R5, R110, 0x2 ;  /* 0x0000006e05d07211 */ /* 0x000fe200078c10ff */
[----:B------:R-:W-:Y:S01]  /*2e50*/  VIADD R215, R68, UR10 ;  /* 0x0000000a44d77c36 */ /* 0x000fe20008000000 */
[-C--:B------:R-:W-:Y:S01]  /*2e60*/  LEA.HI.X.SX32 R109, R3, R2.reuse, 0x2, P5 ;  /* 0x00000002036d7211 */ /* 0x080fe200028f16ff */
[C---:B------:R-:W-:Y:S01]  /*2e70*/  IMAD R30, R106.reuse, 0xf, RZ ;  /* 0x0000000f6a1e7824 */ /* 0x040fe200078e02ff */
[----:B------:R-:W-:Y:S01]  /*2e80*/  LEA.HI.X.SX32 R209, R5, R2, 0x2, P6 ;  /* 0x0000000205d17211 */ /* 0x000fe200030f16ff */
[----:B------:R-:W-:Y:S01]  /*2e90*/  IMAD R62, R106, 0x1b, RZ ;  /* 0x0000001b6a3e7824 */ /* 0x000fe200078e02ff */
[CC--:B------:R-:W-:Y:S01]  /*2ea0*/  LEA R210, P6, R252.reuse, R110.reuse, 0x2 ;  /* 0x0000006efcd27211 */ /* 0x0c0fe200078c10ff */
[----:B------:R-:W-:Y:S01]  /*2eb0*/  STL [R1+0xf0], R8 ;  /* 0x0000f00801007387 */ /* 0x000fe20000100800 */
[----:B------:R-:W-:Y:S01]  /*2ec0*/  LEA R110, P5, R217, R110, 0x2 ;  /* 0x0000006ed96e7211 */ /* 0x000fe200078a10ff */
[----:B------:R-:W-:Y:S01]  /*2ed0*/  VIADD R64, R31, 0x1f ;  /* 0x0000001f1f407836 */ /* 0x000fe20000000000 */
[-C--:B------:R-:W-:Y:S01]  /*2ee0*/  LEA.HI.X.SX32 R211, R252, R2.reuse, 0x2, P6 ;  /* 0x00000002fcd37211 */ /* 0x080fe200030f16ff */
[----:B------:R-:W-:Y:S01]  /*2ef0*/  STL [R1+0xec], R6 ;  /* 0x0000ec0601007387 */ /* 0x000fe20000100800 */
[----:B------:R-:W-:Y:S01]  /*2f00*/  LEA.HI.X.SX32 R111, R217, R2, 0x2, P5 ;  /* 0x00000002d96f7211 */ /* 0x000fe200028f16ff */
[----:B------:R-:W-:Y:S01]  /*2f10*/  IMAD.SHL.U32 R2, R212, 0x4, RZ ;  /* 0x00000004d4027824 */ /* 0x000fe200078e00ff */
[----:B------:R-:W-:Y:S01]  /*2f20*/  ISETP.GE.U32.AND P5, PT, R4, 0x7fffffdc, PT ;  /* 0x7fffffdc0400780c */ /* 0x000fe20003fa6070 */
[----:B------:R-:W-:Y:S01]  /*2f30*/  STL [R1+0xe8], R5 ;  /* 0x0000e80501007387 */ /* 0x000fe20000100800 */
[C---:B------:R-:W-:Y:S01]  /*2f40*/  IMAD.SHL.U32 R4, R106.reuse, 0x2, RZ ;  /* 0x000000026a047824 */ /* 0x040fe200078e00ff */
[----:B------:R-:W-:Y:S01]  /*2f50*/  LOP3.LUT R63, R61, 0x60, RZ, 0xc0, !PT ;  /* 0x000000603d3f7812 */ /* 0x000fe200078ec0ff */
[----:B------:R-:W-:Y:S01]  /*2f60*/  IMAD.SHL.U32 R75, R106, 0x20, RZ ;  /* 0x000000206a4b7824 */ /* 0x000fe200078e00ff */
[----:B------:R2:W-:Y:S01]  /*2f70*/  STL [R1+0x58], R3 ;  /* 0x0000580301007387 */ /* 0x0005e20000100800 */
[----:B------:R-:W-:-:S03]  /*2f80*/  IMAD.SHL.U32 R107, R107, 0x20, RZ ;  /* 0x000000206b6b7824 */ /* 0x000fc600078e00ff */
[----:B------:R-:W3:Y:S02]  /*2f90*/  FENCE.VIEW.ASYNC.S ;  /* 0x00000000000073c6 */ /* 0x000ee40000000000 */
[----:B---3--:R3:W4:Y:S02]  /*2fa0*/  @!UP1 SYNCS.EXCH.64 URZ, [UR8], UR20 ;  /* 0x0000001408ff95b2 */ /* 0x0087240008000100 */
[----:B----4-:R-:W-:Y:S01]  /*2fb0*/  BAR.SYNC.DEFER_BLOCKING 0x0 ;  /* 0x0000000000007b1d */ /* 0x010fe20000010000 */
[----:B--2---:R-:W-:-:S05]  /*2fc0*/  IMAD.SHL.U32 R3, R74, 0x4, RZ ;  /* 0x000000044a037824 */ /* 0x004fca00078e00ff */
[----:B------:R-:W-:Y:S01]  /*2fd0*/  IADD3 R58, P6, PT, R3, UR12, RZ ;  /* 0x0000000c033a7c10 */ /* 0x000fe2000ffde0ff */
[----:B------:R-:W-:Y:S03]  /*2fe0*/  STL [R1+0xe4], R3 ;  /* 0x0000e40301007387 */ /* 0x000fe60000100800 */
[----:B------:R-:W-:Y:S01]  /*2ff0*/  LEA.HI.X.SX32 R59, R74, UR13, 0x2, P6 ;  /* 0x0000000d4a3b7c11 */ /* 0x000fe2000b0f16ff */
[----:B------:R2:W-:Y:S01]  /*3000*/  STL [R1+0xe0], R2 ;  /* 0x0000e00201007387 */ /* 0x0005e20000100800 */
[----:B------:R-:W-:Y:S01]  /*3010*/  IADD3 R56, P6, PT, R2, UR12, RZ ;  /* 0x0000000c02387c10 */ /* 0x000fe2000ffde0ff */
[----:B------:R-:W-:-:S03]  /*3020*/  IMAD.WIDE R54, R106, 0x4, R58 ;  /* 0x000000046a367825 */ /* 0x000fc600078e023a */
[----:B------:R-:W-:Y:S01]  /*3030*/  LEA.HI.X.SX32 R57, R212, UR13, 0x2, P6 ;  /* 0x0000000dd4397c11 */ /* 0x000fe2000b0f16ff */
[----:B------:R-:W-:Y:S01]  /*3040*/  IMAD.WIDE R50, R4, 0x4, R58 ;  /* 0x0000000404327825 */ /* 0x000fe200078e023a */
[----:B------:R3:W1:Y:S02]  /*3050*/  @!UP2 SYNCS.EXCH.64 URZ, [UR10+0x28008], UR4 ;  /* 0x028008040affa5b2 */ /* 0x0006640008000100 */
[----:B------:R-:W-:Y:S01]  /*3060*/  @!PT LDS RZ, [RZ] ;  /* 0x00000000fffff984 */ /* 0x000fe20000000800 */
[----:B------:R-:W-:Y:S01]  /*3070*/  @!PT LDS RZ, [RZ] ;  /* 0x00000000fffff984 */ /* 0x000fe20000000800 */
[----:B------:R-:W-:Y:S01]  /*3080*/  @!PT LDS RZ, [RZ] ;  /* 0x00000000fffff984 */ /* 0x000fe20000000800 */
[----:B-1----:R1:W-:Y:S01]  /*3090*/  LDGSTS.E [R215], desc[UR16][R58.64], !P0 ;  /* 0x000000003ad77fae */ /* 0x0023e2000c1a1010 */
[C---:B--2---:R-:W-:Y:S02]  /*30a0*/  VIADD R2, R31.reuse, 0xfffffffa ;  /* 0xfffffffa1f027836 */ /* 0x044fe40000000000 */
[--C-:B------:R-:W-:Y:S01]  /*30b0*/  IMAD.WIDE R52, R106, 0x4, R56.reuse ;  /* 0x000000046a347825 */ /* 0x100fe200078e0238 */
[----:B------:R2:W-:Y:S02]  /*30c0*/  LDGSTS.E [R215+0x200], desc[UR16][R56.64], !P0 ;  /* 0x0020000038d77fae */ /* 0x0005e4000c1a1010 */
[----:B------:R-:W-:Y:S01]  /*30d0*/  ISETP.GE.U32.AND P6, PT, R2, 0x7fffffdb, PT ;  /* 0x7fffffdb0200780c */ /* 0x000fe20003fc6070 */
[----:B------:R-:W-:Y:S01]  /*30e0*/  VIADD R2, R31, 0xfffffff9 ;  /* 0xfffffff91f027836 */ /* 0x000fe20000000000 */
[----:B------:R4:W-:Y:S01]  /*30f0*/  LDGSTS.E [R215+0x400], desc[UR16][R54.64], !P3 ;  /* 0x0040000036d77fae */ /* 0x0009e2000d9a1010 */
[----:B------:R-:W-:-:S03]  /*3100*/  IMAD.WIDE R48, R4, 0x4, R56 ;  /* 0x0000000404307825 */ /* 0x000fc600078e0238 */
[----:B------:R-:W-:Y:S01]  /*3110*/  ISETP.GE.U32.AND P0, PT, R2, 0x7fffffda, PT ;  /* 0x7fffffda0200780c */ /* 0x000fe20003f06070 */
[----:B------:R5:W-:Y:S01]  /*3120*/  LDGSTS.E [R215+0x600], desc[UR16][R52.64], !P3 ;  /* 0x0060000034d77fae */ /* 0x000be2000d9a1010 */
[C---:B------:R-:W-:Y:S01]  /*3130*/  IADD3 R2, PT, PT, R31.reuse, -0x8, RZ ;  /* 0xfffffff81f027810 */ /* 0x040fe20007ffe0ff */
[----:B------:R-:W-:Y:S02]  /*3140*/  IMAD R3, R106, 0x3, RZ ;  /* 0x000000036a037824 */ /* 0x000fe400078e02ff */
[----:B------:R1:W-:Y:S01]  /*3150*/  LDGSTS.E [R215+0x800], desc[UR16][R50.64], !P4 ;  /* 0x0080000032d77fae */ /* 0x0003e2000e1a1010 */
[----:B------:R-:W-:Y:S01]  /*3160*/  ISETP.GE.U32.AND P3, PT, R2, 0x7fffffd9, PT ;  /* 0x7fffffd90200780c */ /* 0x000fe20003f66070 */
[----:B------:R-:W-:Y:S02]  /*3170*/  VIADD R2, R31, 0xfffffff7 ;  /* 0xfffffff71f027836 */ /* 0x000fe40000000000 */
[C---:B------:R-:W-:Y:S01]  /*3180*/  IMAD.WIDE R46, R3.reuse, 0x4, R58 ;  /* 0x00000004032e7825 */ /* 0x040fe200078e023a */
[----:B------:R1:W-:Y:S02]  /*3190*/  LDGSTS.E [R215+0xa00], desc[UR16][R48.64], !P4 ;  /* 0x00a0000030d77fae */ /* 0x0003e4000e1a1010 */
[----:B------:R-:W-:Y:S01]  /*31a0*/  ISETP.GE.U32.AND P4, PT, R2, 0x7fffffd8, PT ;  /* 0x7fffffd80200780c */ /* 0x000fe20003f86070 */
[----:B------:R-:W-:Y:S01]  /*31b0*/  IMAD.WIDE R44, R3, 0x4, R56 ;  /* 0x00000004032c7825 */ /* 0x000fe200078e0238 */
[----:B------:R1:W-:Y:S03]  /*31c0*/  LDGSTS.E [R215+0xc00], desc[UR16][R46.64], !P2 ;  /* 0x00c000002ed77fae */ /* 0x0003e6000d1a1010 */
[----:B------:R-:W-:Y:S01]  /*31d0*/  VIADD R2, R31, 0xfffffff6 ;  /* 0xfffffff61f027836 */ /* 0x000fe20000000000 */
[----:B------:R1:W-:Y:S01]  /*31e0*/  LDGSTS.E [R215+0xe00], desc[UR16][R44.64], !P2 ;  /* 0x00e000002cd77fae */ /* 0x0003e2000d1a1010 */
[----:B------:R-:W-:-:S02]  /*31f0*/  IMAD.SHL.U32 R4, R106, 0x4, RZ ;  /* 0x000000046a047824 */ /* 0x000fc400078e00ff */
[----:B------:R-:W-:Y:S01]  /*3200*/  IMAD R3, R106, 0x5, RZ ;  /* 0x000000056a037824 */ /* 0x000fe200078e02ff */
[----:B------:R-:W-:Y:S01]  /*3210*/  ISETP.GE.U32.AND P2, PT, R2, 0x7fffffd7, PT ;  /* 0x7fffffd70200780c */ /* 0x000fe20003f46070 */
[----:B------:R-:W-:-:S04]  /*3220*/  IMAD.WIDE R42, R4, 0x4, R58 ;  /* 0x00000004042a7825 */ /* 0x000fc800078e023a */
[----:B------:R-:W-:Y:S01]  /*3230*/  IMAD.WIDE R40, R4, 0x4, R56 ;  /* 0x0000000404287825 */ /* 0x000fe200078e0238 */
[----:B------:R1:W-:Y:S03]  /*3240*/  LDGSTS.E [R215+0x1000], desc[UR16][R42.64], !P5 ;  /* 0x010000002ad77fae */ /* 0x0003e6000e9a1010 */
[----:B------:R-:W-:Y:S01]  /*3250*/  VIADD R2, R31, 0xfffffff5 ;  /* 0xfffffff51f027836 */ /* 0x000fe20000000000 */
[----:B------:R1:W-:Y:S01]  /*3260*/  LDGSTS.E [R215+0x1200], desc[UR16][R40.64], !P5 ;  /* 0x0120000028d77fae */ /* 0x0003e2000e9a1010 */
[----:B------:R-:W-:-:S03]  /*3270*/  IMAD.WIDE R38, R3, 0x4, R58 ;  /* 0x0000000403267825 */ /* 0x000fc600078e023a */
[----:B------:R-:W-:Y:S01]  /*3280*/  ISETP.GE.U32.AND P5, PT, R2, 0x7fffffd6, PT ;  /* 0x7fffffd60200780c */ /* 0x000fe20003fa6070 */
[----:B------:R-:W-:Y:S01]  /*3290*/  IMAD.WIDE R36, R3, 0x4, R56 ;  /* 0x0000000403247825 */ /* 0x000fe200078e0238 */
[----:B------:R1:W-:Y:S03]  /*32a0*/  LDGSTS.E [R215+0x1400], desc[UR16][R38.64], !P6 ;  /* 0x0140000026d77fae */ /* 0x0003e6000f1a1010 */
[----:B------:R-:W-:Y:S01]  /*32b0*/  IMAD R4, R106, 0x6, RZ ;  /* 0x000000066a047824 */ /* 0x000fe200078e02ff */
[----:B------:R1:W-:Y:S01]  /*32c0*/  LDGSTS.E [R215+0x1600], desc[UR16][R36.64], !P6 ;  /* 0x0160000024d77fae */ /* 0x0003e2000f1a1010 */
[----:B------:R-:W-:Y:S02]  /*32d0*/  VIADD R2, R31, 0xfffffff4 ;  /* 0xfffffff41f027836 */ /* 0x000fe40000000000 */
[----:B------:R-:W-:-:S03]  /*32e0*/  IMAD.WIDE R34, R4, 0x4, R58 ;  /* 0x0000000404227825 */ /* 0x000fc600078e023a */
[----:B------:R-:W-:Y:S01]  /*32f0*/  ISETP.GE.U32.AND P6, PT, R2, 0x7fffffd5, PT ;  /* 0x7fffffd50200780c */ /* 0x000fe20003fc6070 */
[----:B------:R-:W-:Y:S01]  /*3300*/  IMAD.WIDE R32, R4, 0x4, R56 ;  /* 0x0000000404207825 */ /* 0x000fe200078e0238 */
[----:B------:R-:W-:Y:S01]  /*3310*/  IADD3 R2, PT, PT, R31, -0xd, RZ ;  /* 0xfffffff31f027810 */ /* 0x000fe20007ffe0ff */
[----:B------:R1:W-:Y:S02]  /*3320*/  LDGSTS.E [R215+0x1800], desc[UR16][R34.64], !P0 ;  /* 0x0180000022d77fae */ /* 0x0003e4000c1a1010 */
[----:B------:R-:W-:Y:S02]  /*3330*/  IMAD R3, R106, 0x7, RZ ;  /* 0x000000076a037824 */ /* 0x000fe400078e02ff */
[----:B------:R1:W-:Y:S01]  /*3340*/  LDGSTS.E [R215+0x1a00], desc[UR16][R32.64], !P0 ;  /* 0x01a0000020d77fae */ /* 0x0003e2000c1a1010 */
[----:B------:R-:W-:Y:S01]  /*3350*/  ISETP.GE.U32.AND P0, PT, R2, 0x7fffffd4, PT ;  /* 0x7fffffd40200780c */ /* 0x000fe20003f06070 */
[----:B------:R-:W-:-:S04]  /*3360*/  IMAD.WIDE R28, R3, 0x4, R58 ;  /* 0x00000004031c7825 */ /* 0x000fc800078e023a */
[----:B------:R-:W-:Y:S01]  /*3370*/  IMAD.WIDE R26, R3, 0x4, R56 ;  /* 0x00000004031a7825 */ /* 0x000fe200078e0238 */
[----:B------:R1:W-:Y:S03]  /*3380*/  LDGSTS.E [R215+0x1c00], desc[UR16][R28.64], !P3 ;  /* 0x01c000001cd77fae */ /* 0x0003e6000d9a1010 */
[----:B------:R-:W-:Y:S01]  /*3390*/  VIADD R2, R31, 0xfffffff2 ;  /* 0xfffffff21f027836 */ /* 0x000fe20000000000 */
[----:B------:R1:W-:Y:S01]  /*33a0*/  LDGSTS.E [R215+0x1e00], desc[UR16][R26.64], !P3 ;  /* 0x01e000001ad77fae */ /* 0x0003e2000d9a1010 */
[C---:B------:R-:W-:Y:S02]  /*33b0*/  IMAD.SHL.U32 R4, R106.reuse, 0x8, RZ ;  /* 0x000000086a047824 */ /* 0x040fe400078e00ff */
        /* <DEDUP_REMOVED lines=11> */
[----:B------:R-:W-:Y:S01]  /*3470*/  VIADD R2, R31, 0xfffffff0 ;  /* 0xfffffff01f027836 */ /* 0x000fe20000000000 */
[----:B------:R1:W-:Y:S01]  /*3480*/  LDGSTS.E [R215+0x2600], desc[UR16][R18.64], !P2 ;  /* 0x0260000012d77fae */ /* 0x0003e2000d1a1010 */
[C---:B------:R-:W-:Y:S02]  /*3490*/  IMAD R4, R106.reuse, 0xa, RZ ;  /* 0x0000000a6a047824 */ /* 0x040fe400078e02ff */
        /* <DEDUP_REMOVED lines=27> */
[----:B------:R-:W-:Y:S02]  /*3650*/  IMAD R3, R106, 0xe, RZ ;  /* 0x0000000e6a037824 */ /* 0x000fe400078e02ff */
[----:B------:R-:W-:Y:S01]  /*3660*/  IMAD.WIDE R244, R30, 0x4, R58 ;  /* 0x000000041ef47825 */ /* 0x000fe200078e023a */
[----:B------:R-:W-:-:S03]  /*3670*/  ISETP.GE.U32.AND P3, PT, R2, 0x7fffffcd, PT ;  /* 0x7fffffcd0200780c */ /* 0x000fc60003f66070 */
[----:B------:R-:W-:-:S04]  /*3680*/  IMAD.WIDE R248, R3, 0x4, R58 ;  /* 0x0000000403f87825 */ /* 0x000fc800078e023a */
[--C-:B------:R-:W-:Y:S01]  /*3690*/  IMAD.WIDE R246, R3, 0x4, R56.reuse ;  /* 0x0000000403f67825 */ /* 0x100fe200078e0238 */
[----:B------:R1:W-:Y:S03]  /*36a0*/  LDGSTS.E [R215+0x3800], desc[UR16][R248.64], !P4 ;  /* 0x03800000f8d77fae */ /* 0x0003e6000e1a1010 */
[----:B------:R-:W-:Y:S01]  /*36b0*/  VIADD R2, R31, 0xffffffeb ;  /* 0xffffffeb1f027836 */ /* 0x000fe20000000000 */
[----:B------:R1:W-:Y:S01]  /*36c0*/  LDGSTS.E [R215+0x3a00], desc[UR16][R246.64], !P4 ;  /* 0x03a00000f6d77fae */ /* 0x0003e2000e1a1010 */
[----:B------:R-:W-:-:S03]  /*36d0*/  IMAD.WIDE R242, R30, 0x4, R56 ;  /* 0x000000041ef27825 */ /* 0x000fc600078e0238 */
[----:B------:R-:W-:Y:S01]  /*36e0*/  ISETP.GE.U32.AND P4, PT, R2, 0x7fffffcc, PT ;  /* 0x7fffffcc0200780c */ /* 0x000fe20003f86070 */
[----:B------:R-:W-:Y:S01]  /*36f0*/  IMAD.SHL.U32 R3, R106, 0x10, RZ ;  /* 0x000000106a037824 */ /* 0x000fe200078e00ff */
[----:B------:R1:W-:Y:S01]  /*3700*/  LDGSTS.E [R215+0x3c00], desc[UR16][R244.64], !P2 ;  /* 0x03c00000f4d77fae */ /* 0x0003e2000d1a1010 */
        /* <DEDUP_REMOVED lines=8> */
[----:B------:R-:W-:-:S02]  /*3790*/  IMAD R30, R106, 0x11, RZ ;  /* 0x000000116a1e7824 */ /* 0x000fc400078e02ff */
        /* <DEDUP_REMOVED lines=53> */
[C---:B------:R-:W-:Y:S01]  /*3af0*/  IMAD R30, R106.reuse, 0x19, RZ ;  /* 0x000000196a1e7824 */ /* 0x040fe200078e02ff */
[----:B------:R1:W-:Y:S01]  /*3b00*/  LDGSTS.E [R215+0x6200], desc[UR16][R94.64], !P0 ;  /* 0x062000005ed77fae */ /* 0x0003e2000c1a1010 */
[----:B------:R-:W-:Y:S02]  /*3b10*/  VIADD R2, R31, 0xffffffe1 ;  /* 0xffffffe11f027836 */ /* 0x000fe40000000000 */
[----:B------:R-:W-:Y:S02]  /*3b20*/  IMAD R3, R106, 0x1a, RZ ;  /* 0x0000001a6a037824 */ /* 0x000fe400078e02ff */
[----:B------:R-:W-:Y:S01]  /*3b30*/  IMAD.WIDE R92, R30, 0x4, R58 ;  /* 0x000000041e5c7825 */ /* 0x000fe200078e023a */
[----:B------:R-:W-:-:S02]  /*3b40*/  ISETP.GE.U32.AND P0, PT, R2, 0x7fffffc2, PT ;  /* 0x7fffffc20200780c */ /* 0x000fc40003f06070 */
[----:B------:R-:W-:Y:S01]  /*3b50*/  IADD3 R2, PT, PT, R31, -0x20, RZ ;  /* 0xffffffe01f027810 */ /* 0x000fe20007ffe0ff */
[----:B------:R-:W-:Y:S01]  /*3b60*/  IMAD.WIDE R90, R30, 0x4, R56 ;  /* 0x000000041e5a7825 */ /* 0x000fe200078e0238 */
[----:B------:R1:W-:Y:S03]  /*3b70*/  LDGSTS.E [R215+0x6400], desc[UR16][R92.64], !P3 ;  /* 0x064000005cd77fae */ /* 0x0003e6000d9a1010 */
[C---:B------:R-:W-:Y:S01]  /*3b80*/  IMAD.WIDE R88, R3.reuse, 0x4, R58 ;  /* 0x0000000403587825 */ /* 0x040fe200078e023a */
[----:B------:R1:W-:Y:S01]  /*3b90*/  LDGSTS.E [R215+0x6600], desc[UR16][R90.64], !P3 ;  /* 0x066000005ad77fae */ /* 0x0003e2000d9a1010 */
[----:B------:R-:W-:Y:S02]  /*3ba0*/  ISETP.GE.U32.AND P3, PT, R2, 0x7fffffc1, PT ;  /* 0x7fffffc10200780c */ /* 0x000fe40003f66070 */
[----:B------:R-:W-:Y:S01]  /*3bb0*/  IMAD R30, R106, 0x1c, RZ ;  /* 0x0000001c6a1e7824 */ /* 0x000fe200078e02ff */
[----:B------:R1:W-:Y:S01]  /*3bc0*/  LDGSTS.E [R215+0x6800], desc[UR16][R88.64], !P4 ;  /* 0x0680000058d77fae */ /* 0x0003e2000e1a1010 */
[----:B------:R-:W-:-:S04]  /*3bd0*/  IMAD.WIDE R86, R3, 0x4, R56 ;  /* 0x0000000403567825 */ /* 0x000fc800078e0238 */
[----:B------:R-:W-:Y:S01]  /*3be0*/  IMAD R3, R106, 0x1d, RZ ;  /* 0x0000001d6a037824 */ /* 0x000fe200078e02ff */
[----:B------:R1:W-:Y:S01]  /*3bf0*/  LDGSTS.E [R215+0x6a00], desc[UR16][R86.64], !P4 ;  /* 0x06a0000056d77fae */ /* 0x0003e2000e1a1010 */
[----:B------:R-:W-:Y:S01]  /*3c00*/  IMAD.WIDE R84, R62, 0x4, R58 ;  /* 0x000000043e547825 */ /* 0x000fe200078e023a */
[----:B------:R-:W-:-:S03]  /*3c10*/  ISETP.GE.AND P4, PT, R60, R2, PT ;  /* 0x000000023c00720c */ /* 0x000fc60003f86270 */
[----:B------:R-:W-:Y:S01]  /*3c20*/  IMAD.WIDE R82, R62, 0x4, R56 ;  /* 0x000000043e527825 */ /* 0x000fe200078e0238 */
[----:B------:R1:W-:Y:S03]  /*3c30*/  LDGSTS.E [R215+0x6c00], desc[UR16][R84.64], !P2 ;  /* 0x06c0000054d77fae */ /* 0x0003e6000d1a1010 */
[----:B------:R-:W-:Y:S01]  /*3c40*/  IMAD.WIDE R112, R30, 0x4, R58 ;  /* 0x000000041e707825 */ /* 0x000fe200078e023a */
[----:B------:R1:W-:Y:S03]  /*3c50*/  LDGSTS.E [R215+0x6e00], desc[UR16][R82.64], !P2 ;  /* 0x06e0000052d77fae */ /* 0x0003e6000d1a1010 */
[----:B------:R-:W-:Y:S01]  /*3c60*/  IMAD R62, R106, 0x1e, RZ ;  /* 0x0000001e6a3e7824 */ /* 0x000fe200078e02ff */
[----:B------:R1:W-:Y:S01]  /*3c70*/  LDGSTS.E [R215+0x7000], desc[UR16][R112.64], !P5 ;  /* 0x0700000070d77fae */ /* 0x0003e2000e9a1010 */
[----:B------:R-:W-:-:S04]  /*3c80*/  IMAD.WIDE R120, R30, 0x4, R56 ;  /* 0x000000041e787825 */ /* 0x000fc800078e0238 */
[C---:B------:R-:W-:Y:S01]  /*3c90*/  IMAD.WIDE R114, R3.reuse, 0x4, R58 ;  /* 0x0000000403727825 */ /* 0x040fe200078e023a */
[----:B------:R1:W-:Y:S03]  /*3ca0*/  LDGSTS.E [R215+0x7200], desc[UR16][R120.64], !P5 ;  /* 0x0720000078d77fae */ /* 0x0003e6000e9a1010 */
[----:B------:R-:W-:Y:S01]  /*3cb0*/  IMAD.WIDE R122, R3, 0x4, R56 ;  /* 0x00000004037a7825 */ /* 0x000fe200078e0238 */
[----:B------:R1:W-:Y:S01]  /*3cc0*/  LDGSTS.E [R215+0x7400], desc[UR16][R114.64], !P6 ;  /* 0x0740000072d77fae */ /* 0x0003e2000f1a1010 */
[----:B------:R-:W-:Y:S02]  /*3cd0*/  SHF.R.U32.HI R3, RZ, 0x1, R63 ;  /* 0x00000001ff037819 */ /* 0x000fe4000001163f */
[----:B------:R-:W-:Y:S01]  /*3ce0*/  IMAD R30, R106, 0x1f, RZ ;  /* 0x0000001f6a1e7824 */ /* 0x000fe200078e02ff */
[----:B------:R1:W-:Y:S01]  /*3cf0*/  LDGSTS.E [R215+0x7600], desc[UR16][R122.64], !P6 ;  /* 0x076000007ad77fae */ /* 0x0003e2000f1a1010 */
[----:B------:R-:W-:Y:S01]  /*3d00*/  IMAD.WIDE R116, R62, 0x4, R58 ;  /* 0x000000043e747825 */ /* 0x000fe200078e023a */
[----:B------:R-:W-:-:S03]  /*3d10*/  LOP3.LUT R3, R68, R3, RZ, 0x3c, !PT ;  /* 0x0000000344037212 */ /* 0x000fc600078e3cff */
[----:B------:R-:W-:Y:S01]  /*3d20*/  IMAD.WIDE R124, R62, 0x4, R56 ;  /* 0x000000043e7c7825 */ /* 0x000fe200078e0238 */
[----:B------:R1:W-:Y:S01]  /*3d30*/  LDGSTS.E [R215+0x7800], desc[UR16][R116.64], !P0 ;  /* 0x0780000074d77fae */ /* 0x0003e2000c1a1010 */
[----:B------:R-:W-:Y:S02]  /*3d40*/  LOP3.LUT R65, R3, 0x40, RZ, 0x3c, !PT ;  /* 0x0000004003417812 */ /* 0x000fe400078e3cff */
[----:B------:R-:W-:Y:S01]  /*3d50*/  IMAD.WIDE R118, R30, 0x4, R58 ;  /* 0x000000041e767825 */ /* 0x000fe200078e023a */
[----:B------:R1:W-:Y:S01]  /*3d60*/  LDGSTS.E [R215+0x7a00], desc[UR16][R124.64], !P0 ;  /* 0x07a000007cd77fae */ /* 0x0003e2000c1a1010 */
[----:B------:R-:W-:Y:S02]  /*3d70*/  ISETP.GT.AND P0, PT, R64, 0x1f, PT ;  /* 0x0000001f4000780c */ /* 0x000fe40003f04270 */
[----:B------:R-:W-:Y:S01]  /*3d80*/  IMAD.WIDE R126, R30, 0x4, R56 ;  /* 0x000000041e7e7825 */ /* 0x000fe200078e0238 */
[----:B------:R1:W-:Y:S03]  /*3d90*/  LDGSTS.E [R215+0x7c00], desc[UR16][R118.64], !P3 ;  /* 0x07c0000076d77fae */ /* 0x0003e6000d9a1010 */
[C---:B------:R-:W-:Y:S01]  /*3da0*/  VIADD R2, R31.reuse, 0xffffffc0 ;  /* 0xffffffc01f027836 */ /* 0x040fe20000000000 */
[----:B------:R1:W-:Y:S01]  /*3db0*/  LDGSTS.E [R215+0x7e00], desc[UR16][R126.64], !P3 ;  /* 0x07e000007ed77fae */ /* 0x0003e2000d9a1010 */
[----:B------:R-:W-:Y:S01]  /*3dc0*/  ISETP.GE.AND P3, PT, R60, R31, PT ;  /* 0x0000001f3c00720c */ /* 0x000fe20003f66270 */
[----:B------:R-:W-:-:S02]  /*3dd0*/  VIADD R30, R31, 0xffffffde ;  /* 0xffffffde1f1e7836 */ /* 0x000fc40000000000 */
[----:B------:R-:W-:Y:S01]  /*3de0*/  ISETP.GE.AND P5, PT, R60, R2, PT ;  /* 0x000000023c00720c */ /* 0x000fe20003fa6270 */
[----:B------:R-:W-:Y:S01]  /*3df0*/  VIADD R214, R3, UR10 ;  /* 0x0000000a03d67c36 */ /* 0x000fe20008000000 */
[----:B------:R-:W-:Y:S01]  /*3e00*/  SEL R60, RZ, 0x4, !P0 ;  /* 0x00000004ff3c7807 */ /* 0x000fe20004000000 */
[----:B------:R-:W0:Y:S01]  /*3e10*/  LDGDEPBAR ;  /* 0x00000000000079af */ /* 0x000e220000000000 */
[----:B------:R-:W-:Y:S01]  /*3e20*/  VIADD R213, R65, UR10 ;  /* 0x0000000a41d57c36 */ /* 0x000fe20008000000 */
[----:B------:R-:W-:Y:S01]  /*3e30*/  ISETP.GE.U32.AND P2, PT, R2, 0x7fffffa1, PT ;  /* 0x7fffffa10200780c */ /* 0x000fe20003f46070 */
[C---:B------:R-:W-:Y:S01]  /*3e40*/  VIADD R2, R31.reuse, 0xffffffdf ;  /* 0xffffffdf1f027836 */ /* 0x040fe20000000000 */
[----:B------:R-:W-:Y:S01]  /*3e50*/  SEL R60, R60, RZ, !P3 ;  /* 0x000000ff3c3c7207 */ /* 0x000fe20005800000 */
[----:B------:R-:W-:Y:S01]  /*3e60*/  VIADD R62, R31, 0xffffffdd ;  /* 0xffffffdd1f3e7836 */ /* 0x000fe20000000000 */
[----:B------:R-:W-:Y:S01]  /*3e70*/  ISETP.GE.U32.AND P3, PT, R30, 0x7fffffbf, PT ;  /* 0x7fffffbf1e00780c */ /* 0x000fe20003f66070 */
[C---:B-1----:R-:W-:Y:S01]  /*3e80*/  IMAD.WIDE R58, R75.reuse, 0x4, R58 ;  /* 0x000000044b3a7825 */ /* 0x042fe200078e023a */
[----:B------:R-:W-:Y:S01]  /*3e90*/  SEL R30, RZ, 0x4, P5 ;  /* 0x00000004ff1e7807 */ /* 0x000fe20002800000 */
[----:B------:R-:W1:Y:S01]  /*3ea0*/  LDC R65, c[0x0][0x3a0] ;  /* 0x0000e800ff417b82 */ /* 0x000e620000000800 */
[----:B------:R-:W-:Y:S01]  /*3eb0*/  ISETP.NE.U32.AND P5, PT, R60, RZ, PT ;  /* 0x000000ff3c00720c */ /* 0x000fe20003fa5070 */
[----:B--2---:R-:W-:Y:S01]  /*3ec0*/  IMAD.WIDE R56, R75, 0x4, R56 ;  /* 0x000000044b387825 */ /* 0x004fe200078e0238 */
[----:B------:R-:W-:-:S02]  /*3ed0*/  ISETP.GE.U32.AND P6, PT, R2, 0x7fffffc0, PT ;  /* 0x7fffffc00200780c */ /* 0x000fc40003fc6070 */
[----:B------:R-:W-:Y:S01]  /*3ee0*/  SEL R2, RZ, 0x4, P4 ;  /* 0x00000004ff027807 */ /* 0x000fe20002000000 */
[----:B----4-:R-:W-:Y:S01]  /*3ef0*/  IMAD.WIDE R54, R75, 0x4, R54 ;  /* 0x000000044b367825 */ /* 0x010fe200078e0236 */
[----:B------:R-:W-:Y:S02]  /*3f00*/  ISETP.GT.AND P4, PT, R64, 0x3f, PT ;  /* 0x0000003f4000780c */ /* 0x000fe40003f84270 */
[----:B------:R-:W-:Y:S01]  /*3f10*/  IADD3 R60, PT, PT, R31, -0x24, RZ ;  /* 0xffffffdc1f3c7810 */ /* 0x000fe20007ffe0ff */
[----:B-----5:R-:W-:Y:S01]  /*3f20*/  IMAD.WIDE R52, R75, 0x4, R52 ;  /* 0x000000044b347825 */ /* 0x020fe200078e0234 */
[----:B------:R-:W-:Y:S02]  /*3f30*/  SEL R2, R2, RZ, P4 ;  /* 0x000000ff02027207 */ /* 0x000fe40002000000 */
[----:B------:R-:W-:Y:S01]  /*3f40*/  ISETP.GE.U32.AND P4, PT, R62, 0x7fffffbe, PT ;  /* 0x7fffffbe3e00780c */ /* 0x000fe20003f86070 */
[----:B------:R2:W-:Y:S01]  /*3f50*/  LDGSTS.E [R214+0x18000], desc[UR16][R70.64], P5 ;  /* 0x1800000046d67fae */ /* 0x0005e2000a9a1010 */
[----:B------:R-:W-:-:S02]  /*3f60*/  VIADD R62, R31, 0xffffffdb ;  /* 0xffffffdb1f3e7836 */ /* 0x000fc40000000000 */
[C---:B------:R-:W-:Y:S01]  /*3f70*/  IMAD.WIDE R50, R75.reuse, 0x4, R50 ;  /* 0x000000044b327825 */ /* 0x040fe200078e0232 */
[----:B------:R4:W-:Y:S03]  /*3f80*/  LDGSTS.E [R214+0x18400], desc[UR16][R130.64], P5 ;  /* 0x1840000082d67fae */ /* 0x0009e6000a9a1010 */
        /* <DEDUP_REMOVED lines=58> */
[----:B------:R-:W-:Y:S01]  /*4330*/  IMAD.WIDE R236, R75, 0x4, R236 ;  /* 0x000000044bec7825 */ /* 0x000fe200078e02ec */
[----:B------:R1:W-:Y:S01]  /*4340*/  LDGSTS.E [R213+0x1be00], desc[UR16][R110.64], P5 ;  /* 0x1be000006ed57fae */ /* 0x0003e2000a9a1010 */
[----:B------:R-:W-:-:S02]  /*4350*/  ISETP.GE.U32.AND P5, PT, R60, 0x7fffffbd, PT ;  /* 0x7fffffbd3c00780c */ /* 0x000fc40003fa6070 */
[----:B------:R-:W-:Y:S01]  /*4360*/  VIADD R60, R31, 0xffffffda ;  /* 0xffffffda1f3c7836 */ /* 0x000fe20000000000 */
[----:B------:R-:W0:Y:S01]  /*4370*/  LDGDEPBAR ;  /* 0x00000000000079af */ /* 0x000e220000000000 */
[C---:B------:R-:W-:Y:S01]  /*4380*/  IMAD.WIDE R234, R75.reuse, 0x4, R234 ;  /* 0x000000044bea7825 */ /* 0x040fe200078e02ea */
[----:B------:R-:W-:Y:S03]  /*4390*/  BAR.SYNC.DEFER_BLOCKING 0x0 ;  /* 0x0000000000007b1d */ /* 0x000fe60000010000 */
[----:B------:R-:W-:-:S04]  /*43a0*/  IMAD.WIDE R232, R75, 0x4, R232 ;  /* 0x000000044be87825 */ /* 0x000fc800078e02e8 */
[----:B------:R-:W-:-:S04]  /*43b0*/  IMAD.WIDE R230, R75, 0x4, R230 ;  /* 0x000000044be67825 */ /* 0x000fc800078e02e6 */
[----:B------:R-:W-:-:S04]  /*43c0*/  IMAD.WIDE R228, R75, 0x4, R228 ;  /* 0x000000044be47825 */ /* 0x000fc800078e02e4 */
[----:B------:R-:W-:-:S04]  /*43d0*/  IMAD.WIDE R226, R75, 0x4, R226 ;  /* 0x000000044be27825 */ /* 0x000fc800078e02e2 */
[----:B------:R-:W-:-:S04]  /*43e0*/  IMAD.WIDE R224, R75, 0x4, R224 ;  /* 0x000000044be07825 */ /* 0x000fc800078e02e0 */
[C---:B------:R-:W-:Y:S01]  /*43f0*/  IMAD.WIDE R222, R75.reuse, 0x4, R222 ;  /* 0x000000044bde7825 */ /* 0x040fe200078e02de */
[----:B------:R-:W-:Y:S01]  /*4400*/  @!PT LDS RZ, [RZ] ;  /* 0x00000000fffff984 */ /* 0x000fe20000000800 */
[----:B------:R-:W-:Y:S01]  /*4410*/  @!PT LDS RZ, [RZ] ;  /* 0x00000000fffff984 */ /* 0x000fe20000000800 */
[----:B------:R-:W-:Y:S01]  /*4420*/  @!PT LDS RZ, [RZ] ;  /* 0x00000000fffff984 */ /* 0x000fe20000000800 */
[----:B------:R1:W-:Y:S03]  /*4430*/  LDGSTS.E [R215+0x8000], desc[UR16][R58.64], !P6 ;  /* 0x080000003ad77fae */ /* 0x0003e6000f1a1010 */
[----:B------:R-:W-:Y:S01]  /*4440*/  IMAD.WIDE R220, R75, 0x4, R220 ;  /* 0x000000044bdc7825 */ /* 0x000fe200078e02dc */
[----:B------:R1:W-:Y:S01]  /*4450*/  LDGSTS.E [R215+0x8200], desc[UR16][R56.64], !P6 ;  /* 0x0820000038d77fae */ /* 0x0003e2000f1a1010 */
[----:B------:R-:W-:Y:S02]  /*4460*/  ISETP.GE.U32.AND P6, PT, R62, 0x7fffffbc, PT ;  /* 0x7fffffbc3e00780c */ /* 0x000fe40003fc6070 */
[----:B------:R-:W-:Y:S01]  /*4470*/  VIADD R62, R31, 0xffffffd9 ;  /* 0xffffffd91f3e7836 */ /* 0x000fe20000000000 */
[----:B------:R1:W-:Y:S01]  /*4480*/  LDGSTS.E [R215+0x8400], desc[UR16][R54.64], !P3 ;  /* 0x0840000036d77fae */ /* 0x0003e2000d9a1010 */
[----:B------:R-:W-:-:S03]  /*4490*/  IMAD.WIDE R218, R75, 0x4, R218 ;  /* 0x000000044bda7825 */ /* 0x000fc600078e02da */
[----:B------:R1:W-:Y:S01]  /*44a0*/  LDGSTS.E [R215+0x8600], desc[UR16][R52.64], !P3 ;  /* 0x0860000034d77fae */ /* 0x0003e2000d9a1010 */
[----:B------:R-:W-:Y:S01]  /*44b0*/  ISETP.GE.U32.AND P3, PT, R60, 0x7fffffbb, PT ;  /* 0x7fffffbb3c00780c */ /* 0x000fe20003f66070 */
[----:B------:R-:W-:Y:S02]  /*44c0*/  VIADD R60, R31, 0xffffffd8 ;  /* 0xffffffd81f3c7836 */ /* 0x000fe40000000000 */
[----:B------:R1:W-:Y:S01]  /*44d0*/  LDGSTS.E [R215+0x8800], desc[UR16][R50.64], !P4 ;  /* 0x0880000032d77fae */ /* 0x0003e2000e1a1010 */
[----:B------:R-:W-:-:S03]  /*44e0*/  IMAD.WIDE R104, R75, 0x4, R104 ;  /* 0x000000044b687825 */ /* 0x000fc600078e0268 */
[----:B------:R1:W-:Y:S01]  /*44f0*/  LDGSTS.E [R215+0x8a00], desc[UR16][R48.64], !P4 ;  /* 0x08a0000030d77fae */ /* 0x0003e2000e1a1010 */
[----:B------:R-:W-:Y:S01]  /*4500*/  ISETP.GE.U32.AND P4, PT, R62, 0x7fffffba, PT ;  /* 0x7fffffba3e00780c */ /* 0x000fe20003f86070 */
[----:B------:R-:W-:Y:S01]  /*4510*/  IMAD.WIDE R102, R75, 0x4, R102 ;  /* 0x000000044b667825 */ /* 0x000fe200078e0266 */
[----:B------:R-:W-:Y:S01]  /*4520*/  IADD3 R62, PT, PT, R31, -0x29, RZ ;  /* 0xffffffd71f3e7810 */ /* 0x000fe20007ffe0ff */
[----:B------:R1:W-:Y:S02]  /*4530*/  LDGSTS.E [R215+0x8c00], desc[UR16][R46.64], !P5 ;  /* 0x08c000002ed77fae */ /* 0x0003e4000e9a1010 */
[----:B------:R-:W-:Y:S02]  /*4540*/  IMAD.WIDE R100, R75, 0x4, R100 ;  /* 0x000000044b647825 */ /* 0x000fe400078e0264 */
[----:B------:R1:W-:Y:S01]  /*4550*/  LDGSTS.E [R215+0x8e00], desc[UR16][R44.64], !P5 ;  /* 0x08e000002cd77fae */ /* 0x0003e2000e9a1010 */
[----:B------:R-:W-:Y:S01]  /*4560*/  ISETP.GE.U32.AND P5, PT, R60, 0x7fffffb9, PT ;  /* 0x7fffffb93c00780c */ /* 0x000fe20003fa6070 */
[----:B------:R-:W-:-:S02]  /*4570*/  VIADD R60, R31, 0xffffffd6 ;  /* 0xffffffd61f3c7836 */ /* 0x000fc40000000000 */
        /* <DEDUP_REMOVED lines=53> */
[----:B------:R-:W-:Y:S01]  /*48d0*/  LDGSTS.E [R215+0xba00], desc[UR16][R246.64], !P4 ;  /* 0x0ba00000f6d77fae */ /* 0x000fe2000e1a1010 */
[----:B------:R-:W-:Y:S01]  /*48e0*/  ISETP.GE.U32.AND P4, PT, R62, 0x7fffffae, PT ;  /* 0x7fffffae3e00780c */ /* 0x000fe20003f86070 */
[----:B------:R-:W-:Y:S02]  /*48f0*/  VIADD R62, R31, 0xffffffcb ;  /* 0xffffffcb1f3e7836 */ /* 0x000fe40000000000 */
[----:B------:R-:W-:Y:S01]  /*4900*/  LDGSTS.E [R215+0xbc00], desc[UR16][R244.64], !P5 ;  /* 0x0bc00000f4d77fae */ /* 0x000fe2000e9a1010 */
        /* <DEDUP_REMOVED lines=8> */
[----:B------:R-:W-:Y:S01]  /*4990*/  IMAD.WIDE R124, R75, 0x4, R124 ;  /* 0x000000044b7c7825 */ /* 0x000fe200078e027c */
[----:B------:R-:W-:Y:S01]  /*49a0*/  IADD3 R62, PT, PT, R31, -0x37, RZ ;  /* 0xffffffc91f3e7810 */ /* 0x000fe20007ffe0ff */
[----:B------:R-:W-:Y:S02]  /*49b0*/  LDGSTS.E [R215+0xc400], desc[UR16][R236.64], !P3 ;  /* 0x0c400000ecd77fae */ /* 0x000fe4000d9a1010 */
[----:B------:R-:W-:Y:S02]  /*49c0*/  IMAD.WIDE R118, R75, 0x4, R118 ;  /* 0x000000044b767825 */ /* 0x000fe400078e0276 */
[----:B------:R-:W-:Y:S01]  /*49d0*/  LDGSTS.E [R215+0xc600], desc[UR16][R234.64], !P3 ;  /* 0x0c600000ead77fae */ /* 0x000fe2000d9a1010 */
[----:B------:R-:W-:Y:S01]  /*49e0*/  ISETP.GE.U32.AND P3, PT, R60, 0x7fffffab, PT ;  /* 0x7fffffab3c00780c */ /* 0x000fe20003f66070 */
[----:B------:R-:W-:-:S02]  /*49f0*/  VIADD R60, R31, 0xffffffc8 ;  /* 0xffffffc81f3c7836 */ /* 0x000fc40000000000 */
[----:B------:R-:W-:Y:S01]  /*4a00*/  LDGSTS.E [R215+0xc800], desc[UR16][R232.64], !P4 ;  /* 0x0c800000e8d77fae */ /* 0x000fe2000e1a1010 */
[----:B------:R-:W-:-:S03]  /*4a10*/  IMAD.WIDE R126, R75, 0x4, R126 ;  /* 0x000000044b7e7825 */ /* 0x000fc600078e027e */
[----:B------:R-:W-:Y:S01]  /*4a20*/  LDGSTS.E [R215+0xca00], desc[UR16][R230.64], !P4 ;  /* 0x0ca00000e6d77fae */ /* 0x000fe2000e1a1010 */
[----:B------:R-:W-:Y:S01]  /*4a30*/  ISETP.GE.U32.AND P4, PT, R62, 0x7fffffaa, PT ;  /* 0x7fffffaa3e00780c */ /* 0x000fe20003f86070 */
[----:B------:R-:W-:Y:S02]  /*4a40*/  VIADD R62, R31, 0xffffffc7 ;  /* 0xffffffc71f3e7836 */ /* 0x000fe40000000000 */
[----:B------:R-:W-:Y:S01]  /*4a50*/  LDGSTS.E [R215+0xcc00], desc[UR16][R228.64], !P5 ;  /* 0x0cc00000e4d77fae */ /* 0x000fe2000e9a1010 */
[----:B--2---:R-:W-:-:S03]  /*4a60*/  IMAD.WIDE R70, R107, 0x4, R70 ;  /* 0x000000046b467825 */ /* 0x004fc600078e0246 */
[----:B------:R-:W-:Y:S01]  /*4a70*/  LDGSTS.E [R215+0xce00], desc[UR16][R226.64], !P5 ;  /* 0x0ce00000e2d77fae */ /* 0x000fe2000e9a1010 */
[----:B------:R-:W-:Y:S01]  /*4a80*/  ISETP.GE.U32.AND P5, PT, R60, 0x7fffffa9, PT ;  /* 0x7fffffa93c00780c */ /* 0x000fe20003fa6070 */
[----:B------:R-:W-:Y:S02]  /*4a90*/  VIADD R60, R31, 0xffffffc6 ;  /* 0xffffffc61f3c7836 */ /* 0x000fe40000000000 */
[----:B------:R-:W-:Y:S01]  /*4aa0*/  LDGSTS.E [R215+0xd000], desc[UR16][R224.64], !P6 ;  /* 0x0d000000e0d77fae */ /* 0x000fe2000f1a1010 */
[----:B----4-:R-:W-:-:S03]  /*4ab0*/  IMAD.WIDE R130, R107, 0x4, R130 ;  /* 0x000000046b827825 */ /* 0x010fc600078e0282 */
[----:B------:R-:W-:Y:S01]  /*4ac0*/  LDGSTS.E [R215+0xd200], desc[UR16][R222.64], !P6 ;  /* 0x0d200000ded77fae */ /* 0x000fe2000f1a1010 */
[----:B------:R-:W-:Y:S01]  /*4ad0*/  ISETP.GE.U32.AND P6, PT, R62, 0x7fffffa8, PT ;  /* 0x7fffffa83e00780c */ /* 0x000fe20003fc6070 */
[----:B------:R-:W-:Y:S02]  /*4ae0*/  VIADD R62, R31, 0xffffffc5 ;  /* 0xffffffc51f3e7836 */ /* 0x000fe40000000000 */
[----:B------:R-:W-:Y:S01]  /*4af0*/  LDGSTS.E [R215+0xd400], desc[UR16][R220.64], !P3 ;  /* 0x0d400000dcd77fae */ /* 0x000fe2000d9a1010 */
[----:B-----5:R-:W-:-:S03]  /*4b00*/  IMAD.WIDE R134, R107, 0x4, R134 ;  /* 0x000000046b867825 */ /* 0x020fc600078e0286 */
[----:B------:R-:W-:Y:S01]  /*4b10*/  LDGSTS.E [R215+0xd600], desc[UR16][R218.64], !P3 ;  /* 0x0d600000dad77fae */ /* 0x000fe2000d9a1010 */
[----:B------:R-:W-:Y:S01]  /*4b20*/  ISETP.GE.U32.AND P3, PT, R60, 0x7fffffa7, PT ;  /* 0x7fffffa73c00780c */ /* 0x000fe20003f66070 */
[----:B------:R-:W-:Y:S02]  /*4b30*/  VIADD R60, R31, 0xffffffc4 ;  /* 0xffffffc41f3c7836 */ /* 0x000fe40000000000 */
[----:B------:R-:W-:Y:S01]  /*4b40*/  LDGSTS.E [R215+0xd800], desc[UR16][R104.64], !P4 ;  /* 0x0d80000068d77fae */ /* 0x000fe2000e1a1010 */
[----:B-1----:R-:W-:-:S03]  /*4b50*/  IMAD.WIDE R170, R107, 0x4, R170 ;  /* 0x000000046baa7825 */ /* 0x002fc600078e02aa */
        /* <DEDUP_REMOVED lines=10> */
[C---:B------:R-:W-:Y:S02]  /*4c00*/  IMAD.WIDE R182, R107.reuse, 0x4, R182 ;  /* 0x000000046bb67825 */ /* 0x040fe400078e02b6 */
[----:B------:R-:W-:Y:S01]  /*4c10*/  LDGSTS.E [R215+0xe200], desc[UR16][R94.64], !P6 ;  /* 0x0e2000005ed77fae */ /* 0x000fe2000f1a1010 */
[----:B------:R-:W-:Y:S01]  /*4c20*/  ISETP.GE.U32.AND P6, PT, R62, 0x7fffffa4, PT ;  /* 0x7fffffa43e00780c */ /* 0x000fe20003fc6070 */
[C---:B------:R-:W-:Y:S01]  /*4c30*/  IMAD.WIDE R186, R107.reuse, 0x4, R186 ;  /* 0x000000046bba7825 */ /* 0x040fe200078e02ba */
[----:B------:R-:W1:Y:S01]  /*4c40*/  LDC R62, c[0x0][0x3a0] ;  /* 0x0000e800ff3e7b82 */ /* 0x000e620000000800 */
[----:B------:R-:W-:Y:S02]  /*4c50*/  LDGSTS.E [R215+0xe400], desc[UR16][R92.64], !P3 ;  /* 0x0e4000005cd77fae */ /* 0x000fe4000d9a1010 */
[----:B------:R-:W-:-:S02]  /*4c60*/  IMAD.WIDE R190, R107, 0x4, R190 ;  /* 0x000000046bbe7825 */ /* 0x000fc400078e02be */
[----:B------:R-:W-:Y:S01]  /*4c70*/  LDGSTS.E [R215+0xe600], desc[UR16][R90.64], !P3 ;  /* 0x0e6000005ad77fae */ /* 0x000fe2000d9a1010 */
[----:B------:R-:W-:Y:S01]  /*4c80*/  ISETP.GE.U32.AND P3, PT, R60, 0x7fffffa3, PT ;  /* 0x7fffffa33c00780c */ /* 0x000fe20003f66070 */
[----:B------:R-:W-:Y:S02]  /*4c90*/  VIADD R60, R31, 0xffffffc1 ;  /* 0xffffffc11f3c7836 */ /* 0x000fe40000000000 */
[----:B------:R-:W-:Y:S01]  /*4ca0*/  LDGSTS.E [R215+0xe800], desc[UR16][R88.64], !P4 ;  /* 0x0e80000058d77fae */ /* 0x000fe2000e1a1010 */
[----:B------:R-:W-:-:S03]  /*4cb0*/  IMAD.WIDE R194, R107, 0x4, R194 ;  /* 0x000000046bc27825 */ /* 0x000fc600078e02c2 */
[----:B------:R-:W-:Y:S01]  /*4cc0*/  LDGSTS.E [R215+0xea00], desc[UR16][R86.64], !P4 ;  /* 0x0ea0000056d77fae */ /* 0x000fe2000e1a1010 */
[----:B------:R-:W-:Y:S01]  /*4cd0*/  ISETP.GE.U32.AND P4, PT, R60, 0x7fffffa2, PT ;  /* 0x7fffffa23c00780c */ /* 0x000fe20003f86070 */
[C---:B------:R-:W-:Y:S02]  /*4ce0*/  IMAD.WIDE R200, R107.reuse, 0x4, R200 ;  /* 0x000000046bc87825 */ /* 0x040fe400078e02c8 */
[----:B------:R-:W-:Y:S02]  /*4cf0*/  LDGSTS.E [R215+0xec00], desc[UR16][R84.64], !P5 ;  /* 0x0ec0000054d77fae */ /* 0x000fe4000e9a1010 */
[C---:B------:R-:W-:Y:S02]  /*4d00*/  IMAD.WIDE R202, R107.reuse, 0x4, R202 ;  /* 0x000000046bca7825 */ /* 0x040fe400078e02ca */
[----:B------:R-:W-:Y:S02]  /*4d10*/  LDGSTS.E [R215+0xee00], desc[UR16][R82.64], !P5 ;  /* 0x0ee0000052d77fae */ /* 0x000fe4000e9a1010 */
[----:B------:R-:W-:-:S02]  /*4d20*/  IMAD.WIDE R204, R107, 0x4, R204 ;  /* 0x000000046bcc7825 */ /* 0x000fc400078e02cc */
[----:B------:R-:W-:Y:S02]  /*4d30*/  LDGSTS.E [R215+0xf000], desc[UR16][R112.64], !P6 ;  /* 0x0f00000070d77fae */ /* 0x000fe4000f1a1010 */
[C---:B------:R-:W-:Y:S02]  /*4d40*/  IMAD.WIDE R206, R107.reuse, 0x4, R206 ;  /* 0x000000046bce7825 */ /* 0x040fe400078e02ce */
[----:B------:R-:W-:Y:S01]  /*4d50*/  LDGSTS.E [R215+0xf200], desc[UR16][R120.64], !P6 ;  /* 0x0f20000078d77fae */ /* 0x000fe2000f1a1010 */
[----:B------:R-:W-:Y:S01]  /*4d60*/  ISETP.GT.AND P6, PT, R64, 0x5f, PT ;  /* 0x0000005f4000780c */ /* 0x000fe20003fc4270 */
[C---:B------:R-:W-:Y:S01]  /*4d70*/  IMAD.WIDE R208, R107.reuse, 0x4, R208 ;  /* 0x000000046bd07825 */ /* 0x040fe200078e02d0 */
[----:B------:R-:W2:Y:S01]  /*4d80*/  LDC R64, c[0x0][0x3a0] ;  /* 0x0000e800ff407b82 */ /* 0x000ea20000000800 */
[----:B------:R-:W-:Y:S01]  /*4d90*/  LDGSTS.E [R215+0xf400], desc[UR16][R114.64], !P3 ;  /* 0x0f40000072d77fae */ /* 0x000fe2000d9a1010 */
[----:B------:R-:W-:Y:S01]  /*4da0*/  SEL R30, R30, RZ, P6 ;  /* 0x000000ff1e1e7207 */ /* 0x000fe20003000000 */
[C---:B------:R-:W-:Y:S01]  /*4db0*/  IMAD.WIDE R210, R107.reuse, 0x4, R210 ;  /* 0x000000046bd27825 */ /* 0x040fe200078e02d2 */
[----:B------:R-:W-:Y:S01]  /*4dc0*/  ISETP.NE.U32.AND P6, PT, R2, RZ, PT ;  /* 0x000000ff0200720c */ /* 0x000fe20003fc5070 */
[----:B------:R-:W-:Y:S02]  /*4dd0*/  LDGSTS.E [R215+0xf600], desc[UR16][R122.64], !P3 ;  /* 0x0f6000007ad77fae */ /* 0x000fe4000d9a1010 */
[----:B------:R-:W-:-:S02]  /*4de0*/  IMAD.WIDE R128, R107, 0x4, R128 ;  /* 0x000000046b807825 */ /* 0x000fc400078e0280 */
[----:B------:R-:W-:Y:S02]  /*4df0*/  LDGSTS.E [R215+0xf800], desc[UR16][R116.64], !P4 ;  /* 0x0f80000074d77fae */ /* 0x000fe4000e1a1010 */
[C---:B------:R-:W-:Y:S02]  /*4e00*/  IMAD.WIDE R132, R107.reuse, 0x4, R132 ;  /* 0x000000046b847825 */ /* 0x040fe400078e0284 */
[----:B------:R-:W-:Y:S01]  /*4e10*/  LDGSTS.E [R215+0xfa00], desc[UR16][R124.64], !P4 ;  /* 0x0fa000007cd77fae */ /* 0x000fe2000e1a1010 */
[----:B------:R-:W-:Y:S01]  /*4e20*/  ISETP.NE.U32.AND P4, PT, R30, RZ, PT ;  /* 0x000000ff1e00720c */ /* 0x000fe20003f85070 */
[C---:B------:R-:W-:Y:S01]  /*4e30*/  IMAD.WIDE R168, R107.reuse, 0x4, R168 ;  /* 0x000000046ba87825 */ /* 0x040fe200078e02a8 */
[----:B------:R-:W4:Y:S01]  /*4e40*/  LDC R30, c[0x0][0x3a0] ;  /* 0x0000e800ff1e7b82 */ /* 0x000f220000000800 */
[----:B------:R-:W-:Y:S02]  /*4e50*/  LDGSTS.E [R215+0xfc00], desc[UR16][R118.64], !P2 ;  /* 0x0fc0000076d77fae */ /* 0x000fe4000d1a1010 */
[----:B------:R-:W-:-:S02]  /*4e60*/  IMAD.WIDE R172, R107, 0x4, R172 ;  /* 0x000000046bac7825 */ /* 0x000fc400078e02ac */
[----:B------:R-:W-:Y:S02]  /*4e70*/  LDGSTS.E [R215+0xfe00], desc[UR16][R126.64], !P2 ;  /* 0x0fe000007ed77fae */ /* 0x000fe4000d1a1010 */
[C---:B------:R-:W-:Y:S02]  /*4e80*/  IMAD.WIDE R176, R107.reuse, 0x4, R176 ;  /* 0x000000046bb07825 */ /* 0x040fe400078e02b0 */
[----:B------:R-:W0:Y:S02]  /*4e90*/  LDGDEPBAR ;  /* 0x00000000000079af */ /* 0x000e240000000000 */
[C---:B------:R-:W-:Y:S02]  /*4ea0*/  IMAD.WIDE R180, R107.reuse, 0x4, R180 ;  /* 0x000000046bb47825 */ /* 0x040fe400078e02b4 */
[----:B------:R-:W-:Y:S02]  /*4eb0*/  LDGSTS.E [R214+0x1c000], desc[UR16][R70.64], P6 ;  /* 0x1c00000046d67fae */ /* 0x000fe4000b1a1010 */
[----:B------:R-:W-:-:S02]  /*4ec0*/  IMAD.WIDE R184, R107, 0x4, R184 ;  /* 0x000000046bb87825 */ /* 0x000fc400078e02b8 */
[----:B------:R-:W-:Y:S02]  /*4ed0*/  LDGSTS.E [R214+0x1c400], desc[UR16][R130.64], P6 ;  /* 0x1c40000082d67fae */ /* 0x000fe4000b1a1010 */
[C---:B------:R-:W-:Y:S02]  /*4ee0*/  IMAD.WIDE R188, R107.reuse, 0x4, R188 ;  /* 0x000000046bbc7825 */ /* 0x040fe400078e02bc */
[----:B------:R-:W-:Y:S02]  /*4ef0*/  LDGSTS.E [R214+0x1c800], desc[UR16][R134.64], P6 ;  /* 0x1c80000086d67fae */ /* 0x000fe4000b1a1010 */
[----:B------:R-:W-:Y:S01]  /*4f00*/  IMAD.WIDE R192, R107, 0x4, R192 ;  /* 0x000000046bc07825 */ /* 0x000fe200078e02c0 */
[----:B----4-:R-:W-:Y:S01]  /*4f10*/  IADD3 R30, PT, PT, R30, -0x45, RZ ;  /* 0xffffffbb1e1e7810 */ /* 0x010fe20007ffe0ff */
[----:B------:R-:W-:Y:S02]  /*4f20*/  LDGSTS.E [R214+0x1cc00], desc[UR16][R170.64], P6 ;  /* 0x1cc00000aad67fae */ /* 0x000fe4000b1a1010 */
[----:B------:R-:W-:-:S02]  /*4f30*/  VIADD R60, R31, 0xffffffbe ;  /* 0xffffffbe1f3c7836 */ /* 0x000fc40000000000 */
[----:B------:R-:W-:Y:S01]  /*4f40*/  LDGSTS.E [R214+0x1d000], desc[UR16][R174.64], P6 ;  /* 0x1d000000aed67fae */ /* 0x000fe2000b1a1010 */
[C---:B------:R-:W-:Y:S02]  /*4f50*/  IMAD.WIDE R196, R107.reuse, 0x4, R196 ;  /* 0x000000046bc47825 */ /* 0x040fe400078e02c4 */
[----:B------:R-:W-:Y:S01]  /*4f60*/  ISETP.GE.U32.AND P5, PT, R60, 0x7fffff9f, PT ;  /* 0x7fffff9f3c00780c */ /* 0x000fe20003fa6070 */
[----:B------:R-:W-:Y:S01]  /*4f70*/  LDGSTS.E [R214+0x1d400], desc[UR16][R178.64], P6 ;  /* 0x1d400000b2d67fae */ /* 0x000fe2000b1a1010 */
[C---:B------:R-:W-:Y:S01]  /*4f80*/  IMAD.WIDE R80, R107.reuse, 0x4, R80 ;  /* 0x000000046b507825 */ /* 0x040fe200078e0250 */
[----:B------:R-:W4:Y:S02]  /*4f90*/  LDC R60, c[0x0][0x3a0] ;  /* 0x0000e800ff3c7b82 */ /* 0x000f240000000800 */
[----:B------:R-:W-:Y:S01]  /*4fa0*/  LDGSTS.E [R214+0x1d800], desc[UR16][R182.64], P6 ;  /* 0x1d800000b6d67fae */ /* 0x000fe2000b1a1010 */
[----:B------:R-:W-:-:S03]  /*4fb0*/  IMAD.WIDE R78, R107, 0x4, R78 ;  /* 0x000000046b4e7825 */ /* 0x000fc600078e024e */
        /* <DEDUP_REMOVED lines=9> */
[----:B------:R-:W-:Y:S02]  /*5050*/  VIADD R31, R31, 0xffffffbf ;  /* 0xffffffbf1f1f7836 */ /* 0x000fe40000000000 */
[----:B-1----:R-:W-:Y:S01]  /*5060*/  VIADD R2, R62, 0xffffffbd ;  /* 0xffffffbd3e027836 */ /* 0x002fe20000000000 */
[----:B------:R-:W-:Y:S01]  /*5070*/  LDGSTS.E [R214+0x1f000], desc[UR16][R204.64], P6 ;  /* 0x1f000000ccd67fae */ /* 0x000fe2000b1a1010 */
[----:B------:R-:W1:Y:S01]  /*5080*/  LDC R62, c[0x0][0x3a0] ;  /* 0x0000e800ff3e7b82 */ /* 0x000e620000000800 */
[----:B------:R-:W-:Y:S01]  /*5090*/  ISETP.GE.U32.AND P3, PT, R31, 0x7fffffa0, PT ;  /* 0x7fffffa01f00780c */ /* 0x000fe20003f66070 */
[C---:B------:R-:W-:Y:S01]  /*50a0*/  IMAD.WIDE R58, R75.reuse, 0x4, R58 ;  /* 0x000000044b3a7825 */ /* 0x040fe200078e023a */
[----:B------:R-:W-:Y:S01]  /*50b0*/  LDGSTS.E [R214+0x1f400], desc[UR16][R206.64], P6 ;  /* 0x1f400000ced67fae */ /* 0x000fe2000b1a1010 */
[----:B------:R-:W-:Y:S02]  /*50c0*/  ISETP.GE.U32.AND P2, PT, R2, 0x7fffff9e, PT ;  /* 0x7fffff9e0200780c */ /* 0x000fe40003f46070 */
[----:B----4-:R-:W-:Y:S01]  /*50d0*/  VIADD R2, R60, 0xffffffbc ;  /* 0xffffffbc3c027836 */ /* 0x010fe20000000000 */
[----:B------:R-:W-:Y:S01]  /*50e0*/  LDGSTS.E [R214+0x1f800], desc[UR16][R208.64], P6 ;  /* 0x1f800000d0d67fae */ /* 0x000fe2000b1a1010 */
[C---:B------:R-:W-:Y:S01]  /*50f0*/  IMAD.WIDE R56, R75.reuse, 0x4, R56 ;  /* 0x000000044b387825 */ /* 0x040fe200078e0238 */
[----:B------:R-:W4:Y:S02]  /*5100*/  LDC R31, c[0x0][0x3a0] ;  /* 0x0000e800ff1f7b82 */ /* 0x000f240000000800 */
[----:B------:R-:W-:Y:S01]  /*5110*/  LDGSTS.E [R214+0x1fc00], desc[UR16][R210.64], P6 ;  /* 0x1fc00000d2d67fae */ /* 0x000fe2000b1a1010 */
[----:B------:R-:W-:-:S03]  /*5120*/  IMAD.WIDE R54, R75, 0x4, R54 ;  /* 0x000000044b367825 */ /* 0x000fc600078e0236 */
[----:B------:R-:W-:Y:S01]  /*5130*/  LDGSTS.E [R213+0x1c200], desc[UR16][R128.64], P6 ;  /* 0x1c20000080d57fae */ /* 0x000fe2000b1a1010 */
[C---:B------:R-:W-:Y:S01]  /*5140*/  IMAD.WIDE R52, R75.reuse, 0x4, R52 ;  /* 0x000000044b347825 */ /* 0x040fe200078e0234 */
[----:B------:R-:W5:Y:S02]  /*5150*/  LDC R60, c[0x0][0x3a0] ;  /* 0x0000e800ff3c7b82 */ /* 0x000f640000000800 */
        /* <DEDUP_REMOVED lines=29> */
[----:B------:R-:W-:Y:S01]  /*5330*/  ISETP.GE.U32.AND P6, PT, R2, 0x7fffff9d, PT ;  /* 0x7fffff9d0200780c */ /* 0x000fe20003fc6070 */
[----:B-1----:R-:W-:Y:S02]  /*5340*/  VIADD R2, R62, 0xffffffba ;  /* 0xffffffba3e027836 */ /* 0x002fe40000000000 */
[----:B------:R-:W0:Y:S01]  /*5350*/  LDGDEPBAR ;  /* 0x00000000000079af */ /* 0x000e220000000000 */
[C---:B------:R-:W-:Y:S01]  /*5360*/  IMAD.WIDE R20, R75.reuse, 0x4, R20 ;  /* 0x000000044b147825 */ /* 0x040fe200078e0214 */
[----:B------:R-:W-:Y:S03]  /*5370*/  BAR.SYNC.DEFER_BLOCKING 0x0 ;  /* 0x0000000000007b1d */ /* 0x000fe60000010000 */
[----:B------:R-:W-:-:S04]  /*5380*/  IMAD.WIDE R18, R75, 0x4, R18 ;  /* 0x000000044b127825 */ /* 0x000fc800078e0212 */
[C---:B------:R-:W-:Y:S01]  /*5390*/  IMAD.WIDE R16, R75.reuse, 0x4, R16 ;  /* 0x000000044b107825 */ /* 0x040fe200078e0210 */
[----:B------:R-:W-:Y:S03]  /*53a0*/  STL.64 [R1+0xd8], R58 ;  /* 0x0000d83a01007387 */ /* 0x000fe60000100a00 */
[C---:B------:R-:W-:Y:S01]  /*53b0*/  IMAD.WIDE R14, R75.reuse, 0x4, R14 ;  /* 0x000000044b0e7825 */ /* 0x040fe200078e020e */
[----:B------:R-:W-:Y:S03]  /*53c0*/  STL.64 [R1+0xd0], R56 ;  /* 0x0000d03801007387 */ /* 0x000fe60000100a00 */
[C---:B------:R-:W-:Y:S01]  /*53d0*/  IMAD.WIDE R12, R75.reuse, 0x4, R12 ;  /* 0x000000044b0c7825 */ /* 0x040fe200078e020c */
[----:B------:R-:W-:Y:S03]  /*53e0*/  STL.64 [R1+0xc8], R54 ;  /* 0x0000c83601007387 */ /* 0x000fe60000100a00 */
[C---:B------:R-:W-:Y:S01]  /*53f0*/  IMAD.WIDE R10, R75.reuse, 0x4, R10 ;  /* 0x000000044b0a7825 */ /* 0x040fe200078e020a */
[----:B------:R1:W-:Y:S03]  /*5400*/  STL.64 [R1+0xc0], R52 ;  /* 0x0000c03401007387 */ /* 0x0003e60000100a00 */
[C---:B------:R-:W-:Y:S01]  /*5410*/  IMAD.WIDE R8, R75.reuse, 0x4, R8 ;  /* 0x000000044b087825 */ /* 0x040fe200078e0208 */
[----:B------:R-:W-:Y:S01]  /*5420*/  @!PT LDS RZ, [RZ] ;  /* 0x00000000fffff984 */ /* 0x000fe20000000800 */
[----:B------:R-:W-:Y:S01]  /*5430*/  @!PT LDS RZ, [RZ] ;  /* 0x00000000fffff984 */ /* 0x000fe20000000800 */
[----:B------:R-:W-:Y:S01]  /*5440*/  @!PT LDS RZ, [RZ] ;  /* 0x00000000fffff984 */ /* 0x000fe20000000800 */
[----:B------:R-:W-:Y:S03]  /*5450*/  LDGSTS.E [R215+0x10000], desc[UR16][R58.64], !P3 ;  /* 0x100000003ad77fae */ /* 0x000fe6000d9a1010 */
[----:B------:R-:W-:Y:S01]  /*5460*/  IMAD.WIDE R6, R75, 0x4, R6 ;  /* 0x000000044b067825 */ /* 0x000fe200078e0206 */
[----:B------:R-:W-:Y:S01]  /*5470*/  LDGSTS.E [R215+0x10200], desc[UR16][R56.64], !P3 ;  /* 0x1020000038d77fae */ /* 0x000fe2000d9a1010 */
[----:B------:R-:W-:-:S02]  /*5480*/  ISETP.GE.U32.AND P3, PT, R30, 0x7fffff9c, PT ;  /* 0x7fffff9c1e00780c */ /* 0x000fc40003f66070 */
[----:B--2---:R-:W-:Y:S01]  /*5490*/  VIADD R30, R64, 0xffffffb9 ;  /* 0xffffffb9401e7836 */ /* 0x004fe20000000000 */
[----:B------:R-:W-:Y:S01]  /*54a0*/  LDGSTS.E [R215+0x10400], desc[UR16][R54.64], !P5 ;  /* 0x1040000036d77fae */ /* 0x000fe2000e9a1010 */
[----:B------:R-:W-:-:S03]  /*54b0*/  IMAD.WIDE R4, R75, 0x4, R4 ;  /* 0x000000044b047825 */ /* 0x000fc600078e0204 */
[----:B------:R1:W-:Y:S01]  /*54c0*/  LDGSTS.E [R215+0x10600], desc[UR16][R52.64], !P5 ;  /* 0x1060000034d77fae */ /* 0x0003e2000e9a1010 */
[----:B------:R-:W-:Y:S01]  /*54d0*/  ISETP.GE.U32.AND P5, PT, R2, 0x7fffff9b, PT ;  /* 0x7fffff9b0200780c */ /* 0x000fe20003fa6070 */
[----:B------:R-:W-:Y:S02]  /*54e0*/  VIADD R2, R65, 0xffffffb8 ;  /* 0xffffffb841027836 */ /* 0x000fe40000000000 */
[----:B------:R-:W-:Y:S01]  /*54f0*/  STL.64 [R1+0xb8], R50 ;  /* 0x0000b83201007387 */ /* 0x000fe20000100a00 */
[----:B------:R-:W-:-:S03]  /*5500*/  IMAD.WIDE R250, R75, 0x4, R250 ;  /* 0x000000044bfa7825 */ /* 0x000fc600078e02fa */
[----:B------:R-:W-:Y:S01]  /*5510*/  LDGSTS.E [R215+0x10800], desc[UR16][R50.64], !P2 ;  /* 0x1080000032d77fae */ /* 0x000fe2000d1a1010 */
[C---:B------:R-:W-:Y:S01]  /*5520*/  IMAD.WIDE R248, R75.reuse, 0x4, R248 ;  /* 0x000000044bf87825 */ /* 0x040fe200078e02f8 */
[----:B-1----:R-:W1:Y:S02]  /*5530*/  LDC R52, c[0x0][0x3a0] ;  /* 0x0000e800ff347b82 */ /* 0x002e640000000800 */
[----:B------:R-:W-:Y:S01]  /*5540*/  STL.64 [R1+0xb0], R48 ;  /* 0x0000b03001007387 */ /* 0x000fe20000100a00 */
[----:B------:R-:W-:-:S03]  /*5550*/  IMAD.WIDE R246, R75, 0x4, R246 ;  /* 0x000000044bf67825 */ /* 0x000fc600078e02f6 */
[----:B------:R-:W-:Y:S01]  /*5560*/  LDGSTS.E [R215+0x10a00], desc[UR16][R48.64], !P2 ;  /* 0x10a0000030d77fae */ /* 0x000fe2000d1a1010 */
[----:B------:R-:W-:Y:S01]  /*5570*/  ISETP.GE.U32.AND P2, PT, R30, 0x7fffff9a, PT ;  /* 0x7fffff9a1e00780c */ /* 0x000fe20003f46070 */
[----:B----4-:R-:W-:Y:S01]  /*5580*/  VIADD R30, R31, 0xffffffb7 ;  /* 0xffffffb71f1e7836 */ /* 0x010fe20000000000 */
[----:B------:R-:W2:Y:S01]  /*5590*/  LDC R53, c[0x0][0x3a0] ;  /* 0x0000e800ff357b82 */ /* 0x000ea20000000800 */
[----:B------:R-:W-:Y:S01]  /*55a0*/  STL.64 [R1+0xa8], R46 ;  /* 0x0000a82e01007387 */ /* 0x000fe20000100a00 */
[----:B------:R-:W-:-:S03]  /*55b0*/  IMAD.WIDE R244, R75, 0x4, R244 ;  /* 0x000000044bf47825 */ /* 0x000fc600078e02f4 */
[----:B------:R-:W-:Y:S01]  /*55c0*/  LDGSTS.E [R215+0x10c00], desc[UR16][R46.64], !P6 ;  /* 0x10c000002ed77fae */ /* 0x000fe2000f1a1010 */
[C---:B------:R-:W-:Y:S02]  /*55d0*/  IMAD.WIDE R242, R75.reuse, 0x4, R242 ;  /* 0x000000044bf27825 */ /* 0x040fe400078e02f2 */
[----:B------:R-:W4:Y:S01]  /*55e0*/  LDC R31, c[0x0][0x3a0] ;  /* 0x0000e800ff1f7b82 */ /* 0x000f220000000800 */
[----:B------:R1:W-:Y:S01]  /*55f0*/  STL.64 [R1+0xa0], R44 ;  /* 0x0000a02c01007387 */ /* 0x0003e20000100a00 */
[----:B------:R-:W-:-:S03]  /*5600*/  IMAD.WIDE R240, R75, 0x4, R240 ;  /* 0x000000044bf07825 */ /* 0x000fc600078e02f0 */
[----:B------:R1:W-:Y:S01]  /*5610*/  LDGSTS.E [R215+0x10e00], desc[UR16][R44.64], !P6 ;  /* 0x10e000002cd77fae */ /* 0x0003e2000f1a1010 */
[----:B------:R-:W-:Y:S01]  /*5620*/  ISETP.GE.U32.AND P6, PT, R2, 0x7fffff99, PT ;  /* 0x7fffff990200780c */ /* 0x000fe20003fc6070 */
[----:B-----5:R-:W-:Y:S02]  /*5630*/  VIADD R2, R60, 0xffffffb6 ;  /* 0xffffffb63c027836 */ /* 0x020fe40000000000 */
[----:B------:R-:W-:Y:S01]  /*5640*/  LDGSTS.E [R215+0x11000], desc[UR16][R42.64], !P3 ;  /* 0x110000002ad77fae */ /* 0x000fe2000d9a1010 */
[----:B------:R-:W-:-:S03]  /*5650*/  IMAD.WIDE R238, R75, 0x4, R238 ;  /* 0x000000044bee7825 */ /* 0x000fc600078e02ee */
[----:B------:R-:W-:Y:S01]  /*5660*/  LDGSTS.E [R215+0x11200], desc[UR16][R40.64], !P3 ;  /* 0x1120000028d77fae */ /* 0x000fe2000d9a1010 */
[----:B------:R-:W-:Y:S01]  /*5670*/  ISETP.GE.U32.AND P3, PT, R30, 0x7fffff98, PT ;  /* 0x7fffff981e00780c */ /* 0x000fe20003f66070 */
[----:B-1----:R-:W-:Y:S01]  /*5680*/  VIADD R30, R52, 0xffffffb5 ;  /* 0xffffffb5341e7836 */ /* 0x002fe20000000000 */
[----:B------:R-:W1:Y:S01]  /*5690*/  LDC R44, c[0x0][0x3a0] ;  /* 0x0000e800ff2c7b82 */ /* 0x000e620000000800 */
[----:B------:R-:W-:Y:S01]  /*56a0*/  STL.64 [R1+0x98], R42 ;  /* 0x0000982a01007387 */ /* 0x000fe20000100a00 */
[----:B------:R-:W-:-:S03]  /*56b0*/  IMAD.WIDE R236, R75, 0x4, R236 ;  /* 0x000000044bec7825 */ /* 0x000fc600078e02ec */
[----:B------:R-:W-:Y:S01]  /*56c0*/  LDGSTS.E [R215+0x11400], desc[UR16][R38.64], !P5 ;  /* 0x1140000026d77fae */ /* 0x000fe2000e9a1010 */
[C---:B------:R-:W-:Y:S02]  /*56d0*/  IMAD.WIDE R234, R75.reuse, 0x4, R234 ;  /* 0x000000044bea7825 */ /* 0x040fe400078e02ea */
[----:B------:R-:W5:Y:S01]  /*56e0*/  LDC R45, c[0x0][0x3a0] ;  /* 0x0000e800ff2d7b82 */ /* 0x000f620000000800 */
[----:B------:R-:W-:Y:S01]  /*56f0*/  STL.64 [R1+0x90], R40 ;  /* 0x0000902801007387 */ /* 0x000fe20000100a00 */
[----:B------:R-:W-:-:S03]  /*5700*/  IMAD.WIDE R232, R75, 0x4, R232 ;  /* 0x000000044be87825 */ /* 0x000fc600078e02e8 */
[----:B------:R3:W-:Y:S01]  /*5710*/  LDGSTS.E [R215+0x11600], desc[UR16][R36.64], !P5 ;  /* 0x1160000024d77fae */ /* 0x0007e2000e9a1010 */
[----:B------:R-:W-:Y:S01]  /*5720*/  ISETP.GE.U32.AND P5, PT, R2, 0x7fffff97, PT ;  /* 0x7fffff970200780c */ /* 0x000fe20003fa6070 */
[----:B------:R-:W-:Y:S01]  /*5730*/  IMAD.WIDE R230, R75, 0x4, R230 ;  /* 0x000000044be67825 */ /* 0x000fe200078e02e6 */
[----:B--2---:R-:W-:Y:S01]  /*5740*/  IADD3 R2, PT, PT, R53, -0x4c, RZ ;  /* 0xffffffb435027810 */ /* 0x004fe20007ffe0ff */
[----:B------:R-:W-:Y:S02]  /*5750*/  STL.64 [R1+0x88], R38 ;  /* 0x0000882601007387 */ /* 0x000fe40000100a00 */
[C---:B------:R-:W-:Y:S02]  /*5760*/  IMAD.WIDE R228, R75.reuse, 0x4, R228 ;  /* 0x000000044be47825 */ /* 0x040fe400078e02e4 */
[----:B------:R3:W-:Y:S02]  /*5770*/  STL.64 [R1+0x80], R36 ;  /* 0x0000802401007387 */ /* 0x0007e40000100a00 */
[----:B------:R-:W-:-:S02]  /*5780*/  IMAD.WIDE R226, R75, 0x4, R226 ;  /* 0x000000044be27825 */ /* 0x000fc400078e02e2 */
[----:B------:R-:W-:Y:S02]  /*5790*/  STL.64 [R1+0x78], R34 ;  /* 0x0000782201007387 */ /* 0x000fe40000100a00 */
[C---:B------:R-:W-:Y:S02]  /*57a0*/  IMAD.WIDE R224, R75.reuse, 0x4, R224 ;  /* 0x000000044be07825 */ /* 0x040fe400078e02e0 */
[----:B------:R-:W-:Y:S02]  /*57b0*/  LDGSTS.E [R215+0x11800], desc[UR16][R34.64], !P2 ;  /* 0x1180000022d77fae */ /* 0x000fe4000d1a1010 */
[C---:B------:R-:W-:Y:S01]  /*57c0*/  IMAD.WIDE R222, R75.reuse, 0x4, R222 ;  /* 0x000000044bde7825 */ /* 0x040fe200078e02de */
[----:B---3--:R-:W2:Y:S01]  /*57d0*/  LDC R36, c[0x0][0x3a0] ;  /* 0x0000e800ff247b82 */ /* 0x008ea20000000800 */
[----:B------:R-:W-:Y:S02]  /*57e0*/  STL.64 [R1+0x70], R32 ;  /* 0x0000702001007387 */ /* 0x000fe40000100a00 */
[----:B------:R-:W-:-:S02]  /*57f0*/  IMAD.WIDE R220, R75, 0x4, R220 ;  /* 0x000000044bdc7825 */ /* 0x000fc400078e02dc */
[----:B------:R-:W-:Y:S01]  /*5800*/  LDGSTS.E [R215+0x11a00], desc[UR16][R32.64], !P2 ;  /* 0x11a0000020d77fae */ /* 0x000fe2000d1a1010 */
[----:B------:R-:W-:Y:S01]  /*5810*/  ISETP.GE.U32.AND P2, PT, R30, 0x7fffff96, PT ;  /* 0x7fffff961e00780c */ /* 0x000fe20003f46070 */
[C---:B------:R-:W-:Y:S02]  /*5820*/  IMAD.WIDE R218, R75.reuse, 0x4, R218 ;  /* 0x000000044bda7825 */ /* 0x040fe400078e02da */
[----:B------:R3:W-:Y:S02]  /*5830*/  STL.64 [R1+0x68], R28 ;  /* 0x0000681c01007387 */ /* 0x0007e40000100a00 */
[C---:B------:R-:W-:Y:S02]  /*5840*/  IMAD.WIDE R104, R75.reuse, 0x4, R104 ;  /* 0x000000044b687825 */ /* 0x040fe400078e0268 */
[----:B------:R3:W-:Y:S02]  /*5850*/  LDGSTS.E [R215+0x11c00], desc[UR16][R28.64], !P6 ;  /* 0x11c000001cd77fae */ /* 0x0007e4000f1a1010 */
[----:B------:R-:W-:-:S02]  /*5860*/  IMAD.WIDE R102, R75, 0x4, R102 ;  /* 0x000000044b667825 */ /* 0x000fc400078e0266 */
[----:B------:R1:W-:Y:S02]  /*5870*/  STL.64 [R1+0x60], R26 ;  /* 0x0000601a01007387 */ /* 0x0003e40000100a00 */
[----:B------:R-:W-:Y:S02]  /*5880*/  IMAD.WIDE R100, R75, 0x4, R100 ;  /* 0x000000044b647825 */ /* 0x000fe400078e0264 */
[----:B------:R1:W-:Y:S01]  /*5890*/  LDGSTS.E [R215+0x11e00], desc[UR16][R26.64], !P6 ;  /* 0x11e000001ad77fae */ /* 0x0003e2000f1a1010 */
[----:B------:R-:W-:Y:S01]  /*58a0*/  ISETP.GE.U32.AND P6, PT, R2, 0x7fffff95, PT ;  /* 0x7fffff950200780c */ /* 0x000fe20003fc6070 */
[----:B-----5:R-:W-:Y:S01]  /*58b0*/  VIADD R2, R45, 0xffffffb2 ;  /* 0xffffffb22d027836 */ /* 0x020fe20000000000 */
[----:B---3--:R-:W3:Y:S01]  /*58c0*/  LDC R28, c[0x0][0x3a0] ;  /* 0x0000e800ff1c7b82 */ /* 0x008ee20000000800 */
[----:B------:R-:W-:Y:S01]  /*58d0*/  STL.64 [R1+0x50], R24 ;  /* 0x0000501801007387 */ /* 0x000fe20000100a00 */
[----:B------:R-:W-:-:S03]  /*58e0*/  IMAD.WIDE R98, R75, 0x4, R98 ;  /* 0x000000044b627825 */ /* 0x000fc600078e0262 */
[----:B------:R-:W-:Y:S01]  /*58f0*/  LDGSTS.E [R215+0x12000], desc[UR16][R24.64], !P3 ;  /* 0x1200000018d77fae */ /* 0x000fe2000d9a1010 */
[C---:B------:R-:W-:Y:S02]  /*5900*/  IMAD.WIDE R96, R75.reuse, 0x4, R96 ;  /* 0x000000044b607825 */ /* 0x040fe400078e0260 */
[----:B-1----:R-:W1:Y:S01]  /*5910*/  LDC R27, c[0x0][0x3a0] ;  /* 0x0000e800ff1b7b82 */ /* 0x002e620000000800 */
[----:B------:R-:W-:Y:S01]  /*5920*/  STL.64 [R1+0x48], R22 ;  /* 0x0000481601007387 */ /* 0x000fe20000100a00 */
[----:B------:R-:W-:Y:S02]  /*5930*/  VIADD R26, R44, 0xffffffb3 ;  /* 0xffffffb32c1a7836 */ /* 0x000fe40000000000 */
[C---:B------:R-:W-:Y:S01]  /*5940*/  IMAD.WIDE R94, R75.reuse, 0x4, R94 ;  /* 0x000000044b5e7825 */ /* 0x040fe200078e025e */
[----:B------:R-:W-:Y:S02]  /*5950*/  LDGSTS.E [R215+0x12200], desc[UR16][R22.64], !P3 ;  /* 0x1220000016d77fae */ /* 0x000fe4000d9a1010 */
[----:B------:R-:W-:Y:S01]  /*5960*/  ISETP.GE.U32.AND P3, PT, R26, 0x7fffff94, PT ;  /* 0x7fffff941a00780c */ /* 0x000fe20003f66070 */
[C---:B------:R-:W-:Y:S01]  /*5970*/  IMAD.WIDE R92, R75.reuse, 0x4, R92 ;  /* 0x000000044b5c7825 */ /* 0x040fe200078e025c */
[----:B------:R5:W-:Y:S03]  /*5980*/  STL.64 [R1+0x40], R20 ;  /* 0x0000401401007387 */ /* 0x000be60000100a00 */
[C---:B------:R-:W-:Y:S01]  /*5990*/  IMAD.WIDE R90, R75.reuse, 0x4, R90 ;  /* 0x000000044b5a7825 */ /* 0x040fe200078e025a */
[----:B------:R5:W-:Y:S03]  /*59a0*/  LDGSTS.E [R215+0x12400], desc[UR16][R20.64], !P5 ;  /* 0x1240000014d77fae */ /* 0x000be6000e9a1010 */
[C---:B------:R-:W-:Y:S01]  /*59b0*/  IMAD.WIDE R88, R75.reuse, 0x4, R88 ;  /* 0x000000044b587825 */ /* 0x040fe200078e0258 */
[----:B------:R4:W-:Y:S03]  /*59c0*/  STL.64 [R1+0x38], R18 ;  /* 0x0000381201007387 */ /* 0x0009e60000100a00 */
[----:B------:R-:W-:Y:S01]  /*59d0*/  IMAD.WIDE R86, R75, 0x4, R86 ;  /* 0x000000044b567825 */ /* 0x000fe200078e0256 */
[----:B------:R4:W-:Y:S01]  /*59e0*/  LDGSTS.E [R215+0x12600], desc[UR16][R18.64], !P5 ;  /* 0x1260000012d77fae */ /* 0x0009e2000e9a1010 */
[----:B------:R-:W-:-:S02]  /*59f0*/  ISETP.GE.U32.AND P5, PT, R2, 0x7fffff93, PT ;  /* 0x7fffff930200780c */ /* 0x000fc40003fa6070 */
[----:B--2---:R-:W-:Y:S01]  /*5a00*/  VIADD R2, R36, 0xffffffb0 ;  /* 0xffffffb024027836 */ /* 0x004fe20000000000 */
[----:B-----5:R-:W2:Y:S01]  /*5a10*/  LDC R20, c[0x0][0x3a0] ;  /* 0x0000e800ff147b82 */ /* 0x020ea20000000800 */
[----:B------:R-:W-:Y:S01]  /*5a20*/  STL.64 [R1+0x30], R16 ;  /* 0x0000301001007387 */ /* 0x000fe20000100a00 */
[----:B------:R-:W-:-:S03]  /*5a30*/  IMAD.WIDE R84, R75, 0x4, R84 ;  /* 0x000000044b547825 */ /* 0x000fc600078e0254 */
[----:B------:R-:W-:Y:S01]  /*5a40*/  LDGSTS.E [R215+0x12800], desc[UR16][R16.64], !P2 ;  /* 0x1280000010d77fae */ /* 0x000fe2000d1a1010 */
[----:B------:R-:W-:Y:S02]  /*5a50*/  IMAD.WIDE R82, R75, 0x4, R82 ;  /* 0x000000044b527825 */ /* 0x000fe400078e0252 */
[----:B----4-:R-:W4:Y:S01]  /*5a60*/  LDC R19, c[0x0][0x3a0] ;  /* 0x0000e800ff137b82 */ /* 0x010f220000000800 */
        /* <DEDUP_REMOVED lines=14> */
[----:B---3--:R-:W-:Y:S01]  /*5b50*/  VIADD R2, R28, 0xffffffae ;  /* 0xffffffae1c027836 */ /* 0x008fe20000000000 */
[----:B-----5:R-:W3:Y:S01]  /*5b60*/  LDC R12, c[0x0][0x3a0] ;  /* 0x0000e800ff0c7b82 */ /* 0x020ee20000000800 */
[----:B------:R5:W-:Y:S01]  /*5b70*/  STL.64 [R1+0x10], R8 ;  /* 0x0000100801007387 */ /* 0x000be20000100a00 */
[----:B------:R-:W-:-:S03]  /*5b80*/  IMAD.WIDE R124, R75, 0x4, R124 ;  /* 0x000000044b7c7825 */ /* 0x000fc600078e027c */
[----:B------:R5:W-:Y:S01]  /*5b90*/  LDGSTS.E [R215+0x13000], desc[UR16][R8.64], !P3 ;  /* 0x1300000008d77fae */ /* 0x000be2000d9a1010 */
[----:B------:R-:W-:Y:S02]  /*5ba0*/  IMAD.WIDE R118, R75, 0x4, R118 ;  /* 0x000000044b767825 */ /* 0x000fe400078e0276 */
[----:B-1----:R-:W1:Y:S01]  /*5bb0*/  LDC R11, c[0x0][0x3a0] ;  /* 0x0000e800ff0b7b82 */ /* 0x002e620000000800 */
[----:B------:R2:W-:Y:S01]  /*5bc0*/  STL.64 [R1+0x8], R6 ;  /* 0x0000080601007387 */ /* 0x0005e20000100a00 */
[----:B------:R-:W-:Y:S02]  /*5bd0*/  VIADD R10, R27, 0xffffffaf ;  /* 0xffffffaf1b0a7836 */ /* 0x000fe40000000000 */
[----:B------:R-:W-:Y:S01]  /*5be0*/  IMAD.WIDE R126, R75, 0x4, R126 ;  /* 0x000000044b7e7825 */ /* 0x000fe200078e027e */
[----:B------:R2:W-:Y:S02]  /*5bf0*/  LDGSTS.E [R215+0x13200], desc[UR16][R6.64], !P3 ;  /* 0x1320000006d77fae */ /* 0x0005e4000d9a1010 */
[----:B------:R-:W-:Y:S01]  /*5c00*/  ISETP.GE.U32.AND P3, PT, R10, 0x7fffff90, PT ;  /* 0x7fffff900a00780c */ /* 0x000fe20003f66070 */
[----:B------:R-:W3:Y:S01]  /*5c10*/  LDC R13, c[0x0][0x3a0] ;  /* 0x0000e800ff0d7b82 */ /* 0x000ee20000000800 */
[----:B------:R4:W-:Y:S01]  /*5c20*/  STL.64 [R1], R4 ;  /* 0x0000000401007387 */ /* 0x0009e20000100a00 */
[----:B------:R-:W-:-:S03]  /*5c30*/  IMAD.WIDE R70, R107, 0x4, R70 ;  /* 0x000000046b467825 */ /* 0x000fc600078e0246 */
[----:B------:R4:W-:Y:S01]  /*5c40*/  LDGSTS.E [R215+0x13400], desc[UR16][R4.64], !P5 ;  /* 0x1340000004d77fae */ /* 0x0009e2000e9a1010 */
[C---:B------:R-:W-:Y:S02]  /*5c50*/  IMAD.WIDE R130, R107.reuse, 0x4, R130 ;  /* 0x000000046b827825 */ /* 0x040fe400078e0282 */
[----:B-----5:R-:W5:Y:S01]  /*5c60*/  LDC R8, c[0x0][0x3a0] ;  /* 0x0000e800ff087b82 */ /* 0x020f620000000800 */
[----:B------:R1:W-:Y:S01]  /*5c70*/  LDGSTS.E [R215+0x13600], desc[UR16][R250.64], !P5 ;  /* 0x13600000fad77fae */ /* 0x0003e2000e9a1010 */
[----:B------:R-:W-:Y:S01]  /*5c80*/  ISETP.GE.U32.AND P5, PT, R2, 0x7fffff8f, PT ;  /* 0x7fffff8f0200780c */ /* 0x000fe20003fa6070 */
[----:B--2---:R-:W-:Y:S02]  /*5c90*/  VIADD R2, R20, 0xffffffac ;  /* 0xffffffac14027836 */ /* 0x004fe40000000000 */
[----:B------:R2:W-:Y:S01]  /*5ca0*/  LDGSTS.E [R215+0x13800], desc[UR16][R248.64], !P2 ;  /* 0x13800000f8d77fae */ /* 0x0005e2000d1a1010 */
[----:B------:R-:W-:Y:S02]  /*5cb0*/  IMAD.WIDE R134, R107, 0x4, R134 ;  /* 0x000000046b867825 */ /* 0x000fe400078e0286 */
[----:B------:R-:W2:Y:S01]  /*5cc0*/  LDC R6, c[0x0][0x3a0] ;  /* 0x0000e800ff067b82 */ /* 0x000ea20000000800 */
[----:B----4-:R-:W-:Y:S01]  /*5cd0*/  IADD3 R4, PT, PT, R19, -0x53, RZ ;  /* 0xffffffad13047810 */ /* 0x010fe20007ffe0ff */
[----:B------:R4:W-:Y:S01]  /*5ce0*/  LDGSTS.E [R215+0x13a00], desc[UR16][R246.64], !P2 ;  /* 0x13a00000f6d77fae */ /* 0x0009e2000d1a1010 */
[----:B------:R-:W-:-:S02]  /*5cf0*/  IMAD.WIDE R170, R107, 0x4, R170 ;  /* 0x000000046baa7825 */ /* 0x000fc400078e02aa */
[----:B------:R-:W-:Y:S01]  /*5d00*/  ISETP.GE.U32.AND P2, PT, R4, 0x7fffff8e, PT ;  /* 0x7fffff8e0400780c */ /* 0x000fe20003f46070 */
[----:B------:R4:W-:Y:S01]  /*5d10*/  LDGSTS.E [R215+0x13c00], desc[UR16][R244.64], !P6 ;  /* 0x13c00000f4d77fae */ /* 0x0009e2000f1a1010 */
[----:B-1----:R-:W-:Y:S01]  /*5d20*/  VIADD R4, R11, 0xffffffab ;  /* 0xffffffab0b047836 */ /* 0x002fe20000000000 */
[----:B------:R-:W1:Y:S01]  /*5d30*/  LDC R5, c[0x0][0x3a0] ;  /* 0x0000e800ff057b82 */ /* 0x000e620000000800 */
[C---:B------:R-:W-:Y:S01]  /*5d40*/  IMAD.WIDE R174, R107.reuse, 0x4, R174 ;  /* 0x000000046bae7825 */ /* 0x040fe200078e02ae */
[----:B------:R4:W-:Y:S01]  /*5d50*/  LDGSTS.E [R215+0x13e00], desc[UR16][R242.64], !P6 ;  /* 0x13e00000f2d77fae */ /* 0x0009e2000f1a1010 */
[----:B------:R-:W-:Y:S02]  /*5d60*/  ISETP.GE.U32.AND P6, PT, R2, 0x7fffff8d, PT ;  /* 0x7fffff8d0200780c */ /* 0x000fe40003fc6070 */
[----:B---3--:R-:W-:Y:S01]  /*5d70*/  VIADD R2, R12, 0xffffffaa ;  /* 0xffffffaa0c027836 */ /* 0x008fe20000000000 */
[----:B------:R4:W-:Y:S01]  /*5d80*/  LDGSTS.E [R215+0x14000], desc[UR16][R240.64], !P3 ;  /* 0x14000000f0d77fae */ /* 0x0009e2000d9a1010 */
[C---:B------:R-:W-:Y:S01]  /*5d90*/  IMAD.WIDE R178, R107.reuse, 0x4, R178 ;  /* 0x000000046bb27825 */ /* 0x040fe200078e02b2 */
[----:B------:R-:W3:Y:S02]  /*5da0*/  LDC R10, c[0x0][0x3a0] ;  /* 0x0000e800ff0a7b82 */ /* 0x000ee40000000800 */
[----:B------:R4:W-:Y:S01]  /*5db0*/  LDGSTS.E [R215+0x14200], desc[UR16][R238.64], !P3 ;  /* 0x14200000eed77fae */ /* 0x0009e2000d9a1010 */
[----:B------:R-:W-:Y:S01]  /*5dc0*/  ISETP.GE.U32.AND P3, PT, R4, 0x7fffff8c, PT ;  /* 0x7fffff8c0400780c */ /* 0x000fe20003f66070 */
[----:B------:R-:W-:-:S02]  /*5dd0*/  IMAD.WIDE R182, R107, 0x4, R182 ;  /* 0x000000046bb67825 */ /* 0x000fc400078e02b6 */
[----:B------:R4:W-:Y:S02]  /*5de0*/  LDGSTS.E [R215+0x14400], desc[UR16][R236.64], !P5 ;  /* 0x14400000ecd77fae */ /* 0x0009e4000e9a1010 */
[----:B------:R-:W4:Y:S01]  /*5df0*/  LDC R7, c[0x0][0x3a0] ;  /* 0x0000e800ff077b82 */ /* 0x000f220000000800 */
[----:B--2---:R-:W-:Y:S01]  /*5e00*/  VIADD R4, R6, 0xffffffa9 ;  /* 0xffffffa906047836 */ /* 0x004fe20000000000 */
[----:B------:R2:W-:Y:S01]  /*5e10*/  LDGSTS.E [R215+0x14600], desc[UR16][R234.64], !P5 ;  /* 0x14600000ead77fae */ /* 0x0005e2000e9a1010 */
[----:B------:R-:W-:Y:S01]  /*5e20*/  ISETP.GE.U32.AND P5, PT, R2, 0x7fffff8b, PT ;  /* 0x7fffff8b0200780c */ /* 0x000fe20003fa6070 */
[----:B-----5:R-:W-:Y:S02]  /*5e30*/  VIADD R2, R8, 0xffffffa8 ;  /* 0xffffffa808027836 */ /* 0x020fe40000000000 */
[----:B------:R2:W-:Y:S01]  /*5e40*/  LDGSTS.E [R215+0x14800], desc[UR16][R232.64], !P2 ;  /* 0x14800000e8d77fae */ /* 0x0005e2000d1a1010 */
[----:B------:R-:W-:Y:S01]  /*5e50*/  IMAD.WIDE R186, R107, 0x4, R186 ;  /* 0x000000046bba7825 */ /* 0x000fe200078e02ba */
[----:B------:R-:W5:Y:S02]  /*5e60*/  LDC R9, c[0x0][0x3a0] ;  /* 0x0000e800ff097b82 */ /* 0x000f640000000800 */
[----:B------:R2:W-:Y:S01]  /*5e70*/  LDGSTS.E [R215+0x14a00], desc[UR16][R230.64], !P2 ;  /* 0x14a00000e6d77fae */ /* 0x0005e2000d1a1010 */
[----:B------:R-:W-:Y:S01]  /*5e80*/  ISETP.GE.U32.AND P2, PT, R4, 0x7fffff8a, PT ;  /* 0x7fffff8a0400780c */ /* 0x000fe20003f46070 */
[----:B-1----:R-:W-:-:S02]  /*5e90*/  VIADD R4, R5, 0xffffffa7 ;  /* 0xffffffa705047836 */ /* 0x002fc40000000000 */
[----:B------:R2:W-:Y:S01]  /*5ea0*/  LDGSTS.E [R215+0x14c00], desc[UR16][R228.64], !P6 ;  /* 0x14c00000e4d77fae */ /* 0x0005e2000f1a1010 */
[C---:B------:R-:W-:Y:S01]  /*5eb0*/  IMAD.WIDE R190, R107.reuse, 0x4, R190 ;  /* 0x000000046bbe7825 */ /* 0x040fe200078e02be */
[----:B------:R-:W1:Y:S02]  /*5ec0*/  LDC R8, c[0x0][0x3a0] ;  /* 0x0000e800ff087b82 */ /* 0x000e640000000800 */
[----:B------:R2:W-:Y:S01]  /*5ed0*/  LDGSTS.E [R215+0x14e00], desc[UR16][R226.64], !P6 ;  /* 0x14e00000e2d77fae */ /* 0x0005e2000f1a1010 */
[----:B------:R-:W-:Y:S01]  /*5ee0*/  ISETP.GE.U32.AND P6, PT, R2, 0x7fffff89, PT ;  /* 0x7fffff890200780c */ /* 0x000fe20003fc6070 */
[----:B------:R-:W-:Y:S01]  /*5ef0*/  IMAD.WIDE R194, R107, 0x4, R194 ;  /* 0x000000046bc27825 */ /* 0x000fe200078e02c2 */
[----:B---3--:R-:W-:Y:S01]  /*5f00*/  IADD3 R2, PT, PT, R10, -0x5a, RZ ;  /* 0xffffffa60a027810 */ /* 0x008fe20007ffe0ff */
[----:B------:R2:W-:Y:S02]  /*5f10*/  LDGSTS.E [R215+0x15000], desc[UR16][R224.64], !P3 ;  /* 0x15000000e0d77fae */ /* 0x0005e4000d9a1010 */
[----:B------:R-:W3:Y:S01]  /*5f20*/  LDC R6, c[0x0][0x3a0] ;  /* 0x0000e800ff067b82 */ /* 0x000ee20000000800 */
[----:B------:R-:W-:Y:S01]  /*5f30*/  VIADD R10, R13, 0xffffffa0 ;  /* 0xffffffa00d0a7836 */ /* 0x000fe20000000000 */
[----:B------:R2:W-:Y:S01]  /*5f40*/  LDGSTS.E [R215+0x15200], desc[UR16][R222.64], !P3 ;  /* 0x15200000ded77fae */ /* 0x0005e2000d9a1010 */
[----:B------:R-:W-:Y:S01]  /*5f50*/  ISETP.GE.U32.AND P3, PT, R4, 0x7fffff88, PT ;  /* 0x7fffff880400780c */ /* 0x000fe20003f66070 */
[----:B----4-:R-:W-:-:S02]  /*5f60*/  VIADD R4, R7, 0xffffffa5 ;  /* 0xffffffa507047836 */ /* 0x010fc40000000000 */
[----:B------:R2:W-:Y:S01]  /*5f70*/  LDGSTS.E [R215+0x15400], desc[UR16][R220.64], !P5 ;  /* 0x15400000dcd77fae */ /* 0x0005e2000e9a1010 */
[----:B------:R-:W-:Y:S01]  /*5f80*/  IMAD.WIDE R200, R107, 0x4, R200 ;  /* 0x000000046bc87825 */ /* 0x000fe200078e02c8 */
[----:B------:R-:W4:Y:S02]  /*5f90*/  LDC R5, c[0x0][0x3a0] ;  /* 0x0000e800ff057b82 */ /* 0x000f240000000800 */
[----:B------:R2:W-:Y:S01]  /*5fa0*/  LDGSTS.E [R215+0x15600], desc[UR16][R218.64], !P5 ;  /* 0x15600000dad77fae */ /* 0x0005e2000e9a1010 */
[----:B------:R-:W-:Y:S01]  /*5fb0*/  ISETP.GE.U32.AND P5, PT, R2, 0x7fffff87, PT ;  /* 0x7fffff870200780c */ /* 0x000fe20003fa6070 */
[----:B-----5:R-:W-:Y:S02]  /*5fc0*/  VIADD R2, R9, 0xffffffa4 ;  /* 0xffffffa409027836 */ /* 0x020fe40000000000 */
[----:B------:R2:W-:Y:S01]  /*5fd0*/  LDGSTS.E [R215+0x15800], desc[UR16][R104.64], !P2 ;  /* 0x1580000068d77fae */ /* 0x0005e2000d1a1010 */
[----:B------:R-:W-:-:S03]  /*5fe0*/  IMAD.WIDE R202, R107, 0x4, R202 ;  /* 0x000000046bca7825 */ /* 0x000fc600078e02ca */
[----:B------:R2:W-:Y:S01]  /*5ff0*/  LDGSTS.E [R215+0x15a00], desc[UR16][R102.64], !P2 ;  /* 0x15a0000066d77fae */ /* 0x0005e2000d1a1010 */
[----:B------:R-:W-:Y:S01]  /*6000*/  ISETP.GE.U32.AND P2, PT, R4, 0x7fffff86, PT ;  /* 0x7fffff860400780c */ /* 0x000fe20003f46070 */
[----:B------:R-:W-:Y:S02]  /*6010*/  IMAD.WIDE R204, R107, 0x4, R204 ;  /* 0x000000046bcc7825 */ /* 0x000fe400078e02cc */
[----:B------:R2:W-:Y:S02]  /*6020*/  LDGSTS.E [R215+0x15c00], desc[UR16][R100.64], !P6 ;  /* 0x15c0000064d77fae */ /* 0x0005e4000f1a1010 */
[----:B---3--:R-:W-:Y:S02]  /*6030*/  VIADD R4, R6, 0xffffffa3 ;  /* 0xffffffa306047836 */ /* 0x008fe40000000000 */
[----:B------:R2:W-:Y:S01]  /*6040*/  LDGSTS.E [R215+0x15e00], desc[UR16][R98.64], !P6 ;  /* 0x15e0000062d77fae */ /* 0x0005e2000f1a1010 */
[----:B------:R-:W-:Y:S01]  /*6050*/  ISETP.GE.U32.AND P6, PT, R2, 0x7fffff85, PT ;  /* 0x7fffff850200780c */ /* 0x000fe20003fc6070 */
[----:B-1----:R-:W-:-:S02]  /*6060*/  VIADD R2, R8, 0xffffffa2 ;  /* 0xffffffa208027836 */ /* 0x002fc40000000000 */
[----:B------:R2:W-:Y:S01]  /*6070*/  LDGSTS.E [R215+0x16000], desc[UR16][R96.64], !P3 ;  /* 0x1600000060d77fae */ /* 0x0005e2000d9a1010 */
[----:B------:R-:W-:-:S03]  /*6080*/  IMAD.WIDE R206, R107, 0x4, R206 ;  /* 0x000000046bce7825 */ /* 0x000fc600078e02ce */
[----:B------:R2:W-:Y:S01]  /*6090*/  LDGSTS.E [R215+0x16200], desc[UR16][R94.64], !P3 ;  /* 0x162000005ed77fae */ /* 0x0005e2000d9a1010 */
[----:B------:R-:W-:Y:S01]  /*60a0*/  ISETP.GE.U32.AND P3, PT, R4, 0x7fffff84, PT ;  /* 0x7fffff840400780c */ /* 0x000fe20003f66070 */
[C---:B------:R-:W-:Y:S02]  /*60b0*/  IMAD.WIDE R208, R107.reuse, 0x4, R208 ;  /* 0x000000046bd07825 */ /* 0x040fe400078e02d0 */
[----:B------:R2:W-:Y:S02]  /*60c0*/  LDGSTS.E [R215+0x16400], desc[UR16][R92.64], !P5 ;  /* 0x164000005cd77fae */ /* 0x0005e4000e9a1010 */
[----:B------:R-:W-:Y:S02]  /*60d0*/  IMAD.WIDE R210, R107, 0x4, R210 ;  /* 0x000000046bd27825 */ /* 0x000fe400078e02d2 */
[----:B------:R2:W-:Y:S01]  /*60e0*/  LDGSTS.E [R215+0x16600], desc[UR16][R90.64], !P5 ;  /* 0x166000005ad77fae */ /* 0x0005e2000e9a1010 */
[----:B------:R-:W-:Y:S01]  /*60f0*/  ISETP.GE.U32.AND P5, PT, R2, 0x7fffff83, PT ;  /* 0x7fffff830200780c */ /* 0x000fe20003fa6070 */
[----:B----4-:R-:W-:-:S02]  /*6100*/  VIADD R2, R5, 0xffffffa1 ;  /* 0xffffffa105027836 */ /* 0x010fc40000000000 */
[----:B------:R2:W-:Y:S01]  /*6110*/  LDGSTS.E [R215+0x16800], desc[UR16][R88.64], !P2 ;  /* 0x1680000058d77fae */ /* 0x0005e2000d1a1010 */
[----:B------:R-:W-:-:S03]  /*6120*/  IMAD.WIDE R128, R107, 0x4, R128 ;  /* 0x000000046b807825 */ /* 0x000fc600078e0280 */
[----:B------:R2:W-:Y:S01]  /*6130*/  LDGSTS.E [R215+0x16a00], desc[UR16][R86.64], !P2 ;  /* 0x16a0000056d77fae */ /* 0x0005e2000d1a1010 */
[----:B------:R-:W-:Y:S01]  /*6140*/  ISETP.GE.U32.AND P2, PT, R2, 0x7fffff82, PT ;  /* 0x7fffff820200780c */ /* 0x000fe20003f46070 */
[----:B------:R-:W-:Y:S01]  /*6150*/  IMAD.WIDE R132, R107, 0x4, R132 ;  /* 0x000000046b847825 */ /* 0x000fe200078e0284 */
[----:B------:R-:W-:Y:S01]  /*6160*/  SHF.L.U32 R2, R61, 0x6, RZ ;  /* 0x000000063d027819 */ /* 0x000fe200000006ff */
[----:B------:R2:W-:Y:S02]  /*6170*/  LDGSTS.E [R215+0x16c00], desc[UR16][R84.64], !P6 ;  /* 0x16c0000054d77fae */ /* 0x0005e4000f1a1010 */
[C---:B------:R-:W-:Y:S01]  /*6180*/  IMAD.WIDE R168, R107.reuse, 0x4, R168 ;  /* 0x000000046ba87825 */ /* 0x040fe200078e02a8 */
[----:B------:R-:W-:Y:S01]  /*6190*/  LOP3.LUT R2, R2, 0x600, RZ, 0xc0, !PT ;  /* 0x0000060002027812 */ /* 0x000fe200078ec0ff */
[----:B------:R2:W-:Y:S01]  /*61a0*/  LDGSTS.E [R215+0x16e00], desc[UR16][R82.64], !P6 ;  /* 0x16e0000052d77fae */ /* 0x0005e2000f1a1010 */
[----:B------:R-:W-:Y:S01]  /*61b0*/  ISETP.GE.U32.AND P6, PT, R10, 0x7fffff81, PT ;  /* 0x7fffff810a00780c */ /* 0x000fe20003fc6070 */
[----:B------:R-:W-:-:S02]  /*61c0*/  IMAD.WIDE R172, R107, 0x4, R172 ;  /* 0x000000046bac7825 */ /* 0x000fc400078e02ac */
[----:B------:R2:W-:Y:S02]  /*61d0*/  LDGSTS.E [R215+0x17000], desc[UR16][R112.64], !P3 ;  /* 0x1700000070d77fae */ /* 0x0005e4000d9a1010 */
[C---:B------:R-:W-:Y:S02]  /*61e0*/  IMAD.WIDE R176, R107.reuse, 0x4, R176 ;  /* 0x000000046bb07825 */ /* 0x040fe400078e02b0 */
[----:B------:R2:W-:Y:S02]  /*61f0*/  LDGSTS.E [R215+0x17200], desc[UR16][R120.64], !P3 ;  /* 0x1720000078d77fae */ /* 0x0005e4000d9a1010 */
[C---:B------:R-:W-:Y:S02]  /*6200*/  IMAD.WIDE R180, R107.reuse, 0x4, R180 ;  /* 0x000000046bb47825 */ /* 0x040fe400078e02b4 */
[----:B------:R2:W-:Y:S02]  /*6210*/  LDGSTS.E [R215+0x17400], desc[UR16][R114.64], !P5 ;  /* 0x1740000072d77fae */ /* 0x0005e4000e9a1010 */
        /* <DEDUP_REMOVED lines=11> */
[----:B------:R-:W0:Y:S02]  /*62d0*/  LDGDEPBAR ;  /* 0x00000000000079af */ /* 0x000e240000000000 */
[----:B------:R-:W-:-:S02]  /*62e0*/  IMAD.WIDE R76, R107, 0x4, R76 ;  /* 0x000000046b4c7825 */ /* 0x000fc400078e024c */
[----:B------:R2:W-:Y:S02]  /*62f0*/  LDGSTS.E [R214+0x20000], desc[UR16][R70.64], P4 ;  /* 0x2000000046d67fae */ /* 0x0005e4000a1a1010 */
[C---:B------:R-:W-:Y:S02]  /*6300*/  IMAD.WIDE R72, R107.reuse, 0x4, R72 ;  /* 0x000000046b487825 */ /* 0x040fe400078e0248 */
[----:B------:R2:W-:Y:S02]  /*6310*/  LDGSTS.E [R214+0x20400], desc[UR16][R130.64], P4 ;  /* 0x2040000082d67fae */ /* 0x0005e4000a1a1010 */
[C---:B------:R-:W-:Y:S02]  /*6320*/  IMAD.WIDE R108, R107.reuse, 0x4, R108 ;  /* 0x000000046b6c7825 */ /* 0x040fe400078e026c */
[----:B------:R2:W-:Y:S02]  /*6330*/  LDGSTS.E [R214+0x20800], desc[UR16][R134.64], P4 ;  /* 0x2080000086d67fae */ /* 0x0005e4000a1a1010 */
[----:B------:R-:W-:-:S02]  /*6340*/  IMAD.WIDE R110, R107, 0x4, R110 ;  /* 0x000000046b6e7825 */ /* 0x000fc400078e026e */
[----:B------:R2:W-:Y:S02]  /*6350*/  LDGSTS.E [R214+0x20c00], desc[UR16][R170.64], P4 ;  /* 0x20c00000aad67fae */ /* 0x0005e4000a1a1010 */
[----:B------:R-:W-:Y:S02]  /*6360*/  IMAD.SHL.U32 R4, R61, 0x10, RZ ;  /* 0x000000103d047824 */ /* 0x000fe400078e00ff */
[----:B------:R2:W-:Y:S01]  /*6370*/  LDGSTS.E [R214+0x21000], desc[UR16][R174.64], P4 ;  /* 0x21000000aed67fae */ /* 0x0005e2000a1a1010 */
[----:B------:R-:W-:Y:S02]  /*6380*/  IMAD R2, R63, 0x4, R2 ;  /* 0x000000043f027824 */ /* 0x000fe400078e0202 */
[----:B------:R-:W-:Y:S01]  /*6390*/  LOP3.LUT R4, R4, 0x70, RZ, 0xc0, !PT ;  /* 0x0000007004047812 */ /* 0x000fe200078ec0ff */
[----:B------:R2:W-:Y:S04]  /*63a0*/  LDGSTS.E [R214+0x21400], desc[UR16][R178.64], P4 ;  /* 0x21400000b2d67fae */ /* 0x0005e8000a1a1010 */
[----:B------:R2:W-:Y:S01]  /*63b0*/  LDGSTS.E [R214+0x21800], desc[UR16][R182.64], P4 ;  /* 0x21800000b6d67fae */ /* 0x0005e2000a1a1010 */
[----:B------:R-:W-:-:S03]  /*63c0*/  IMAD.IADD R2, R4, 0x1, R2 ;  /* 0x0000000104027824 */ /* 0x000fc600078e0202 */
[----:B------:R2:W-:Y:S04]  /*63d0*/  LDGSTS.E [R214+0x21c00], desc[UR16][R186.64], P4 ;  /* 0x21c00000bad67fae */ /* 0x0005e8000a1a1010 */
        /* <DEDUP_REMOVED lines=24> */
[----:B------:R-:W0:Y:S01]  /*6560*/  LDGDEPBAR ;  /* 0x00000000000079af */ /* 0x000e220000000000 */
[----:B------:R-:W-:-:S04]  /*6570*/  DEPBAR.LE SB0, 0x4 ;  /* 0x000081000000791a */ /* 0x000fc80000000000 */
[----:B------:R-:W-:Y:S06]  /*6580*/  BAR.SYNC.DEFER_BLOCKING 0x0 ;  /* 0x0000000000007b1d */ /* 0x000fec0000010000 */
[----:B------:R2:W1:Y:S04]  /*6590*/  LDSM.16.M88.4 R36, [R2+UR10] ;  /* 0x0000000a0224783b */ /* 0x0004680008000200 */
[----:B------:R2:W3:Y:S04]  /*65a0*/  LDSM.16.M88.4 R40, [R2+UR10+0x800] ;  /* 0x0008000a0228783b */ /* 0x0004e80008000200 */
[----:B------:R2:W4:Y:S04]  /*65b0*/  LDSM.16.M88.4 R164, [R2+UR10+0x1000] ;  /* 0x0010000a02a4783b */ /* 0x0005280008000200 */
[----:B------:R2:W1:Y:S04]  /*65c0*/  LDSM.16.M88.4 R44, [R2+UR10+0x1800] ;  /* 0x0018000a022c783b */ /* 0x0004680008000200 */
        /* <DEDUP_REMOVED lines=11> */
[----:B------:R2:W1:Y:S01]  /*6680*/  LDSM.16.M88.4 R136, [R2+UR10+0x7800] ;  /* 0x0078000a0288783b */ /* 0x0004620008000200 */
[----:B---34-:R-:W-:Y:S05]  /*6690*/  @!P0 BRA `(.L_x_6) ;  /* 0x0000000400048947 */ /* 0x018fea0003800000 */
[----:B-1----:R-:W-:Y:S01]  /*66a0*/  IMAD.MOV.U32 R4, RZ, RZ, R36 ;  /* 0x000000ffff047224 */ /* 0x002fe200078e0024 */
[----:B------:R-:W-:Y:S01]  /*66b0*/  MOV R7, R42 ;  /* 0x0000002a00077202 */ /* 0x000fe20000000f00 */
[----:B------:R-:W-:Y:S01]  /*66c0*/  IMAD.MOV.U32 R36, RZ, RZ, R37 ;  /* 0x000000ffff247224 */ /* 0x000fe200078e0025 */
        /* <DEDUP_REMOVED lines=9> */
[----:B------:R-:W-:-:S02]  /*6760*/  IMAD.MOV.U32 R51, RZ, RZ, R55 ;  /* 0x000000ffff337224 */ /* 0x000fc400078e0037 */
[----:B------:R-:W-:Y:S02]  /*6770*/  IMAD.MOV.U32 R55, RZ, RZ, R59 ;  /* 0x000000ffff377224 */ /* 0x000fe400078e003b */
[----:B------:R-:W-:Y:S02]  /*6780*/  IMAD.MOV.U32 R5, RZ, RZ, R38 ;  /* 0x000000ffff057224 */ /* 0x000fe400078e0026 */
[----:B------:R-:W-:Y:S02]  /*6790*/  IMAD.MOV.U32 R11, RZ, RZ, R46 ;  /* 0x000000ffff0b7224 */ /* 0x000fe400078e002e */
[----:B------:R-:W-:Y:S02]  /*67a0*/  IMAD.MOV.U32 R15, RZ, RZ, R50 ;  /* 0x000000ffff0f7224 */ /* 0x000fe400078e0032 */
[----:B------:R-:W-:Y:S02]  /*67b0*/  IMAD.MOV.U32 R19, RZ, RZ, R54 ;  /* 0x000000ffff137224 */ /* 0x000fe400078e0036 */
[----:B------:R-:W-:-:S02]  /*67c0*/  IMAD.MOV.U32 R23, RZ, RZ, R58 ;  /* 0x000000ffff177224 */ /* 0x000fc400078e003a */
[----:B------:R-:W-:Y:S02]  /*67d0*/  IMAD.MOV.U32 R27, RZ, RZ, R62 ;  /* 0x000000ffff1b7224 */ /* 0x000fe400078e003e */
[----:B------:R-:W-:Y:S01]  /*67e0*/  IMAD.MOV.U32 R59, RZ, RZ, R63 ;  /* 0x000000ffff3b7224 */ /* 0x000fe200078e003f */
[----:B------:R-:W-:Y:S01]  /*67f0*/  MOV R63, R67 ;  /* 0x00000043003f7202 */ /* 0x000fe20000000f00 */
[----:B------:R-:W-:Y:S02]  /*6800*/  IMAD.MOV.U32 R6, RZ, RZ, R40 ;  /* 0x000000ffff067224 */ /* 0x000fe400078e0028 */
[----:B------:R-:W-:Y:S02]  /*6810*/  IMAD.MOV.U32 R10, RZ, RZ, R44 ;  /* 0x000000ffff0a7224 */ /* 0x000fe400078e002c */
[----:B------:R-:W-:Y:S02]  /*6820*/  IMAD.MOV.U32 R18, RZ, RZ, R52 ;  /* 0x000000ffff127224 */ /* 0x000fe400078e0034 */
[----:B------:R-:W-:Y:S01]  /*6830*/  IMAD.MOV.U32 R22, RZ, RZ, R56 ;  /* 0x000000ffff167224 */ /* 0x000fe200078e0038 */
[----:B------:R-:W-:Y:S01]  /*6840*/  MOV R56, R149 ;  /* 0x0000009500387202 */ /* 0x000fe20000000f00 */
[----:B------:R-:W-:-:S02]  /*6850*/  IMAD.MOV.U32 R26, RZ, RZ, R60 ;  /* 0x000000ffff1a7224 */ /* 0x000fc400078e003c */
[----:B------:R-:W-:Y:S02]  /*6860*/  IMAD.MOV.U32 R30, RZ, RZ, R64 ;  /* 0x000000ffff1e7224 */ /* 0x000fe400078e0040 */
[----:B------:R-:W-:Y:S02]  /*6870*/  IMAD.MOV.U32 R31, RZ, RZ, R66 ;  /* 0x000000ffff1f7224 */ /* 0x000fe400078e0042 */
[----:B------:R-:W-:Y:S02]  /*6880*/  IMAD.MOV.U32 R38, RZ, RZ, R41 ;  /* 0x000000ffff267224 */ /* 0x000fe400078e0029 */
[----:B------:R-:W-:Y:S01]  /*6890*/  IMAD.MOV.U32 R46, RZ, RZ, R49 ;  /* 0x000000ffff2e7224 */ /* 0x000fe200078e0031 */
[----:B------:R-:W-:Y:S01]  /*68a0*/  MOV R49, R159 ;  /* 0x0000009f00317202 */ /* 0x000fe20000000f00 */
[----:B------:R-:W-:Y:S02]  /*68b0*/  IMAD.MOV.U32 R50, RZ, RZ, R53 ;  /* 0x000000ffff327224 */ /* 0x000fe400078e0035 */
        /* <DEDUP_REMOVED lines=29> */
[----:B------:R-:W-:-:S04]  /*6a90*/  IMAD.MOV.U32 R67, RZ, RZ, R139 ;  /* 0x000000ffff437224 */ /* 0x000fc800078e008b */
[----:B------:R3:W-:Y:S03]  /*6aa0*/  STTM.x64 tmem[UR11+0x100], R4 ;  /* 0x00010004000079ed */ /* 0x0007e6000834000b */
.L_x_6:
[----:B---3--:R-:W3:Y:S04]  /*6ab0*/  LDL.LU.64 R30, [R1+0xd0] ;  /* 0x0000d000011e7983 */ /* 0x008ee80000300a00 */
[----:B------:R-:W4:Y:S04]  /*6ac0*/  LDL.LU.64 R28, [R1+0xc8] ;  /* 0x0000c800011c7983 */ /* 0x000f280000300a00 */
[----:B------:R-:W5:Y:S04]  /*6ad0*/  LDL.LU.64 R26, [R1+0xb8] ;  /* 0x0000b800011a7983 */ /* 0x000f680000300a00 */
[----:B--2---:R-:W2:Y:S04]  /*6ae0*/  LDL.LU.64 R24, [R1+0xd8] ;  /* 0x0000d80001187983 */ /* 0x004ea80000300a00 */
[----:B------:R-:W2:Y:S04]  /*6af0*/  LDL.LU.64 R22, [R1+0xa8] ;  /* 0x0000a80001167983 */ /* 0x000ea80000300a00 */
        /* <DEDUP_REMOVED lines=8> */
[----:B------:R-:W2:Y:S01]  /*6b80*/  LDL.LU.64 R4, [R1] ;  /* 0x0000000001047983 */ /* 0x000ea20000300a00 */
[C---:B-1----:R-:W-:Y:S01]  /*6b90*/  IMAD.SHL.U32 R38, R107.reuse, 0x4, RZ ;  /* 0x000000046b267824 */ /* 0x042fe200078e00ff */
[----:B------:R-:W-:Y:S01]  /*6ba0*/  SHF.R.S32.HI R32, RZ, 0x1f, R107 ;  /* 0x0000001fff207819 */ /* 0x000fe2000001146b */
[----:B------:R-:W-:Y:S01]  /*6bb0*/  UIADD3 UR19, UPT, UPT, UR18, 0x100, URZ ;  /* 0x0000010012137890 */ /* 0x000fe2000fffe0ff */
[----:B------:R-:W1:Y:S02]  /*6bc0*/  FENCE.VIEW.ASYNC.T ;  /* 0x00000000000073c6 */ /* 0x000e640000000200 */
[----:B------:R-:W-:Y:S01]  /*6bd0*/  SHF.L.U64.HI R69, R107, 0x2, R32 ;  /* 0x000000026b457819 */ /* 0x000fe20000010220 */
[----:B------:R1:W-:Y:S04]  /*6be0*/  STL [R1+0x5c], R38 ;  /* 0x00005c2601007387 */ /* 0x0003e80000100800 */
[----:B------:R-:W2:Y:S01]  /*6bf0*/  LDL.LU.64 R146, [R1+0x40] ;  /* 0x0000400001927983 */ /* 0x000ea20000300a00 */
[----:B-1----:R-:W-:Y:S01]  /*6c00*/  BAR.SYNC.DEFER_BLOCKING 0x0 ;  /* 0x0000000000007b1d */ /* 0x002fe20000010000 */
[----:B---3--:R-:W-:Y:S01]  /*6c10*/  IMAD.MOV.U32 R40, RZ, RZ, R30 ;  /* 0x000000ffff287224 */ /* 0x008fe200078e001e */
[----:B------:R-:W-:Y:S01]  /*6c20*/  MOV R41, R31 ;  /* 0x0000001f00297202 */ /* 0x000fe20000000f00 */
[----:B----4-:R-:W-:-:S02]  /*6c30*/  IMAD.MOV.U32 R42, RZ, RZ, R28 ;  /* 0x000000ffff2a7224 */ /* 0x010fc400078e001c */
[----:B------:R-:W-:Y:S02]  /*6c40*/  IMAD.MOV.U32 R43, RZ, RZ, R29 ;  /* 0x000000ffff2b7224 */ /* 0x000fe400078e001d */
[----:B-----5:R-:W-:Y:S02]  /*6c50*/  IMAD.MOV.U32 R44, RZ, RZ, R26 ;  /* 0x000000ffff2c7224 */ /* 0x020fe400078e001a */
[----:B------:R-:W-:Y:S02]  /*6c60*/  IMAD.MOV.U32 R45, RZ, RZ, R27 ;  /* 0x000000ffff2d7224 */ /* 0x000fe400078e001b */
[----:B--2---:R-:W-:Y:S02]  /*6c70*/  IMAD.MOV.U32 R46, RZ, RZ, R24 ;  /* 0x000000ffff2e7224 */ /* 0x004fe400078e0018 */
[----:B------:R-:W-:Y:S01]  /*6c80*/  IMAD.MOV.U32 R160, RZ, RZ, R42 ;  /* 0x000000ffffa07224 */ /* 0x000fe200078e002a */
[----:B------:R-:W-:Y:S01]  /*6c90*/  MOV R48, R22 ;  /* 0x0000001600307202 */ /* 0x000fe20000000f00 */
[----:B------:R-:W-:-:S02]  /*6ca0*/  IMAD.MOV.U32 R49, RZ, RZ, R23 ;  /* 0x000000ffff317224 */ /* 0x000fc400078e0017 */
[----:B------:R-:W-:Y:S02]  /*6cb0*/  IMAD.MOV.U32 R47, RZ, RZ, R25 ;  /* 0x000000ffff2f7224 */ /* 0x000fe400078e0019 */
[----:B------:R-:W-:Y:S02]  /*6cc0*/  IMAD.MOV.U32 R50, RZ, RZ, R20 ;  /* 0x000000ffff327224 */ /* 0x000fe400078e0014 */
[----:B------:R-:W-:Y:S02]  /*6cd0*/  IMAD.MOV.U32 R51, RZ, RZ, R21 ;  /* 0x000000ffff337224 */ /* 0x000fe400078e0015 */
[----:B------:R-:W-:Y:S02]  /*6ce0*/  IMAD.MOV.U32 R52, RZ, RZ, R18 ;  /* 0x000000ffff347224 */ /* 0x000fe400078e0012 */
        /* <DEDUP_REMOVED lines=10> */
[----:B------:R-:W-:Y:S01]  /*6d90*/  IMAD.MOV.U32 R61, RZ, RZ, R11 ;  /* 0x000000ffff3d7224 */ /* 0x000fe200078e000b */
[----:B------:R-:W-:Y:S01]  /*6da0*/  MOV R62, R8 ;  /* 0x00000008003e7202 */ /* 0x000fe20000000f00 */
[----:B------:R-:W-:Y:S01]  /*6db0*/  IMAD.MOV.U32 R63, RZ, RZ, R9 ;  /* 0x000000ffff3f7224 */ /* 0x000fe200078e0009 */
[-C--:B------:R-:W-:Y:S01]  /*6dc0*/  IADD3 R8, P3, PT, R134, R38.reuse, RZ ;  /* 0x0000002686087210 */ /* 0x080fe20007f7e0ff */
[----:B------:R-:W-:Y:S01]  /*6dd0*/  IMAD.MOV.U32 R156, RZ, RZ, R48 ;  /* 0x000000ffff9c7224 */ /* 0x000fe200078e0030 */
[----:B------:R-:W-:Y:S01]  /*6de0*/  MOV R145, R61 ;  /* 0x0000003d00917202 */ /* 0x000fe20000000f00 */
[----:B------:R-:W-:Y:S01]  /*6df0*/  IMAD.MOV.U32 R64, RZ, RZ, R6 ;  /* 0x000000ffff407224 */ /* 0x000fe200078e0006 */
[-C--:B------:R-:W-:Y:S01]  /*6e00*/  IADD3 R6, P2, PT, R130, R38.reuse, RZ ;  /* 0x0000002682067210 */ /* 0x080fe20007f5e0ff */
[----:B------:R-:W-:Y:S01]  /*6e10*/  IMAD.X R9, R135, 0x1, R69, P3 ;  /* 0x0000000187097824 */ /* 0x000fe200018e0645 */
[-C--:B------:R-:W-:Y:S01]  /*6e20*/  IADD3 R14, P3, PT, R178, R38.reuse, RZ ;  /* 0x00000026b20e7210 */ /* 0x080fe20007f7e0ff */
[----:B------:R-:W-:Y:S01]  /*6e30*/  IMAD.MOV.U32 R66, RZ, RZ, R4 ;  /* 0x000000ffff427224 */ /* 0x000fe200078e0004 */
[----:B------:R-:W-:Y:S01]  /*6e40*/  IADD3 R4, P0, PT, R70, R38, RZ ;  /* 0x0000002646047210 */ /* 0x000fe20007f1e0ff */
[----:B------:R-:W-:-:S02]  /*6e50*/  IMAD.MOV.U32 R67, RZ, RZ, R5 ;  /* 0x000000ffff437224 */ /* 0x000fc400078e0005 */
[--C-:B------:R-:W-:Y:S01]  /*6e60*/  IMAD.X R15, R179, 0x1, R69.reuse, P3 ;  /* 0x00000001b30f7824 */ /* 0x100fe200018e0645 */
[-C--:B------:R-:W-:Y:S01]  /*6e70*/  IADD3 R22, P3, PT, R194, R38.reuse, RZ ;  /* 0x00000026c2167210 */ /* 0x080fe20007f7e0ff */
[----:B------:R-:W-:Y:S01]  /*6e80*/  IMAD.X R5, R71, 0x1, R69, P0 ;  /* 0x0000000147057824 */ /* 0x000fe200000e0645 */
[-C--:B------:R-:W-:Y:S01]  /*6e90*/  IADD3 R10, P0, PT, R170, R38.reuse, RZ ;  /* 0x00000026aa0a7210 */ /* 0x080fe20007f1e0ff */
[----:B------:R-:W-:Y:S01]  /*6ea0*/  IMAD.MOV.U32 R65, RZ, RZ, R7 ;  /* 0x000000ffff417224 */ /* 0x000fe200078e0007 */
[-C--:B------:R-:W-:Y:S01]  /*6eb0*/  IADD3.X R7, PT, PT, R131, R69.reuse, RZ, P2, !PT ;  /* 0x0000004583077210 */ /* 0x080fe200017fe4ff */
[--C-:B------:R-:W-:Y:S01]  /*6ec0*/  IMAD.X R23, R195, 0x1, R69.reuse, P3 ;  /* 0x00000001c3177824 */ /* 0x100fe200018e0645 */
[-C--:B------:R-:W-:Y:S01]  /*6ed0*/  IADD3 R30, P3, PT, R206, R38.reuse, RZ ;  /* 0x00000026ce1e7210 */ /* 0x080fe20007f7e0ff */
[--C-:B------:R-:W-:Y:S01]  /*6ee0*/  IMAD.X R11, R171, 0x1, R69.reuse, P0 ;  /* 0x00000001ab0b7824 */ /* 0x100fe200000e0645 */
[-C--:B------:R-:W-:Y:S01]  /*6ef0*/  IADD3 R16, P0, PT, R182, R38.reuse, RZ ;  /* 0x00000026b6107210 */ /* 0x080fe20007f1e0ff */
[----:B------:R-:W-:Y:S01]  /*6f00*/  IMAD.MOV.U32 R162, RZ, RZ, R40 ;  /* 0x000000ffffa27224 */ /* 0x000fe200078e0028 */
[-C--:B------:R-:W-:Y:S01]  /*6f10*/  IADD3 R12, P2, PT, R174, R38.reuse, RZ ;  /* 0x00000026ae0c7210 */ /* 0x080fe20007f5e0ff */
[--C-:B------:R-:W-:Y:S01]  /*6f20*/  IMAD.X R31, R207, 0x1, R69.reuse, P3 ;  /* 0x00000001cf1f7824 */ /* 0x100fe200018e0645 */
[-C--:B------:R-:W-:Y:S01]  /*6f30*/  IADD3 R34, P3, PT, R210, R38.reuse, RZ ;  /* 0x00000026d2227210 */ /* 0x080fe20007f7e0ff */
[--C-:B------:R-:W-:Y:S01]  /*6f40*/  IMAD.X R17, R183, 0x1, R69.reuse, P0 ;  /* 0x00000001b7117824 */ /* 0x100fe200000e0645 */
[-C--:B------:R-:W-:Y:S01]  /*6f50*/  IADD3 R20, P0, PT, R190, R38.reuse, RZ ;  /* 0x00000026be147210 */ /* 0x080fe20007f1e0ff */
[--C-:B------:R-:W-:Y:S01]  /*6f60*/  IMAD.X R13, R175, 0x1, R69.reuse, P2 ;  /* 0x00000001af0d7824 */ /* 0x100fe200010e0645 */
[-C--:B------:R-:W-:Y:S01]  /*6f70*/  IADD3 R18, P2, PT, R186, R38.reuse, RZ ;  /* 0x00000026ba127210 */ /* 0x080fe20007f5e0ff */
[----:B------:R-:W-:Y:S01]  /*6f80*/  IMAD.MOV.U32 R158, RZ, RZ, R44 ;  /* 0x000000ffff9e7224 */ /* 0x000fe200078e002c */
[-C--:B------:R-:W-:Y:S01]  /*6f90*/  IADD3.X R21, PT, PT, R191, R69.reuse, RZ, P0, !PT ;  /* 0x00000045bf157210 */ /* 0x080fe200007fe4ff */
[----:B------:R-:W-:Y:S01]  /*6fa0*/  IMAD.MOV.U32 R152, RZ, RZ, R64 ;  /* 0x000000ffff987224 */ /* 0x000fe200078e0040 */
[-C--:B------:R-:W-:Y:S01]  /*6fb0*/  IADD3 R26, P0, PT, R202, R38.reuse, RZ ;  /* 0x00000026ca1a7210 */ /* 0x080fe20007f1e0ff */
[----:B------:R-:W-:Y:S01]  /*6fc0*/  IMAD.X R19, R187, 0x1, R69, P2 ;  /* 0x00000001bb137824 */ /* 0x000fe200010e0645 */
[----:B------:R-:W-:Y:S01]  /*6fd0*/  IADD3.X R35, PT, PT, R211, R69, RZ, P3, !PT ;  /* 0x00000045d3237210 */ /* 0x000fe20001ffe4ff */
[----:B------:R-:W-:Y:S01]  /*6fe0*/  IMAD.MOV.U32 R157, RZ, RZ, R49 ;  /* 0x000000ffff9d7224 */ /* 0x000fe200078e0031 */
[-C--:B------:R-:W-:Y:S01]  /*6ff0*/  IADD3 R24, P2, PT, R200, R38.reuse, RZ ;  /* 0x00000026c8187210 */ /* 0x080fe20007f5e0ff */
[----:B------:R-:W-:Y:S01]  /*7000*/  IMAD.X R27, R203, 0x1, R69, P0 ;  /* 0x00000001cb1b7824 */ /* 0x000fe200000e0645 */
[----:B------:R-:W-:Y:S01]  /*7010*/  IADD3 R32, P0, PT, R208, R38, RZ ;  /* 0x00000026d0207210 */ /* 0x000fe20007f1e0ff */
[----:B------:R-:W-:-:S02]  /*7020*/  IMAD.SHL.U32 R211, R107, 0x4, RZ ;  /* 0x000000046bd37824 */ /* 0x000fc400078e00ff */
[----:B------:R-:W-:Y:S01]  /*7030*/  IMAD.MOV.U32 R163, RZ, RZ, R41 ;  /* 0x000000ffffa37224 */ /* 0x000fe200078e0029 */
[----:B------:R-:W-:Y:S01]  /*7040*/  SHF.R.S32.HI R206, RZ, 0x1f, R75 ;  /* 0x0000001fffce7819 */ /* 0x000fe2000001144b */
[--C-:B------:R-:W-:Y:S01]  /*7050*/  IMAD.X R33, R209, 0x1, R69.reuse, P0 ;  /* 0x00000001d1217824 */ /* 0x100fe200000e0645 */
[-C--:B------:R-:W-:Y:S01]  /*7060*/  IADD3 R36, P0, PT, R128, R38.reuse, RZ ;  /* 0x0000002680247210 */ /* 0x080fe20007f1e0ff */
[--C-:B------:R-:W-:Y:S01]  /*7070*/  IMAD.X R25, R201, 0x1, R69.reuse, P2 ;  /* 0x00000001c9197824 */ /* 0x100fe200010e0645 */
[----:B------:R-:W-:Y:S01]  /*7080*/  IADD3 R28, P2, PT, R204, R38, RZ ;  /* 0x00000026cc1c7210 */ /* 0x000fe20007f5e0ff */
[----:B------:R-:W-:Y:S01]  /*7090*/  IMAD.MOV.U32 R64, RZ, RZ, R46 ;  /* 0x000000ffff407224 */ /* 0x000fe200078e002e */
[----:B------:R-:W-:Y:S01]  /*70a0*/  MOV R150, R66 ;  /* 0x0000004200967202 */ /* 0x000fe20000000f00 */
[--C-:B------:R-:W-:Y:S01]  /*70b0*/  IMAD.X R37, R129, 0x1, R69.reuse, P0 ;  /* 0x0000000181257824 */ /* 0x100fe200000e0645 */
[----:B------:R-:W-:Y:S01]  /*70c0*/  IADD3 R42, P0, PT, R172, R211, RZ ;  /* 0x000000d3ac2a7210 */ /* 0x000fe20007f1e0ff */
[--C-:B------:R-:W-:Y:S01]  /*70d0*/  IMAD.X R29, R205, 0x1, R69.reuse, P2 ;  /* 0x00000001cd1d7824 */ /* 0x100fe200010e0645 */
[----:B------:R-:W-:Y:S01]  /*70e0*/  IADD3 R38, P2, PT, R132, R38, RZ ;  /* 0x0000002684267210 */ /* 0x000fe20007f5e0ff */
[----:B------:R-:W-:Y:S01]  /*70f0*/  IMAD.SHL.U32 R70, R75, 0x4, RZ ;  /* 0x000000044b467824 */ /* 0x000fe200078e00ff */
[----:B------:R-:W1:Y:S01]  /*7100*/  LDC R210, c[0x0][0x3a0] ;  /* 0x0000e800ffd27b82 */ /* 0x000e620000000800 */
[----:B------:R-:W-:-:S02]  /*7110*/  IMAD.X R43, R173, 0x1, R69, P0 ;  /* 0x00000001ad2b7824 */ /* 0x000fc400000e0645 */
[----:B------:R-:W2:Y:S01]  /*7120*/  LDL.LU.64 R172, [R1+0xc0] ;  /* 0x0000c00001ac7983 */ /* 0x000ea20000300a00 */
[----:B------:R-:W-:Y:S01]  /*7130*/  IMAD.MOV.U32 R153, RZ, RZ, R65 ;  /* 0x000000ffff997224 */ /* 0x000fe200078e0041 */
[-C--:B------:R-:W-:Y:S01]  /*7140*/  IADD3 R40, P3, PT, R168, R211.reuse, RZ ;  /* 0x000000d3a8287210 */ /* 0x080fe20007f7e0ff */
[----:B------:R-:W-:Y:S01]  /*7150*/  IMAD.MOV.U32 R159, RZ, RZ, R45 ;  /* 0x000000ffff9f7224 */ /* 0x000fe200078e002d */
[----:B------:R-:W3:Y:S01]  /*7160*/  LDL.LU.64 R208, [R1+0xb0] ;  /* 0x0000b00001d07983 */ /* 0x000ee20000300a00 */
[----:B------:R-:W-:Y:S01]  /*7170*/  IADD3 R48, P0, PT, R184, R211, RZ ;  /* 0x000000d3b8307210 */ /* 0x000fe20007f1e0ff */
[----:B------:R-:W-:Y:S01]  /*7180*/  IMAD.X R39, R133, 0x1, R69, P2 ;  /* 0x0000000185277824 */ /* 0x000fe200010e0645 */
[----:B------:R-:W-:Y:S01]  /*7190*/  MOV R65, R47 ;  /* 0x0000002f00417202 */ /* 0x000fe20000000f00 */
[----:B------:R-:W4:Y:S01]  /*71a0*/  LDL.LU.64 R174, [R1+0xa0] ;  /* 0x0000a00001ae7983 */ /* 0x000f220000300a00 */
[----:B------:R-:W-:Y:S02]  /*71b0*/  IMAD.MOV.U32 R154, RZ, RZ, R50 ;  /* 0x000000ffff9a7224 */ /* 0x000fe400078e0032 */
[----:B------:R-:W-:Y:S01]  /*71c0*/  IMAD.MOV.U32 R138, RZ, RZ, R54 ;  /* 0x000000ffff8a7224 */ /* 0x000fe200078e0036 */
[----:B------:R-:W5:Y:S01]  /*71d0*/  LDL.LU.64 R170, [R1+0x90] ;  /* 0x0000900001aa7983 */ /* 0x000f620000300a00 */
[----:B------:R-:W-:-:S02]  /*71e0*/  IMAD.MOV.U32 R141, RZ, RZ, R53 ;  /* 0x000000ffff8d7224 */ /* 0x000fc400078e0035 */
[----:B------:R-:W-:Y:S01]  /*71f0*/  IMAD.MOV.U32 R142, RZ, RZ, R62 ;  /* 0x000000ffff8e7224 */ /* 0x000fe200078e003e */
[----:B------:R-:W3:Y:S01]  /*7200*/  LDL.LU.64 R204, [R1+0x80] ;  /* 0x0000800001cc7983 */ /* 0x000ee20000300a00 */
[----:B------:R-:W-:Y:S02]  /*7210*/  IMAD.MOV.U32 R155, RZ, RZ, R51 ;  /* 0x000000ffff9b7224 */ /* 0x000fe400078e0033 */
[----:B------:R-:W-:Y:S01]  /*7220*/  IMAD.MOV.U32 R144, RZ, RZ, R60 ;  /* 0x000000ffff907224 */ /* 0x000fe200078e003c */
[----:B------:R-:W3:Y:S01]  /*7230*/  LDL.LU.64 R202, [R1+0x70] ;  /* 0x0000700001ca7983 */ /* 0x000ee20000300a00 */
[----:B------:R-:W-:Y:S02]  /*7240*/  IMAD.MOV.U32 R136, RZ, RZ, R56 ;  /* 0x000000ffff887224 */ /* 0x000fe400078e0038 */
[----:B------:R-:W-:Y:S01]  /*7250*/  IMAD.MOV.U32 R139, RZ, RZ, R55 ;  /* 0x000000ffff8b7224 */ /* 0x000fe200078e0037 */
[----:B------:R-:W3:Y:S01]  /*7260*/  LDL.LU.64 R182, [R1+0x60] ;  /* 0x0000600001b67983 */ /* 0x000ee20000300a00 */
[----:B------:R-:W-:-:S02]  /*7270*/  IMAD.MOV.U32 R143, RZ, RZ, R63 ;  /* 0x000000ffff8f7224 */ /* 0x000fc400078e003f */
[----:B------:R-:W-:Y:S01]  /*7280*/  IMAD.MOV.U32 R148, RZ, RZ, R58 ;  /* 0x000000ffff947224 */ /* 0x000fe200078e003a */
[----:B------:R-:W3:Y:S01]  /*7290*/  LDL.LU.64 R178, [R1+0x48] ;  /* 0x0000480001b27983 */ /* 0x000ee20000300a00 */
[----:B------:R-:W-:Y:S02]  /*72a0*/  IMAD.MOV.U32 R149, RZ, RZ, R59 ;  /* 0x000000ffff957224 */ /* 0x000fe400078e003b */
[----:B------:R-:W-:Y:S01]  /*72b0*/  IMAD.MOV.U32 R137, RZ, RZ, R57 ;  /* 0x000000ffff897224 */ /* 0x000fe200078e0039 */
[----:B------:R-:W3:Y:S01]  /*72c0*/  LDL.LU.64 R200, [R1+0x38] ;  /* 0x0000380001c87983 */ /* 0x000ee20000300a00 */
[----:B------:R-:W-:-:S03]  /*72d0*/  IMAD.MOV.U32 R151, RZ, RZ, R67 ;  /* 0x000000ffff977224 */ /* 0x000fc600078e0043 */
[----:B------:R-:W3:Y:S04]  /*72e0*/  LDL.LU.64 R194, [R1+0x28] ;  /* 0x0000280001c27983 */ /* 0x000ee80000300a00 */
[----:B------:R-:W3:Y:S04]  /*72f0*/  LDL.LU.64 R190, [R1+0x18] ;  /* 0x0000180001be7983 */ /* 0x000ee80000300a00 */
[----:B------:R-:W3:Y:S01]  /*7300*/  LDL.LU.64 R186, [R1+0x8] ;  /* 0x0000080001ba7983 */ /* 0x000ee20000300a00 */
[-C--:B------:R-:W-:Y:S01]  /*7310*/  IADD3 R44, P2, PT, R176, R211.reuse, RZ ;  /* 0x000000d3b02c7210 */ /* 0x080fe20007f5e0ff */
[--C-:B------:R-:W-:Y:S01]  /*7320*/  IMAD.X R41, R169, 0x1, R69.reuse, P3 ;  /* 0x00000001a9297824 */ /* 0x100fe200018e0645 */
[-C--:B------:R-:W-:Y:S01]  /*7330*/  IADD3 R46, P3, PT, R180, R211.reuse, RZ ;  /* 0x000000d3b42e7210 */ /* 0x080fe20007f7e0ff */
[--C-:B------:R-:W-:Y:S01]  /*7340*/  IMAD.X R49, R185, 0x1, R69.reuse, P0 ;  /* 0x00000001b9317824 */ /* 0x100fe200000e0645 */
[----:B------:R-:W-:Y:S01]  /*7350*/  IADD3 R52, P0, PT, R192, R211, RZ ;  /* 0x000000d3c0347210 */ /* 0x000fe20007f1e0ff */
[----:B------:R-:W-:Y:S01]  /*7360*/  IMAD.X R45, R177, 0x1, R69, P2 ;  /* 0x00000001b12d7824 */ /* 0x000fe200010e0645 */
[----:B------:R-:W-:-:S02]  /*7370*/  IADD3.X R47, PT, PT, R181, R69, RZ, P3, !PT ;  /* 0x00000045b52f7210 */ /* 0x000fc40001ffe4ff */
[-C--:B------:R-:W-:Y:S01]  /*7380*/  IADD3 R50, P2, PT, R188, R211.reuse, RZ ;  /* 0x000000d3bc327210 */ /* 0x080fe20007f5e0ff */
[--C-:B------:R-:W-:Y:S01]  /*7390*/  IMAD.X R53, R193, 0x1, R69.reuse, P0 ;  /* 0x00000001c1357824 */ /* 0x100fe200000e0645 */
[-C--:B------:R-:W-:Y:S02]  /*73a0*/  IADD3 R54, P3, PT, R196, R211.reuse, RZ ;  /* 0x000000d3c4367210 */ /* 0x080fe40007f7e0ff */
[----:B------:R-:W-:Y:S02]  /*73b0*/  SHF.L.U64.HI R71, R75, 0x2, R206 ;  /* 0x000000024b477819 */ /* 0x000fe400000102ce */
[----:B------:R-:W-:Y:S01]  /*73c0*/  IADD3 R62, P0, PT, R64, R70, RZ ;  /* 0x00000046403e7210 */ /* 0x000fe20007f1e0ff */
[--C-:B------:R-:W-:Y:S01]  /*73d0*/  IMAD.X R51, R189, 0x1, R69.reuse, P2 ;  /* 0x00000001bd337824 */ /* 0x100fe200010e0645 */
[-C--:B------:R-:W-:Y:S01]  /*73e0*/  IADD3 R56, P2, PT, R80, R211.reuse, RZ ;  /* 0x000000d350387210 */ /* 0x080fe20007f5e0ff */
[----:B------:R-:W-:Y:S01]  /*73f0*/  IMAD.X R55, R197, 0x1, R69, P3 ;  /* 0x00000001c5377824 */ /* 0x000fe200018e0645 */
[-C--:B------:R-:W-:Y:S01]  /*7400*/  IADD3 R60, P4, PT, R76, R211.reuse, RZ ;  /* 0x000000d34c3c7210 */ /* 0x080fe20007f9e0ff */
[----:B------:R-:W-:Y:S01]  /*7410*/  IMAD.X R63, R65, 0x1, R71, P0 ;  /* 0x00000001413f7824 */ /* 0x000fe200000e0647 */
[----:B------:R-:W-:-:S02]  /*7420*/  IADD3 R58, P3, PT, R78, R211, RZ ;  /* 0x000000d34e3a7210 */ /* 0x000fc40007f7e0ff */
[-C--:B------:R-:W-:Y:S01]  /*7430*/  IADD3 R64, P0, PT, R162, R70.reuse, RZ ;  /* 0x00000046a2407210 */ /* 0x080fe20007f1e0ff */
[--C-:B------:R-:W-:Y:S01]  /*7440*/  IMAD.X R57, R81, 0x1, R69.reuse, P2 ;  /* 0x0000000151397824 */ /* 0x100fe200010e0645 */
[----:B------:R-:W-:Y:S01]  /*7450*/  IADD3.X R59, PT, PT, R79, R69, RZ, P3, !PT ;  /* 0x000000454f3b7210 */ /* 0x000fe20001ffe4ff */
[----:B------:R-:W-:Y:S01]  /*7460*/  IMAD.X R61, R77, 0x1, R69, P4 ;  /* 0x000000014d3d7824 */ /* 0x000fe200020e0645 */
[-C--:B------:R-:W-:Y:S01]  /*7470*/  IADD3 R66, P2, PT, R160, R70.reuse, RZ ;  /* 0x00000046a0427210 */ /* 0x080fe20007f5e0ff */
[--C-:B------:R-:W-:Y:S01]  /*7480*/  IMAD.X R65, R163, 0x1, R71.reuse, P0 ;  /* 0x00000001a3417824 */ /* 0x100fe200000e0647 */
[-C--:B------:R-:W-:Y:S02]  /*7490*/  IADD3 R76, P3, PT, R158, R70.reuse, RZ ;  /* 0x000000469e4c7210 */ /* 0x080fe40007f7e0ff */
[-C--:B------:R-:W-:Y:S02]  /*74a0*/  IADD3 R78, P4, PT, R156, R70.reuse, RZ ;  /* 0x000000469c4e7210 */ /* 0x080fe40007f9e0ff */
[-C--:B------:R-:W-:Y:S01]  /*74b0*/  IADD3 R80, P0, PT, R154, R70.reuse, RZ ;  /* 0x000000469a507210 */ /* 0x080fe20007f1e0ff */
[--C-:B------:R-:W-:Y:S01]  /*74c0*/  IMAD.X R67, R161, 0x1, R71.reuse, P2 ;  /* 0x00000001a1437824 */ /* 0x100fe200010e0647 */
[-C--:B------:R-:W-:Y:S01]  /*74d0*/  IADD3 R128, P2, PT, R140, R70.reuse, RZ ;  /* 0x000000468c807210 */ /* 0x080fe20007f5e0ff */
[--C-:B------:R-:W-:Y:S01]  /*74e0*/  IMAD.X R77, R159, 0x1, R71.reuse, P3 ;  /* 0x000000019f4d7824 */ /* 0x100fe200018e0647 */
[-C--:B------:R-:W-:Y:S01]  /*74f0*/  IADD3 R130, P3, PT, R138, R70.reuse, RZ ;  /* 0x000000468a827210 */ /* 0x080fe20007f7e0ff */
[----:B------:R-:W-:Y:S01]  /*7500*/  IMAD.X R79, R157, 0x1, R71, P4 ;  /* 0x000000019d4f7824 */ /* 0x000fe200020e0647 */
[----:B------:R-:W-:-:S02]  /*7510*/  IADD3 R132, P4, PT, R136, R70, RZ ;  /* 0x0000004688847210 */ /* 0x000fc40007f9e0ff */
[-C--:B------:R-:W-:Y:S02]  /*7520*/  IADD3.X R81, PT, PT, R155, R71.reuse, RZ, P0, !PT ;  /* 0x000000479b517210 */ /* 0x080fe400007fe4ff */
[-C--:B------:R-:W-:Y:S01]  /*7530*/  IADD3 R134, P0, PT, R148, R70.reuse, RZ ;  /* 0x0000004694867210 */ /* 0x080fe20007f1e0ff */
[--C-:B------:R-:W-:Y:S01]  /*7540*/  IMAD.X R129, R141, 0x1, R71.reuse, P2 ;  /* 0x000000018d817824 */ /* 0x100fe200010e0647 */
        /* <DEDUP_REMOVED lines=8> */
[----:B------:R-:W-:Y:S01]  /*75d0*/  IADD3.X R141, PT, PT, R143, R71, RZ, P4, !PT ;  /* 0x000000478f8d7210 */ /* 0x000fe200027fe4ff */
[--C-:B------:R-:W-:Y:S01]  /*75e0*/  IMAD.X R139, R145, 0x1, R71.reuse, P3 ;  /* 0x00000001918b7824 */ /* 0x100fe200018e0647 */
[-C--:B------:R-:W-:Y:S01]  /*75f0*/  IADD3 R148, P4, PT, R244, R70.reuse, RZ ;  /* 0x00000046f4947210 */ /* 0x080fe20007f9e0ff */
[----:B------:R-:W-:Y:S01]  /*7600*/  IMAD.X R143, R153, 0x1, R71, P0 ;  /* 0x00000001998f7824 */ /* 0x000fe200000e0647 */
[----:B------:R-:W-:-:S02]  /*7610*/  IADD3 R144, P2, PT, R150, R70, RZ ;  /* 0x0000004696907210 */ /* 0x000fc40007f5e0ff */
[-C--:B------:R-:W-:Y:S02]  /*7620*/  IADD3 R146, P3, PT, R248, R70.reuse, RZ ;  /* 0x00000046f8927210 */ /* 0x080fe40007f7e0ff */
[-C--:B------:R-:W-:Y:S01]  /*7630*/  IADD3 R150, P0, PT, R240, R70.reuse, RZ ;  /* 0x00000046f0967210 */ /* 0x080fe20007f1e0ff */
[--C-:B------:R-:W-:Y:S01]  /*7640*/  IMAD.X R149, R245, 0x1, R71.reuse, P4 ;  /* 0x00000001f5957824 */ /* 0x100fe200020e0647 */
[-C--:B------:R-:W-:Y:S01]  /*7650*/  IADD3 R156, P4, PT, R228, R70.reuse, RZ ;  /* 0x00000046e49c7210 */ /* 0x080fe20007f9e0ff */
[--C-:B------:R-:W-:Y:S02]  /*7660*/  IMAD.X R145, R151, 0x1, R71.reuse, P2 ;  /* 0x0000000197917824 */ /* 0x100fe400010e0647 */
[--C-:B------:R-:W-:Y:S01]  /*7670*/  IMAD.X R147, R249, 0x1, R71.reuse, P3 ;  /* 0x00000001f9937824 */ /* 0x100fe200018e0647 */
[-C--:B------:R-:W-:Y:S01]  /*7680*/  IADD3 R154, P3, PT, R232, R70.reuse, RZ ;  /* 0x00000046e89a7210 */ /* 0x080fe20007f7e0ff */
[--C-:B------:R-:W-:Y:S01]  /*7690*/  IMAD.X R151, R241, 0x1, R71.reuse, P0 ;  /* 0x00000001f1977824 */ /* 0x100fe200000e0647 */
[-C--:B------:R-:W-:Y:S01]  /*76a0*/  IADD3 R158, P0, PT, R224, R70.reuse, RZ ;  /* 0x00000046e09e7210 */ /* 0x080fe20007f1e0ff */
[--C-:B------:R-:W-:Y:S01]  /*76b0*/  IMAD.X R157, R229, 0x1, R71.reuse, P4 ;  /* 0x00000001e59d7824 */ /* 0x100fe200020e0647 */
[----:B------:R-:W-:Y:S01]  /*76c0*/  IADD3.X R155, PT, PT, R233, R71, RZ, P3, !PT ;  /* 0x00000047e99b7210 */ /* 0x000fe20001ffe4ff */
[----:B------:R-:W1:Y:S01]  /*76d0*/  LDC R249, c[0x0][0x3a0] ;  /* 0x0000e800fff97b82 */ /* 0x000e620000000800 */
[-C--:B------:R-:W-:Y:S01]  /*76e0*/  IADD3 R104, P3, PT, R104, R70.reuse, RZ ;  /* 0x0000004668687210 */ /* 0x080fe20007f7e0ff */
[----:B------:R-:W-:Y:S01]  /*76f0*/  IMAD.X R159, R225, 0x1, R71, P0 ;  /* 0x00000001e19f7824 */ /* 0x000fe200000e0647 */
[----:B------:R-:W-:-:S02]  /*7700*/  IADD3 R100, P4, PT, R100, R70, RZ ;  /* 0x0000004664647210 */ /* 0x000fc40007f9e0ff */
[-C--:B------:R-:W-:Y:S02]  /*7710*/  IADD3 R152, P2, PT, R236, R70.reuse, RZ ;  /* 0x00000046ec987210 */ /* 0x080fe40007f5e0ff */
        /* <DEDUP_REMOVED lines=14> */
[----:B------:R-:W-:Y:S01]  /*7800*/  IADD3 R92, P2, PT, R92, R70, RZ ;  /* 0x000000465c5c7210 */ /* 0x000fe20007f5e0ff */
[----:B------:R-:W-:-:S02]  /*7810*/  IMAD.X R113, R113, 0x1, R71, P0 ;  /* 0x0000000171717824 */ /* 0x000fc400000e0647 */
[--C-:B------:R-:W-:Y:S01]  /*7820*/  IMAD.X R117, R117, 0x1, R71.reuse, P3 ;  /* 0x0000000175757824 */ /* 0x100fe200018e0647 */
[----:B------:R-:W-:Y:S01]  /*7830*/  IADD3.X R93, PT, PT, R93, R71, RZ, P2, !PT ;  /* 0x000000475d5d7210 */ /* 0x000fe200017fe4ff */
[----:B------:R-:W-:Y:S01]  /*7840*/  IMAD.X R119, R119, 0x1, R71, P4 ;  /* 0x0000000177777824 */ /* 0x000fe200020e0647 */
[----:B------:R-:W-:-:S05]  /*7850*/  IADD3 R114, P2, PT, R114, R70, RZ ;  /* 0x0000004672727210 */ /* 0x000fca0007f5e0ff */
[----:B------:R-:W-:Y:S02]  /*7860*/  IMAD.X R115, R115, 0x1, R71, P2 ;  /* 0x0000000173737824 */ /* 0x000fe400010e0647 */
[----:B-1----:R-:W-:Y:S01]  /*7870*/  VIADD R249, R249, 0x1f ;  /* 0x0000001ff9f97836 */ /* 0x002fe20000000000 */
[----:B------:R-:W-:Y:S02]  /*7880*/  IADD3 R207, PT, PT, R210, -0x73, RZ ;  /* 0xffffff8dd2cf7810 */ /* 0x000fe40007ffe0ff */
[----:B--2---:R-:W-:-:S04]  /*7890*/  IADD3 R162, P0, PT, R172, R70, RZ ;  /* 0x00000046aca27210 */ /* 0x004fc80007f1e0ff */
[----:B------:R-:W-:Y:S02]  /*78a0*/  IADD3.X R163, PT, PT, R173, R71, RZ, P0, !PT ;  /* 0x00000047ada37210 */ /* 0x000fe400007fe4ff */
[-C--:B----4-:R-:W-:Y:S02]  /*78b0*/  IADD3 R166, P3, PT, R174, R70.reuse, RZ ;  /* 0x00000046aea67210 */ /* 0x090fe40007f7e0ff */
[-C--:B-----5:R-:W-:Y:S02]  /*78c0*/  IADD3 R168, P4, PT, R170, R70.reuse, RZ ;  /* 0x00000046aaa87210 */ /* 0x0a0fe40007f9e0ff */
[-C--:B---3--:R-:W-:Y:S01]  /*78d0*/  IADD3 R170, P0, PT, R204, R70.reuse, RZ ;  /* 0x00000046ccaa7210 */ /* 0x088fe20007f1e0ff */
[--C-:B------:R-:W-:Y:S01]  /*78e0*/  IMAD.X R167, R175, 0x1, R71.reuse, P3 ;  /* 0x00000001afa77824 */ /* 0x100fe200018e0647 */
[-C--:B------:R-:W-:Y:S01]  /*78f0*/  IADD3 R164, P2, PT, R208, R70.reuse, RZ ;  /* 0x00000046d0a47210 */ /* 0x080fe20007f5e0ff */
[--C-:B------:R-:W-:Y:S02]  /*7900*/  IMAD.X R169, R171, 0x1, R71.reuse, P4 ;  /* 0x00000001aba97824 */ /* 0x100fe400020e0647 */
[----:B------:R-:W-:Y:S01]  /*7910*/  IMAD.X R171, R205, 0x1, R71, P0 ;  /* 0x00000001cdab7824 */ /* 0x000fe200000e0647 */
[----:B------:R-:W-:-:S02]  /*7920*/  IADD3 R174, P3, PT, R182, R70, RZ ;  /* 0x00000046b6ae7210 */ /* 0x000fc40007f7e0ff */
[-C--:B------:R-:W-:Y:S02]  /*7930*/  IADD3 R176, P4, PT, R178, R70.reuse, RZ ;  /* 0x00000046b2b07210 */ /* 0x080fe40007f9e0ff */
[-C--:B------:R-:W-:Y:S01]  /*7940*/  IADD3 R178, P0, PT, R200, R70.reuse, RZ ;  /* 0x00000046c8b27210 */ /* 0x080fe20007f1e0ff */
[--C-:B------:R-:W-:Y:S01]  /*7950*/  IMAD.X R165, R209, 0x1, R71.reuse, P2 ;  /* 0x00000001d1a57824 */ /* 0x100fe200010e0647 */
[----:B------:R-:W-:Y:S01]  /*7960*/  IADD3.X R177, PT, PT, R179, R71, RZ, P4, !PT ;  /* 0x00000047b3b17210 */ /* 0x000fe200027fe4ff */
[--C-:B------:R-:W-:Y:S01]  /*7970*/  IMAD.X R175, R183, 0x1, R71.reuse, P3 ;  /* 0x00000001b7af7824 */ /* 0x100fe200018e0647 */
[-C--:B------:R-:W-:Y:S01]  /*7980*/  IADD3 R172, P2, PT, R202, R70.reuse, RZ ;  /* 0x00000046caac7210 */ /* 0x080fe20007f5e0ff */
[----:B------:R-:W-:Y:S01]  /*7990*/  IMAD.X R179, R201, 0x1, R71, P0 ;  /* 0x00000001c9b37824 */ /* 0x000fe200000e0647 */
[-C--:B------:R-:W-:Y:S02]  /*79a0*/  IADD3 R182, P3, PT, R190, R70.reuse, RZ ;  /* 0x00000046beb67210 */ /* 0x080fe40007f7e0ff */
[----:B------:R-:W-:-:S02]  /*79b0*/  IADD3 R184, P4, PT, R186, R70, RZ ;  /* 0x00000046bab87210 */ /* 0x000fc40007f9e0ff */
[-C--:B------:R-:W-:Y:S01]  /*79c0*/  IADD3 R186, P0, PT, R250, R70.reuse, RZ ;  /* 0x00000046faba7210 */ /* 0x080fe20007f1e0ff */
[--C-:B------:R-:W-:Y:S01]  /*79d0*/  IMAD.X R173, R203, 0x1, R71.reuse, P2 ;  /* 0x00000001cbad7824 */ /* 0x100fe200010e0647 */
[-C--:B------:R-:W-:Y:S01]  /*79e0*/  IADD3 R180, P2, PT, R194, R70.reuse, RZ ;  /* 0x00000046c2b47210 */ /* 0x080fe20007f5e0ff */
[--C-:B------:R-:W-:Y:S01]  /*79f0*/  IMAD.X R183, R191, 0x1, R71.reuse, P3 ;  /* 0x00000001bfb77824 */ /* 0x100fe200018e0647 */
[-C--:B------:R-:W-:Y:S01]  /*7a00*/  IADD3 R190, P3, PT, R242, R70.reuse, RZ ;  /* 0x00000046f2be7210 */ /* 0x080fe20007f7e0ff */
[--C-:B------:R-:W-:Y:S02]  /*7a10*/  IMAD.X R185, R187, 0x1, R71.reuse, P4 ;  /* 0x00000001bbb97824 */ /* 0x100fe400020e0647 */
[--C-:B------:R-:W-:Y:S01]  /*7a20*/  IMAD.X R187, R251, 0x1, R71.reuse, P0 ;  /* 0x00000001fbbb7824 */ /* 0x100fe200000e0647 */
[----:B------:R-:W-:Y:S01]  /*7a30*/  IADD3 R194, P0, PT, R234, R70, RZ ;  /* 0x00000046eac27210 */ /* 0x000fe20007f1e0ff */
[----:B------:R-:W-:Y:S01]  /*7a40*/  IMAD.X R181, R195, 0x1, R71, P2 ;  /* 0x00000001c3b57824 */ /* 0x000fe200010e0647 */
[----:B------:R-:W-:-:S02]  /*7a50*/  IADD3.X R191, PT, PT, R243, R71, RZ, P3, !PT ;  /* 0x00000047f3bf7210 */ /* 0x000fc40001ffe4ff */
[-C--:B------:R-:W-:Y:S01]  /*7a60*/  IADD3 R200, P3, PT, R226, R70.reuse, RZ ;  /* 0x00000046e2c87210 */ /* 0x080fe20007f7e0ff */
[--C-:B------:R-:W-:Y:S01]  /*7a70*/  IMAD.X R195, R235, 0x1, R71.reuse, P0 ;  /* 0x00000001ebc37824 */ /* 0x100fe200000e0647 */
        /* <DEDUP_REMOVED lines=18> */
[----:B------:R-:W-:Y:S01]  /*7ba0*/  IMAD.X R193, R239, 0x1, R71, P4 ;  /* 0x00000001efc17824 */ /* 0x000fe200020e0647 */
[----:B------:R-:W-:-:S02]  /*7bb0*/  IADD3.X R103, PT, PT, R103, R71, RZ, P2, !PT ;  /* 0x0000004767677210 */ /* 0x000fc400017fe4ff */
[----:B------:R-:W-:Y:S02]  /*7bc0*/  ISETP.NE.U32.AND P0, PT, RZ, UR7, PT ;  /* 0x00000007ff007c0c */ /* 0x000fe4000bf05070 */
[-C--:B------:R-:W-:Y:S02]  /*7bd0*/  IADD3 R202, P4, PT, R222, R70.reuse, RZ ;  /* 0x00000046deca7210 */ /* 0x080fe40007f9e0ff */
[-C--:B------:R-:W-:Y:S01]  /*7be0*/  IADD3 R86, P2, PT, R86, R70.reuse, RZ ;  /* 0x0000004656567210 */ /* 0x080fe20007f5e0ff */
[--C-:B------:R-:W-:Y:S01]  /*7bf0*/  IMAD.X R127, R127, 0x1, R71.reuse, P3 ;  /* 0x000000017f7f7824 */ /* 0x100fe200018e0647 */
[----:B------:R-:W-:Y:S01]  /*7c00*/  ISETP.LT.OR P3, PT, R249, 0x20, P0 ;  /* 0x00000020f900780c */ /* 0x000fe20000761670 */
[--C-:B------:R-:W-:Y:S01]  /*7c10*/  IMAD.X R203, R223, 0x1, R71.reuse, P4 ;  /* 0x00000001dfcb7824 */ /* 0x100fe200020e0647 */
[-C--:B------:R-:W-:Y:S01]  /*7c20*/  IADD3 R94, P4, PT, R94, R70.reuse, RZ ;  /* 0x000000465e5e7210 */ /* 0x080fe20007f9e0ff */
[----:B------:R-:W-:Y:S01]  /*7c30*/  IMAD.X R87, R87, 0x1, R71, P2 ;  /* 0x0000000157577824 */ /* 0x000fe200010e0647 */
[----:B------:R-:W-:Y:S01]  /*7c40*/  IADD3 R124, P2, PT, R124, R70, RZ ;  /* 0x000000467c7c7210 */ /* 0x000fe20007f5e0ff */
[----:B------:R-:W-:-:S02]  /*7c50*/  VIADD R209, R210, 0xffffff9f ;  /* 0xffffff9fd2d17836 */ /* 0x000fc40000000000 */
[--C-:B------:R-:W-:Y:S01]  /*7c60*/  IMAD.X R95, R95, 0x1, R71.reuse, P4 ;  /* 0x000000015f5f7824 */ /* 0x100fe200020e0647 */
[----:B------:R-:W-:Y:S01]  /*7c70*/  IADD3 R120, P4, PT, R120, R70, RZ ;  /* 0x0000004678787210 */ /* 0x000fe20007f9e0ff */
[--C-:B------:R-:W-:Y:S01]  /*7c80*/  IMAD.X R125, R125, 0x1, R71.reuse, P2 ;  /* 0x000000017d7d7824 */ /* 0x100fe200010e0647 */
[----:B------:R-:W-:Y:S01]  /*7c90*/  ISETP.GE.U32.AND P2, PT, R207, 0x7fffff6e, PT ;  /* 0x7fffff6ecf00780c */ /* 0x000fe20003f46070 */
[C---:B------:R-:W-:Y:S01]  /*7ca0*/  VIADD R208, R210.reuse, 0xffffff9e ;  /* 0xffffff9ed2d07836 */ /* 0x040fe20000000000 */
[C---:B------:R-:W-:Y:S01]  /*7cb0*/  IADD3 R207, PT, PT, R210.reuse, -0x63, RZ ;  /* 0xffffff9dd2cf7810 */ /* 0x040fe20007ffe0ff */
[----:B------:R-:W-:Y:S01]  /*7cc0*/  IMAD.X R121, R121, 0x1, R71, P4 ;  /* 0x0000000179797824 */ /* 0x000fe200020e0647 */
[----:B------:R-:W-:Y:S02]  /*7cd0*/  ISETP.GE.U32.AND P6, PT, R209, 0x7fffff80, PT ;  /* 0x7fffff80d100780c */ /* 0x000fe40003fc6070 */
[----:B------:R-:W-:Y:S01]  /*7ce0*/  ISETP.GE.U32.AND P5, PT, R207, 0x7fffff7e, PT ;  /* 0x7fffff7ecf00780c */ /* 0x000fe20003fa6070 */
[----:B------:R-:W-:Y:S01]  /*7cf0*/  VIADD R207, R210, 0xffffff9c ;  /* 0xffffff9cd2cf7836 */ /* 0x000fe20000000000 */
[----:B------:R-:W-:Y:S01]  /*7d00*/  ISETP.GE.U32.AND P4, PT, R208, 0x7fffff7f, PT ;  /* 0x7fffff7fd000780c */ /* 0x000fe20003f86070 */
[----:B------:R-:W-:-:S12]  /*7d10*/  @P3 BRA `(.L_x_7) ;  /* 0x0000000000c43947 */ /* 0x000fd80003800000 */
[----:B------:R-:W-:Y:S01]  /*7d20*/  UIADD3 UR5, UPT, UPT, UR10, 0x18000, URZ ;  /* 0x000180000a057890 */ /* 0x000fe2000fffe0ff */
[----:B------:R-:W-:Y:S01]  /*7d30*/  UMOV UR4, URZ ;  /* 0x000000ff00047c82 */ /* 0x000fe20008000000 */
[----:B------:R-:W-:Y:S02]  /*7d40*/  UIADD3 UR9, UPT, UPT, UR18, 0x108, URZ ;  /* 0x0000010812097890 */ /* 0x000fe4000fffe0ff */
[----:B------:R-:W-:Y:S02]  /*7d50*/  USHF.R.U32.HI UR5, URZ, 0x4, UR5 ;  /* 0x00000004ff057899 */ /* 0x000fe40008011605 */
[----:B------:R-:W-:Y:S02]  /*7d60*/  UIADD3 UR22, UPT, UPT, UR18, 0x110, URZ ;  /* 0x0000011012167890 */ /* 0x000fe4000fffe0ff */
[----:B------:R-:W-:Y:S02]  /*7d70*/  USGXT.U32 UR6, UR5, 0xe ;  /* 0x0000000e0506789a */ /* 0x000fe40008000000 */
[----:B------:R-:W-:-:S02]  /*7d80*/  UIADD3 UR23, UPT, UPT, UR18, 0x118, URZ ;  /* 0x0000011812177890 */ /* 0x000fc4000fffe0ff */
[----:B------:R-:W-:Y:S02]  /*7d90*/  UIADD3 UR32, UP1, UPT, UR6, 0x2, URZ ;  /* 0x0000000206207890 */ /* 0x000fe4000ff3e0ff */
[----:B------:R-:W-:Y:S02]  /*7da0*/  UIADD3 UR26, UPT, UPT, UR18, 0x80, URZ ;  /* 0x00000080121a7890 */ /* 0x000fe4000fffe0ff */
[----:B------:R-:W-:Y:S02]  /*7db0*/  UIADD3.X UR33, UPT, UPT, UR4, 0x40004040, URZ, UP1, !UPT ;  /* 0x4000404004217890 */ /* 0x000fe40008ffe4ff */
[----:B------:R-:W-:Y:S02]  /*7dc0*/  UIADD3 UR27, UPT, UPT, UR18, 0x120, URZ ;  /* 0x00000120121b7890 */ /* 0x000fe4000fffe0ff */
[----:B------:R-:W-:Y:S02]  /*7dd0*/  UIADD3.64 UR20, UPT, UPT, UR32, 0x2, URZ ;  /* 0x0000000220147897 */ /* 0x000fe4000fffe0ff */
[----:B------:R-:W-:-:S02]  /*7de0*/  UIADD3.64 UR24, UPT, UPT, UR32, 0x4, URZ ;  /* 0x0000000420187897 */ /* 0x000fc4000fffe0ff */
[----:B------:R-:W-:Y:S02]  /*7df0*/  UIADD3 UR31, UPT, UPT, UR18, 0x80, URZ ;  /* 0x00000080121f7890 */ /* 0x000fe4000fffe0ff */
[----:B------:R-:W-:Y:S02]  /*7e00*/  UIADD3 UR28, UPT, UPT, UR18, 0x128, URZ ;  /* 0x00000128121c7890 */ /* 0x000fe4000fffe0ff */
[----:B------:R-:W-:Y:S02]  /*7e10*/  UIADD3 UR46, UPT, UPT, UR18, 0x80, URZ ;  /* 0x00000080122e7890 */ /* 0x000fe4000fffe0ff */
[----:B------:R-:W-:Y:S01]  /*7e20*/  UIADD3 UR29, UPT, UPT, UR18, 0x130, URZ ;  /* 0x00000130121d7890 */ /* 0x000fe2000fffe0ff */
[----:B------:R-:W-:Y:S01]  /*7e30*/  UMOV UR34, 0x0 ;  /* 0x0000000000227882 */ /* 0x000fe20000000000 */
[----:B------:R-:W-:Y:S01]  /*7e40*/  UMOV UR35, 0x8200910 ;  /* 0x0820091000237882 */ /* 0x000fe20000000000 */
[----:B------:R-:W-:Y:S02]  /*7e50*/  UIADD3 UR47, UPT, UPT, UR18, 0x80, URZ ;  /* 0x00000080122f7890 */ /* 0x000fe4000fffe0ff */
[----:B------:R-:W-:Y:S01]  /*7e60*/  UIADD3 UR30, UPT, UPT, UR18, 0x138, URZ ;  /* 0x00000138121e7890 */ /* 0x000fe2000fffe0ff */
[----:B------:R-:W-:Y:S01]  /*7e70*/  UMOV UR7, 0x40004040 ;  /* 0x4000404000077882 */ /* 0x000fe20000000000 */
[----:B------:R-:W-:Y:S01]  /*7e80*/  UMOV UR36, 0x0 ;  /* 0x0000000000247882 */ /* 0x000fe20000000000 */
[----:B------:R-:W-:Y:S01]  /*7e90*/  UMOV UR37, 0x8200910 ;  /* 0x0820091000257882 */ /* 0x000fe20000000000 */
[----:B------:R-:W-:Y:S01]  /*7ea0*/  UMOV UR38, 0x0 ;  /* 0x0000000000267882 */ /* 0x000fe20000000000 */
[----:B------:R-:W-:Y:S01]  /*7eb0*/  UMOV UR39, 0x8200910 ;  /* 0x0820091000277882 */ /* 0x000fe20000000000 */
[----:B------:R1:W-:Y:S01]  /*7ec0*/  UTCHMMA tmem[UR19], gdesc[UR6], tmem[UR18], tmem[UR34], idesc[UR35], !UPT ;  /* 0x00ff2206130079ea */ /* 0x0003e2000f800012 */
[----:B------:R-:W-:Y:S01]  /*7ed0*/  UMOV UR40, 0x0 ;  /* 0x0000000000287882 */ /* 0x000fe20000000000 */
[----:B------:R-:W-:Y:S01]  /*7ee0*/  UMOV UR41, 0x8200910 ;  /* 0x0820091000297882 */ /* 0x000fe20000000000 */
[----:B------:R1:W-:Y:S01]  /*7ef0*/  UTCHMMA tmem[UR9], gdesc[UR32], tmem[UR18], tmem[UR36], idesc[UR37], UPT ;  /* 0x00ff2420090079ea */ /* 0x0003e2000b800012 */
        /* <DEDUP_REMOVED lines=8> */
[----:B------:R-:W-:Y:S01]  /*7f80*/  UMOV UR4, UR8 ;  /* 0x0000000800047c82 */ /* 0x000fe20008000000 */
[----:B------:R-:W-:Y:S01]  /*7f90*/  UMOV UR5, URZ ;  /* 0x000000ff00057c82 */ /* 0x000fe20008000000 */
[----:B------:R1:W-:Y:S01]  /*7fa0*/  UTCHMMA tmem[UR27], gdesc[UR6], tmem[UR26], tmem[UR42], idesc[UR43], !UPT ;  /* 0x00ff2a061b0079ea */ /* 0x0003e2000f80001a */
[----:B------:R-:W-:Y:S01]  /*7fb0*/  UMOV UR50, 0x0 ;  /* 0x0000000000327882 */ /* 0x000fe20000000000 */
[----:B------:R-:W-:Y:S01]  /*7fc0*/  UMOV UR51, 0x8200910 ;  /* 0x0820091000337882 */ /* 0x000fe20000000000 */
[----:B------:R1:W-:Y:S01]  /*7fd0*/  UTCHMMA tmem[UR28], gdesc[UR32], tmem[UR31], tmem[UR44], idesc[UR45], UPT ;  /* 0x00ff2c201c0079ea */ /* 0x0003e2000b80001f */
[----:B------:R-:W-:Y:S01]  /*7fe0*/  UMOV UR4, UR4 ;  /* 0x0000000400047c82 */ /* 0x000fe20008000000 */
[----:B------:R1:W-:Y:S01]  /*7ff0*/  UTCHMMA tmem[UR29], gdesc[UR20], tmem[UR46], tmem[UR48], idesc[UR49], UPT ;  /* 0x00ff30141d0079ea */ /* 0x0003e2000b80002e */
[----:B------:R1:W-:Y:S01]  /*8000*/  UTCHMMA tmem[UR30], gdesc[UR24], tmem[UR47], tmem[UR50], idesc[UR51], UPT ;  /* 0x00ff32181e0079ea */ /* 0x0003e2000b80002f */
[----:B------:R1:W-:Y:S01]  /*8010*/  UTCBAR [UR4], URZ ;  /* 0x000000ff040073e9 */ /* 0x0003e200080000ff */
[----:B------:R-:W-:Y:S01]  /*8020*/  NOP ;  /* 0x0000000000007918 */ /* 0x000fe20000000000 */
.L_x_7:
[----:B------:R-:W-:Y:S01]  /*8030*/  BAR.SYNC.DEFER_BLOCKING 0x0 ;  /* 0x0000000000007b1d */ /* 0x000fe20000010000 */
[----:B------:R-:W-:Y:S01]  /*8040*/  ISETP.GE.U32.AND P3, PT, R207, 0x7fffff7d, PT ;  /* 0x7fffff7dcf00780c */ /* 0x000fe20003f66070 */
[C---:B------:R-:W-:Y:S02]  /*8050*/  VIADD R208, R210.reuse, 0xffffff80 ;  /* 0xffffff80d2d07836 */ /* 0x040fe40000000000 */
[C---:B------:R-:W-:Y:S02]  /*8060*/  VIADD R209, R210.reuse, 0xffffffa0 ;  /* 0xffffffa0d2d17836 */ /* 0x040fe40000000000 */
[----:B-1----:R-:W-:Y:S01]  /*8070*/  UMOV UR4, URZ ;  /* 0x000000ff00047c82 */ /* 0x002fe20008000000 */
[----:B------:R-:W-:Y:S01]  /*8080*/  @!PT LDS RZ, [RZ] ;  /* 0x00000000fffff984 */ /* 0x000fe20000000800 */
[----:B------:R-:W-:Y:S01]  /*8090*/  @!PT LDS RZ, [RZ] ;  /* 0x00000000fffff984 */ /* 0x000fe20000000800 */
[----:B------:R-:W-:Y:S01]  /*80a0*/  @!PT LDS RZ, [RZ] ;  /* 0x00000000fffff984 */ /* 0x000fe20000000800 */
[----:B------:R1:W-:Y:S04]  /*80b0*/  LDGSTS.E [R215], desc[UR16][R62.64], !P6 ;  /* 0x000000003ed77fae */ /* 0x0003e8000f1a1010 */
[----:B------:R2:W-:Y:S04]  /*80c0*/  LDGSTS.E [R215+0x200], desc[UR16][R64.64], !P6 ;  /* 0x0020000040d77fae */ /* 0x0005e8000f1a1010 */
[----:B------:R3:W-:Y:S01]  /*80d0*/  LDGSTS.E [R215+0x400], desc[UR16][R66.64], !P4 ;  /* 0x0040000042d77fae */ /* 0x0007e2000e1a1010 */
[----:B-1----:R-:W-:-:S03]  /*80e0*/  VIADD R62, R210, 0xffffff9b ;  /* 0xffffff9bd23e7836 */ /* 0x002fc60000000000 */
[----:B------:R-:W-:Y:S01]  /*80f0*/  LDGSTS.E [R215+0x600], desc[UR16][R162.64], !P4 ;  /* 0x00600000a2d77fae */ /* 0x000fe2000e1a1010 */
[C---:B------:R-:W-:Y:S02]  /*8100*/  VIADD R63, R210.reuse, 0xffffff89 ;  /* 0xffffff89d23f7836 */ /* 0x040fe40000000000 */
[----:B--2---:R-:W-:Y:S01]  /*8110*/  VIADD R64, R210, 0xffffff88 ;  /* 0xffffff88d2407836 */ /* 0x004fe20000000000 */
[----:B------:R-:W-:Y:S01]  /*8120*/  ISETP.GE.U32.AND P4, PT, R62, 0x7fffff7c, PT ;  /* 0x7fffff7c3e00780c */ /* 0x000fe20003f86070 */
[C---:B------:R-:W-:Y:S01]  /*8130*/  VIADD R62, R210.reuse, 0xffffff9a ;  /* 0xffffff9ad23e7836 */ /* 0x040fe20000000000 */
[----:B------:R1:W-:Y:S01]  /*8140*/  LDGSTS.E [R215+0x800], desc[UR16][R76.64], !P5 ;  /* 0x008000004cd77fae */ /* 0x0003e2000e9a1010 */
[C---:B------:R-:W-:Y:S01]  /*8150*/  VIADD R65, R210.reuse, 0xffffff8b ;  /* 0xffffff8bd2417836 */ /* 0x040fe20000000000 */
[C---:B---3--:R-:W-:Y:S01]  /*8160*/  IADD3 R66, PT, PT, R210.reuse, -0x76, RZ ;  /* 0xffffff8ad2427810 */ /* 0x048fe20007ffe0ff */
[----:B------:R-:W-:Y:S01]  /*8170*/  VIADD R67, R210, 0xffffff85 ;  /* 0xffffff85d2437836 */ /* 0x000fe20000000000 */
[----:B------:R-:W-:Y:S01]  /*8180*/  LDGSTS.E [R215+0xa00], desc[UR16][R164.64], !P5 ;  /* 0x00a00000a4d77fae */ /* 0x000fe2000e9a1010 */
[----:B------:R-:W-:Y:S01]  /*8190*/  ISETP.GE.U32.AND P5, PT, R62, 0x7fffff7b, PT ;  /* 0x7fffff7b3e00780c */ /* 0x000fe20003fa6070 */
[----:B------:R-:W-:-:S02]  /*81a0*/  VIADD R62, R210, 0xffffff99 ;  /* 0xffffff99d23e7836 */ /* 0x000fc40000000000 */
[----:B------:R2:W-:Y:S04]  /*81b0*/  LDGSTS.E [R215+0xc00], desc[UR16][R78.64], !P3 ;  /* 0x00c000004ed77fae */ /* 0x0005e8000d9a1010 */
[----:B------:R-:W-:Y:S01]  /*81c0*/  LDGSTS.E [R215+0xe00], desc[UR16][R166.64], !P3 ;  /* 0x00e00000a6d77fae */ /* 0x000fe2000d9a1010 */
[----:B------:R-:W-:Y:S01]  /*81d0*/  ISETP.GE.U32.AND P3, PT, R62, 0x7fffff7a, PT ;  /* 0x7fffff7a3e00780c */ /* 0x000fe20003f66070 */
[C---:B------:R-:W-:Y:S02]  /*81e0*/  VIADD R62, R210.reuse, 0xffffff98 ;  /* 0xffffff98d23e7836 */ /* 0x040fe40000000000 */
[----:B------:R3:W-:Y:S01]  /*81f0*/  LDGSTS.E [R215+0x1000], desc[UR16][R80.64], !P4 ;  /* 0x0100000050d77fae */ /* 0x0007e2000e1a1010 */
[C---:B-1----:R-:W-:Y:S02]  /*8200*/  VIADD R76, R210.reuse, 0xffffff84 ;  /* 0xffffff84d24c7836 */ /* 0x042fe40000000000 */
[----:B------:R-:W-:Y:S01]  /*8210*/  VIADD R77, R210, 0xffffff87 ;  /* 0xffffff87d24d7836 */ /* 0x000fe20000000000 */
[----:B------:R-:W-:Y:S01]  /*8220*/  LDGSTS.E [R215+0x1200], desc[UR16][R168.64], !P4 ;  /* 0x01200000a8d77fae */ /* 0x000fe2000e1a1010 */
[----:B------:R-:W-:Y:S01]  /*8230*/  ISETP.GE.U32.AND P4, PT, R62, 0x7fffff79, PT ;  /* 0x7fffff793e00780c */ /* 0x000fe20003f86070 */
[----:B------:R-:W-:-:S02]  /*8240*/  VIADD R62, R210, 0xffffff97 ;  /* 0xffffff97d23e7836 */ /* 0x000fc40000000000 */
[----:B------:R1:W-:Y:S01]  /*8250*/  LDGSTS.E [R215+0x1400], desc[UR16][R128.64], !P5 ;  /* 0x0140000080d77fae */ /* 0x0003e2000e9a1010 */
[C---:B--2---:R-:W-:Y:S02]  /*8260*/  VIADD R78, R210.reuse, 0xffffff86 ;  /* 0xffffff86d24e7836 */ /* 0x044fe40000000000 */
[----:B------:R-:W-:Y:S01]  /*8270*/  VIADD R79, R210, 0xffffff95 ;  /* 0xffffff95d24f7836 */ /* 0x000fe20000000000 */
[----:B------:R-:W-:Y:S01]  /*8280*/  LDGSTS.E [R215+0x1600], desc[UR16][R170.64], !P5 ;  /* 0x01600000aad77fae */ /* 0x000fe2000e9a1010 */
[----:B------:R-:W-:Y:S01]  /*8290*/  ISETP.GE.U32.AND P5, PT, R62, 0x7fffff78, PT ;  /* 0x7fffff783e00780c */ /* 0x000fe20003fa6070 */
[C---:B---3--:R-:W-:Y:S01]  /*82a0*/  VIADD R80, R210.reuse, 0xffffff81 ;  /* 0xffffff81d2507836 */ /* 0x048fe20000000000 */
[C---:B------:R-:W-:Y:S01]  /*82b0*/  IADD3 R62, PT, PT, R210.reuse, -0x6a, RZ ;  /* 0xffffff96d23e7810 */ /* 0x040fe20007ffe0ff */
[----:B------:R2:W-:Y:S01]  /*82c0*/  LDGSTS.E [R215+0x1800], desc[UR16][R130.64], !P3 ;  /* 0x0180000082d77fae */ /* 0x0005e2000d9a1010 */
[----:B------:R-:W-:-:S03]  /*82d0*/  IADD3 R81, PT, PT, R210, -0x7d, RZ ;  /* 0xffffff83d2517810 */ /* 0x000fc60007ffe0ff */
[----:B------:R-:W-:Y:S01]  /*82e0*/  LDGSTS.E [R215+0x1a00], desc[UR16][R172.64], !P3 ;  /* 0x01a00000acd77fae */ /* 0x000fe2000d9a1010 */
[----:B------:R-:W-:Y:S01]  /*82f0*/  ISETP.GE.U32.AND P3, PT, R62, 0x7fffff77, PT ;  /* 0x7fffff773e00780c */ /* 0x000fe20003f66070 */
[C---:B------:R-:W-:Y:S02]  /*8300*/  VIADD R62, R210.reuse, 0xffffff8c ;  /* 0xffffff8cd23e7836 */ /* 0x040fe40000000000 */
[----:B------:R-:W-:Y:S01]  /*8310*/  LDGSTS.E [R215+0x1c00], desc[UR16][R132.64], !P4 ;  /* 0x01c0000084d77fae */ /* 0x000fe2000e1a1010 */
[----:B-1----:R-:W-:-:S03]  /*8320*/  VIADD R128, R210, 0xffffff82 ;  /* 0xffffff82d2807836 */ /* 0x002fc60000000000 */
[----:B------:R-:W-:Y:S01]  /*8330*/  LDGSTS.E [R215+0x1e00], desc[UR16][R174.64], !P4 ;  /* 0x01e00000aed77fae */ /* 0x000fe2000e1a1010 */
[----:B------:R-:W-:Y:S01]  /*8340*/  ISETP.GE.U32.AND P4, PT, R62, 0x7fffff6d, PT ;  /* 0x7fffff6d3e00780c */ /* 0x000fe20003f86070 */
[C---:B------:R-:W-:Y:S02]  /*8350*/  VIADD R62, R210.reuse, 0xffffff8f ;  /* 0xffffff8fd23e7836 */ /* 0x040fe40000000000 */
[----:B------:R-:W-:Y:S01]  /*8360*/  LDGSTS.E [R215+0x2000], desc[UR16][R134.64], !P5 ;  /* 0x0200000086d77fae */ /* 0x000fe2000e9a1010 */
[C---:B--2---:R-:W-:Y:S02]  /*8370*/  VIADD R130, R210.reuse, 0xffffff94 ;  /* 0xffffff94d2827836 */ /* 0x044fe40000000000 */
[----:B------:R-:W-:Y:S01]  /*8380*/  VIADD R131, R210, 0xffffff93 ;  /* 0xffffff93d2837836 */ /* 0x000fe20000000000 */
[----:B------:R-:W-:Y:S01]  /*8390*/  LDGSTS.E [R215+0x2200], desc[UR16][R176.64], !P5 ;  /* 0x02200000b0d77fae */ /* 0x000fe2000e9a1010 */
[----:B------:R-:W-:Y:S01]  /*83a0*/  ISETP.GE.U32.AND P5, PT, R62, 0x7fffff70, PT ;  /* 0x7fffff703e00780c */ /* 0x000fe20003fa6070 */
[----:B------:R-:W-:-:S02]  /*83b0*/  VIADD R62, R210, 0xffffff8e ;  /* 0xffffff8ed23e7836 */ /* 0x000fc40000000000 */
[----:B------:R-:W-:Y:S04]  /*83c0*/  LDGSTS.E [R215+0x2400], desc[UR16][R136.64], !P3 ;  /* 0x0240000088d77fae */ /* 0x000fe8000d9a1010 */
[----:B------:R-:W-:Y:S01]  /*83d0*/  LDGSTS.E [R215+0x2600], desc[UR16][R178.64], !P3 ;  /* 0x02600000b2d77fae */ /* 0x000fe2000d9a1010 */
[----:B------:R-:W-:Y:S02]  /*83e0*/  ISETP.GE.U32.AND P3, PT, R62, 0x7fffff6f, PT ;  /* 0x7fffff6f3e00780c */ /* 0x000fe40003f66070 */
[----:B------:R-:W-:Y:S02]  /*83f0*/  SEL R62, RZ, 0x1fffe, P2 ;  /* 0x0001fffeff3e7807 */ /* 0x000fe40001000000 */
[----:B------:R-:W-:Y:S02]  /*8400*/  ISETP.GE.U32.AND P2, PT, R63, 0x7fffff6a, PT ;  /* 0x7fffff6a3f00780c */ /* 0x000fe40003f46070 */
[----:B------:R-:W-:-:S02]  /*8410*/  SEL R63, RZ, 0x1, P4 ;  /* 0x00000001ff3f7807 */ /* 0x000fc40002000000 */
[----:B------:R-:W-:Y:S02]  /*8420*/  ISETP.GE.U32.AND P4, PT, R64, 0x7fffff69, PT ;  /* 0x7fffff694000780c */ /* 0x000fe40003f86070 */
[----:B------:R-:W-:Y:S01]  /*8430*/  SEL R64, RZ, 0x7fff8, P5 ;  /* 0x0007fff8ff407807 */ /* 0x000fe20002800000 */
[----:B------:R-:W-:Y:S01]  /*8440*/  IMAD.IADD R62, R63, 0x1, R62 ;  /* 0x000000013f3e7824 */ /* 0x000fe200078e023e */
[----:B------:R-:W-:Y:S02]  /*8450*/  ISETP.GE.U32.AND P5, PT, R65, 0x7fffff6c, PT ;  /* 0x7fffff6c4100780c */ /* 0x000fe40003fa6070 */
[----:B------:R-:W-:Y:S02]  /*8460*/  SEL R65, RZ, 0x4, P3 ;  /* 0x00000004ff417807 */ /* 0x000fe40001800000 */
[----:B------:R-:W-:Y:S02]  /*8470*/  ISETP.GE.U32.AND P3, PT, R66, 0x7fffff6b, PT ;  /* 0x7fffff6b4200780c */ /* 0x000fe40003f66070 */
[----:B------:R-:W-:-:S02]  /*8480*/  SEL R66, RZ, 0x1fffe, P2 ;  /* 0x0001fffeff427807 */ /* 0x000fc40001000000 */
[----:B------:R-:W-:Y:S02]  /*8490*/  ISETP.GE.U32.AND P2, PT, R67, 0x7fffff66, PT ;  /* 0x7fffff664300780c */ /* 0x000fe40003f46070 */
[----:B------:R-:W-:Y:S02]  /*84a0*/  SEL R67, RZ, 0x1, P4 ;  /* 0x00000001ff437807 */ /* 0x000fe40002000000 */
[----:B------:R-:W-:Y:S02]  /*84b0*/  ISETP.GE.U32.AND P4, PT, R76, 0x7fffff65, PT ;  /* 0x7fffff654c00780c */ /* 0x000fe40003f86070 */
[----:B------:R-:W-:Y:S01]  /*84c0*/  SEL R76, RZ, 0x7fff8, P5 ;  /* 0x0007fff8ff4c7807 */ /* 0x000fe20002800000 */
[----:B------:R-:W-:Y:S01]  /*84d0*/  IMAD.IADD R66, R67, 0x1, R66 ;  /* 0x0000000143427824 */ /* 0x000fe200078e0242 */
[----:B------:R-:W-:Y:S02]  /*84e0*/  ISETP.GE.U32.AND P5, PT, R77, 0x7fffff68, PT ;  /* 0x7fffff684d00780c */ /* 0x000fe40003fa6070 */
[----:B------:R-:W-:-:S02]  /*84f0*/  SEL R77, RZ, 0x4, P3 ;  /* 0x00000004ff4d7807 */ /* 0x000fc40001800000 */
[----:B------:R-:W-:Y:S02]  /*8500*/  ISETP.GE.U32.AND P3, PT, R78, 0x7fffff67, PT ;  /* 0x7fffff674e00780c */ /* 0x000fe40003f66070 */
[----:B------:R-:W-:Y:S02]  /*8510*/  SEL R78, RZ, 0x1fffe, P2 ;  /* 0x0001fffeff4e7807 */ /* 0x000fe40001000000 */
[----:B------:R-:W-:Y:S02]  /*8520*/  ISETP.GE.U32.AND P2, PT, R79, 0x7fffff76, PT ;  /* 0x7fffff764f00780c */ /* 0x000fe40003f46070 */
[----:B------:R-:W-:Y:S02]  /*8530*/  SEL R79, RZ, 0x1, P4 ;  /* 0x00000001ff4f7807 */ /* 0x000fe40002000000 */
[----:B------:R-:W-:Y:S02]  /*8540*/  ISETP.GE.U32.AND P4, PT, R80, 0x7fffff62, PT ;  /* 0x7fffff625000780c */ /* 0x000fe40003f86070 */
[----:B------:R-:W-:-:S02]  /*8550*/  SEL R80, RZ, 0x7fff8, P5 ;  /* 0x0007fff8ff507807 */ /* 0x000fc40002800000 */
[----:B------:R-:W-:Y:S02]  /*8560*/  ISETP.GE.U32.AND P5, PT, R81, 0x7fffff64, PT ;  /* 0x7fffff645100780c */ /* 0x000fe40003fa6070 */
[----:B------:R-:W-:Y:S02]  /*8570*/  SEL R81, RZ, 0x4, P3 ;  /* 0x00000004ff517807 */ /* 0x000fe40001800000 */
[----:B------:R-:W-:Y:S01]  /*8580*/  ISETP.GE.U32.AND P3, PT, R128, 0x7fffff63, PT ;  /* 0x7fffff638000780c */ /* 0x000fe20003f66070 */
[----:B------:R-:W-:Y:S01]  /*8590*/  LDGSTS.E [R215+0x2800], desc[UR16][R138.64], !P2 ;  /* 0x028000008ad77fae */ /* 0x000fe2000d1a1010 */
[----:B------:R-:W-:Y:S02]  /*85a0*/  SEL R128, RZ, 0x1fffe, P4 ;  /* 0x0001fffeff807807 */ /* 0x000fe40002000000 */
[----:B------:R-:W-:Y:S01]  /*85b0*/  ISETP.GE.U32.AND P4, PT, R208, 0x7fffff61, PT ;  /* 0x7fffff61d000780c */ /* 0x000fe20003f86070 */
[----:B------:R-:W-:Y:S01]  /*85c0*/  LDGSTS.E [R215+0x2a00], desc[UR16][R180.64], !P2 ;  /* 0x02a00000b4d77fae */ /* 0x000fe2000d1a1010 */
[----:B------:R-:W-:-:S02]  /*85d0*/  SEL R129, RZ, 0x7fff8, P5 ;  /* 0x0007fff8ff817807 */ /* 0x000fc40002800000 */
[----:B------:R-:W-:Y:S01]  /*85e0*/  ISETP.GE.U32.AND P5, PT, R130, 0x7fffff75, PT ;  /* 0x7fffff758200780c */ /* 0x000fe20003fa6070 */
[----:B------:R-:W1:Y:S01]  /*85f0*/  S2R R208, SR_TID.X ;  /* 0x0000000000d07919 */ /* 0x000e620000002100 */
[----:B------:R-:W-:Y:S02]  /*8600*/  LOP3.LUT R66, R66, 0x3, RZ, 0xc0, !PT ;  /* 0x0000000342427812 */ /* 0x000fe400078ec0ff */
[----:B------:R-:W-:Y:S02]  /*8610*/  SEL R130, RZ, 0x4, P3 ;  /* 0x00000004ff827807 */ /* 0x000fe40001800000 */
[----:B------:R-:W-:Y:S02]  /*8620*/  ISETP.GE.U32.AND P3, PT, R131, 0x7fffff74, PT ;  /* 0x7fffff748300780c */ /* 0x000fe40003f66070 */
[----:B------:R-:W-:Y:S02]  /*8630*/  SEL R131, RZ, 0x1, P4 ;  /* 0x00000001ff837807 */ /* 0x000fe40002000000 */
[----:B------:R-:W-:-:S02]  /*8640*/  IADD3 R66, PT, PT, R66, R76, R77 ;  /* 0x0000004c42427210 */ /* 0x000fc40007ffe04d */
[----:B------:R-:W2:Y:S01]  /*8650*/  LDC R77, c[0x0][0x3a0] ;  /* 0x0000e800ff4d7b82 */ /* 0x000ea20000000800 */
[----:B------:R-:W-:Y:S01]  /*8660*/  IMAD.IADD R128, R131, 0x1, R128 ;  /* 0x0000000183807824 */ /* 0x000fe200078e0280 */
[----:B------:R-:W-:Y:S01]  /*8670*/  IADD3 R78, PT, PT, R79, R78, RZ ;  /* 0x0000004e4f4e7210 */ /* 0x000fe20007ffe0ff */
[----:B------:R-:W-:Y:S01]  /*8680*/  LDGSTS.E [R215+0x2c00], desc[UR16][R140.64], !P5 ;  /* 0x02c000008cd77fae */ /* 0x000fe2000e9a1010 */
[----:B------:R-:W-:Y:S02]  /*8690*/  LOP3.LUT R62, R62, 0x3, RZ, 0xc0, !PT ;  /* 0x000000033e3e7812 */ /* 0x000fe400078ec0ff */
[----:B------:R-:W-:Y:S01]  /*86a0*/  LOP3.LUT R128, R128, 0x3, RZ, 0xc0, !PT ;  /* 0x0000000380807812 */ /* 0x000fe200078ec0ff */
[----:B------:R-:W-:Y:S01]  /*86b0*/  LDGSTS.E [R215+0x2e00], desc[UR16][R182.64], !P5 ;  /* 0x02e00000b6d77fae */ /* 0x000fe2000e9a1010 */
[----:B------:R-:W-:Y:S02]  /*86c0*/  LOP3.LUT R78, R78, 0x3, RZ, 0xc0, !PT ;  /* 0x000000034e4e7812 */ /* 0x000fe400078ec0ff */
[----:B------:R-:W-:Y:S01]  /*86d0*/  IADD3 R128, PT, PT, R128, R129, R130 ;  /* 0x0000008180807210 */ /* 0x000fe20007ffe082 */
[----:B------:R-:W-:Y:S01]  /*86e0*/  LDGSTS.E [R215+0x3000], desc[UR16][R142.64], !P3 ;  /* 0x030000008ed77fae */ /* 0x000fe2000d9a1010 */
[----:B------:R-:W-:Y:S01]  /*86f0*/  IADD3 R62, PT, PT, R62, R64, R65 ;  /* 0x000000403e3e7210 */ /* 0x000fe20007ffe041 */
[----:B------:R-:W-:Y:S01]  /*8700*/  IMAD.SHL.U32 R65, R66, 0x100, RZ ;  /* 0x0000010042417824 */ /* 0x000fe200078e00ff */
[----:B------:R-:W-:Y:S01]  /*8710*/  IADD3 R78, PT, PT, R78, R80, R81 ;  /* 0x000000504e4e7210 */ /* 0x000fe20007ffe051 */
[----:B------:R-:W-:Y:S01]  /*8720*/  LDGSTS.E [R215+0x3200], desc[UR16][R184.64], !P3 ;  /* 0x03200000b8d77fae */ /* 0x000fe2000d9a1010 */
[----:B------:R-:W-:-:S02]  /*8730*/  LOP3.LUT R67, R128, 0xf, RZ, 0xc0, !PT ;  /* 0x0000000f80437812 */ /* 0x000fc400078ec0ff */
[----:B------:R-:W-:-:S03]  /*8740*/  LOP3.LUT R65, R65, 0xf00, RZ, 0xe2, !PT ;  /* 0x00000f0041417812 */ /* 0x000fc600078ee2ff */
[----:B------:R-:W-:Y:S01]  /*8750*/  IMAD R67, R78, 0x10, R67 ;  /* 0x000000104e437824 */ /* 0x000fe200078e0243 */
[----:B-1----:R-:W-:Y:S01]  /*8760*/  LOP3.LUT R208, R208, 0x1f, RZ, 0xc0, !PT ;  /* 0x0000001fd0d07812 */ /* 0x002fe200078ec0ff */
[----:B------:R-:W-:Y:S02]  /*8770*/  IMAD R65, R62, 0x1000, R65 ;  /* 0x000010003e417824 */ /* 0x000fe400078e0241 */
[----:B--2---:R-:W-:Y:S01]  /*8780*/  VIADD R63, R77, 0xffffff92 ;  /* 0xffffff924d3f7836 */ /* 0x004fe20000000000 */
[----:B------:R-:W-:Y:S01]  /*8790*/  LOP3.LUT R64, R67, 0xff, RZ, 0xc0, !PT ;  /* 0x000000ff43407812 */ /* 0x000fe200078ec0ff */
[----:B------:R-:W-:-:S03]  /*87a0*/  VIADD R62, R77, 0xffffff91 ;  /* 0xffffff914d3e7836 */ /* 0x000fc60000000000 */
[----:B------:R-:W-:Y:S02]  /*87b0*/  ISETP.GE.U32.AND P2, PT, R63, 0x7fffff73, PT ;  /* 0x7fffff733f00780c */ /* 0x000fe40003f46070 */
[----:B------:R-:W-:Y:S02]  /*87c0*/  IADD3 R63, PT, PT, R65, R64, RZ ;  /* 0x00000040413f7210 */ /* 0x000fe40007ffe0ff */
[----:B------:R-:W-:Y:S01]  /*87d0*/  ISETP.GE.U32.AND P5, PT, R62, 0x7fffff72, PT ;  /* 0x7fffff723e00780c */ /* 0x000fe20003fa6070 */
[----:B------:R-:W-:Y:S01]  /*87e0*/  VIADD R62, R77, 0xffffff90 ;  /* 0xffffff904d3e7836 */ /* 0x000fe20000000000 */
[----:B------:R-:W-:-:S04]  /*87f0*/  LOP3.LUT R63, R63, 0xffff, RZ, 0xc0, !PT ;  /* 0x0000ffff3f3f7812 */ /* 0x000fc800078ec0ff */
[----:B------:R-:W-:Y:S02]  /*8800*/  ISETP.GE.U32.AND P3, PT, R62, 0x7fffff71, PT ;  /* 0x7fffff713e00780c */ /* 0x000fe40003f66070 */
[--C-:B------:R-:W-:Y:S01]  /*8810*/  SHF.R.U32.HI R62, RZ, 0xf, R63.reuse ;  /* 0x0000000fff3e7819 */ /* 0x100fe2000001163f */
[----:B------:R-:W-:Y:S01]  /*8820*/  LDGSTS.E [R215+0x3400], desc[UR16][R144.64], !P2 ;  /* 0x0340000090d77fae */ /* 0x000fe2000d1a1010 */
[--C-:B------:R-:W-:Y:S02]  /*8830*/  SHF.R.U32.HI R64, RZ, 0x2, R63.reuse ;  /* 0x00000002ff407819 */ /* 0x100fe4000001163f */
[----:B------:R-:W-:Y:S01]  /*8840*/  LOP3.LUT P6, RZ, R62, 0x1, RZ, 0xc0, !PT ;  /* 0x000000013eff7812 */ /* 0x000fe200078cc0ff */
[----:B------:R1:W-:Y:S01]  /*8850*/  LDGSTS.E [R215+0x3600], desc[UR16][R186.64], !P2 ;  /* 0x03600000bad77fae */ /* 0x0003e2000d1a1010 */
[--C-:B------:R-:W-:Y:S02]  /*8860*/  SHF.R.U32.HI R62, RZ, 0xe, R63.reuse ;  /* 0x0000000eff3e7819 */ /* 0x100fe4000001163f */
[----:B------:R-:W-:Y:S01]  /*8870*/  SHF.R.U32.HI R67, RZ, 0x1, R63 ;  /* 0x00000001ff437819 */ /* 0x000fe2000001163f */
[----:B------:R2:W-:Y:S01]  /*8880*/  LDGSTS.E [R215+0x3800], desc[UR16][R146.64], !P5 ;  /* 0x0380000092d77fae */ /* 0x0005e2000e9a1010 */
[----:B------:R-:W-:-:S02]  /*8890*/  LOP3.LUT P2, RZ, R62, 0x1, RZ, 0xc0, !PT ;  /* 0x000000013eff7812 */ /* 0x000fc4000784c0ff */
[--C-:B------:R-:W-:Y:S01]  /*88a0*/  SHF.R.U32.HI R62, RZ, 0xd, R63.reuse ;  /* 0x0000000dff3e7819 */ /* 0x100fe2000001163f */
[----:B------:R2:W-:Y:S03]  /*88b0*/  LDGSTS.E [R215+0x3a00], desc[UR16][R188.64], !P5 ;  /* 0x03a00000bcd77fae */ /* 0x0005e6000e9a1010 */
[----:B------:R-:W-:Y:S01]  /*88c0*/  LOP3.LUT P5, RZ, R62, 0x1, RZ, 0xc0, !PT ;  /* 0x000000013eff7812 */ /* 0x000fe200078ac0ff */
[----:B------:R2:W-:Y:S01]  /*88d0*/  LDGSTS.E [R215+0x3c00], desc[UR16][R148.64], !P3 ;  /* 0x03c0000094d77fae */ /* 0x0005e2000d9a1010 */
[----:B------:R-:W-:Y:S01]  /*88e0*/  SHF.R.U32.HI R62, RZ, 0xc, R63 ;  /* 0x0000000cff3e7819 */ /* 0x000fe2000001163f */
[----:B-1----:R-:W1:Y:S02]  /*88f0*/  LDC R187, c[0x0][0x3a0] ;  /* 0x0000e800ffbb7b82 */ /* 0x002e640000000800 */
[----:B------:R2:W-:Y:S01]  /*8900*/  LDGSTS.E [R215+0x3e00], desc[UR16][R190.64], !P3 ;  /* 0x03e00000bed77fae */ /* 0x0005e2000d9a1010 */
[----:B------:R-:W-:-:S02]  /*8910*/  LOP3.LUT P3, RZ, R62, 0x1, RZ, 0xc0, !PT ;  /* 0x000000013eff7812 */ /* 0x000fc4000786c0ff */
[--C-:B------:R-:W-:Y:S01]  /*8920*/  SHF.R.U32.HI R62, RZ, 0xb, R63.reuse ;  /* 0x0000000bff3e7819 */ /* 0x100fe2000001163f */
[----:B------:R2:W-:Y:S04]  /*8930*/  LDGSTS.E [R215+0x4000], desc[UR16][R150.64], P6 ;  /* 0x0400000096d77fae */ /* 0x0005e8000b1a1010 */
[----:B------:R2:W-:Y:S01]  /*8940*/  LDGSTS.E [R215+0x4200], desc[UR16][R192.64], P6 ;  /* 0x04200000c0d77fae */ /* 0x0005e2000b1a1010 */
[----:B------:R-:W-:Y:S02]  /*8950*/  LOP3.LUT P6, RZ, R62, 0x1, RZ, 0xc0, !PT ;  /* 0x000000013eff7812 */ /* 0x000fe400078cc0ff */
[----:B------:R-:W-:Y:S01]  /*8960*/  SHF.R.U32.HI R62, RZ, 0xa, R63 ;  /* 0x0000000aff3e7819 */ /* 0x000fe2000001163f */
[----:B------:R2:W-:Y:S04]  /*8970*/  LDGSTS.E [R215+0x4400], desc[UR16][R152.64], P2 ;  /* 0x0440000098d77fae */ /* 0x0005e800091a1010 */
[----:B------:R2:W-:Y:S01]  /*8980*/  LDGSTS.E [R215+0x4600], desc[UR16][R194.64], P2 ;  /* 0x04600000c2d77fae */ /* 0x0005e200091a1010 */
[----:B------:R-:W-:-:S02]  /*8990*/  LOP3.LUT P2, RZ, R62, 0x1, RZ, 0xc0, !PT ;  /* 0x000000013eff7812 */ /* 0x000fc4000784c0ff */
[----:B------:R-:W-:Y:S01]  /*89a0*/  SHF.R.U32.HI R62, RZ, 0x9, R63 ;  /* 0x00000009ff3e7819 */ /* 0x000fe2000001163f */
[----:B------:R2:W-:Y:S01]  /*89b0*/  LDGSTS.E [R215+0x4800], desc[UR16][R154.64], P5 ;  /* 0x048000009ad77fae */ /* 0x0005e2000a9a1010 */
[----:B-1----:R-:W-:-:S03]  /*89c0*/  VIADD R187, R187, 0x1f ;  /* 0x0000001fbbbb7836 */ /* 0x002fc60000000000 */
[----:B------:R2:W-:Y:S01]  /*89d0*/  LDGSTS.E [R215+0x4a00], desc[UR16][R196.64], P5 ;  /* 0x04a00000c4d77fae */ /* 0x0005e2000a9a1010 */
[----:B------:R-:W-:Y:S02]  /*89e0*/  LOP3.LUT P5, RZ, R62, 0x1, RZ, 0xc0, !PT ;  /* 0x000000013eff7812 */ /* 0x000fe400078ac0ff */
        /* <DEDUP_REMOVED lines=23> */
[----:B------:R-:W-:-:S03]  /*8b60*/  ISETP.GE.AND P6, PT, R208, R209, PT ;  /* 0x000000d1d000720c */ /* 0x000fc60003fc6270 */
[----:B------:R2:W-:Y:S04]  /*8b70*/  LDGSTS.E [R215+0x6400], desc[UR16][R92.64], P2 ;  /* 0x064000005cd77fae */ /* 0x0005e800091a1010 */
[----:B------:R2:W-:Y:S01]  /*8b80*/  LDGSTS.E [R215+0x6600], desc[UR16][R90.64], P2 ;  /* 0x066000005ad77fae */ /* 0x0005e200091a1010 */
[----:B------:R-:W-:Y:S02]  /*8b90*/  LOP3.LUT P2, RZ, R62, 0x1, RZ, 0xc0, !PT ;  /* 0x000000013eff7812 */ /* 0x000fe4000784c0ff */
[----:B------:R-:W-:Y:S01]  /*8ba0*/  SEL R62, RZ, 0x4, P6 ;  /* 0x00000004ff3e7807 */ /* 0x000fe20003000000 */
[----:B------:R2:W-:Y:S04]  /*8bb0*/  LDGSTS.E [R215+0x6800], desc[UR16][R88.64], P5 ;  /* 0x0680000058d77fae */ /* 0x0005e8000a9a1010 */
[----:B------:R2:W-:Y:S01]  /*8bc0*/  LDGSTS.E [R215+0x6a00], desc[UR16][R86.64], P5 ;  /* 0x06a0000056d77fae */ /* 0x0005e2000a9a1010 */
[----:B------:R-:W-:-:S03]  /*8bd0*/  ISETP.GT.AND P5, PT, R187, 0x7f, PT ;  /* 0x0000007fbb00780c */ /* 0x000fc60003fa4270 */
[----:B------:R2:W-:Y:S01]  /*8be0*/  LDGSTS.E [R215+0x6c00], desc[UR16][R84.64], P3 ;  /* 0x06c0000054d77fae */ /* 0x0005e200099a1010 */
[----:B------:R-:W-:Y:S02]  /*8bf0*/  SEL R76, R62, RZ, P5 ;  /* 0x000000ff3e4c7207 */ /* 0x000fe40002800000 */
[-C--:B------:R-:W-:Y:S01]  /*8c00*/  IADD3 R62, P5, PT, R72, R211.reuse, RZ ;  /* 0x000000d3483e7210 */ /* 0x080fe20007fbe0ff */
[----:B------:R2:W-:Y:S01]  /*8c10*/  LDGSTS.E [R215+0x6e00], desc[UR16][R82.64], P3 ;  /* 0x06e0000052d77fae */ /* 0x0005e200099a1010 */
[----:B------:R-:W-:Y:S02]  /*8c20*/  LOP3.LUT P3, RZ, R64, 0x1, RZ, 0xc0, !PT ;  /* 0x0000000140ff7812 */ /* 0x000fe4000786c0ff */
[-C--:B------:R-:W-:Y:S01]  /*8c30*/  IADD3 R64, P6, PT, R108, R211.reuse, RZ ;  /* 0x000000d36c407210 */ /* 0x080fe20007fde0ff */
[----:B------:R2:W-:Y:S01]  /*8c40*/  LDGSTS.E [R215+0x7000], desc[UR16][R112.64], P2 ;  /* 0x0700000070d77fae */ /* 0x0005e200091a1010 */
[----:B------:R-:W-:Y:S01]  /*8c50*/  IMAD.X R63, R73, 0x1, R69, P5 ;  /* 0x00000001493f7824 */ /* 0x000fe200028e0645 */
[----:B------:R-:W-:-:S02]  /*8c60*/  IADD3 R66, P5, PT, R110, R211, RZ ;  /* 0x000000d36e427210 */ /* 0x000fc40007fbe0ff */
[--C-:B------:R-:W-:Y:S01]  /*8c70*/  IMAD.X R65, R109, 0x1, R69.reuse, P6 ;  /* 0x000000016d417824 */ /* 0x100fe200030e0645 */
[----:B------:R-:W-:Y:S01]  /*8c80*/  LOP3.LUT P6, RZ, R67, 0x1, RZ, 0xc0, !PT ;  /* 0x0000000143ff7812 */ /* 0x000fe200078cc0ff */
[----:B------:R2:W-:Y:S01]  /*8c90*/  LDGSTS.E [R215+0x7200], desc[UR16][R120.64], P2 ;  /* 0x0720000078d77fae */ /* 0x0005e200091a1010 */
[----:B------:R-:W-:Y:S01]  /*8ca0*/  ISETP.NE.U32.AND P2, PT, R76, RZ, PT ;  /* 0x000000ff4c00720c */ /* 0x000fe20003f45070 */
[----:B------:R-:W-:Y:S02]  /*8cb0*/  IMAD.X R67, R111, 0x1, R69, P5 ;  /* 0x000000016f437824 */ /* 0x000fe400028e0645 */
[----:B------:R2:W-:Y:S04]  /*8cc0*/  LDGSTS.E [R215+0x7400], desc[UR16][R114.64], P3 ;  /* 0x0740000072d77fae */ /* 0x0005e800099a1010 */
[----:B------:R2:W-:Y:S01]  /*8cd0*/  LDGSTS.E [R215+0x7600], desc[UR16][R122.64], P3 ;  /* 0x076000007ad77fae */ /* 0x0005e200099a1010 */
[----:B------:R-:W-:-:S03]  /*8ce0*/  ISETP.GE.AND P3, PT, R187, 0x40, PT ;  /* 0x00000040bb00780c */ /* 0x000fc60003f66270 */
[----:B------:R2:W-:Y:S04]  /*8cf0*/  LDGSTS.E [R215+0x7800], desc[UR16][R116.64], P6 ;  /* 0x0780000074d77fae */ /* 0x0005e8000b1a1010 */
[----:B------:R2:W-:Y:S04]  /*8d00*/  LDGSTS.E [R215+0x7a00], desc[UR16][R124.64], P6 ;  /* 0x07a000007cd77fae */ /* 0x0005e8000b1a1010 */
[----:B------:R2:W-:Y:S04]  /*8d10*/  LDGSTS.E [R215+0x7c00], desc[UR16][R118.64], !P4 ;  /* 0x07c0000076d77fae */ /* 0x0005e8000e1a1010 */
[----:B------:R2:W-:Y:S04]  /*8d20*/  LDGSTS.E [R215+0x7e00], desc[UR16][R126.64], !P4 ;  /* 0x07e000007ed77fae */ /* 0x0005e8000e1a1010 */
[----:B------:R-:W0:Y:S04]  /*8d30*/  LDGDEPBAR ;  /* 0x00000000000079af */ /* 0x000e280000000000 */
        /* <DEDUP_REMOVED lines=31> */
[----:B------:R2:W-:Y:S01]  /*8f30*/  LDGSTS.E [R213+0x27e00], desc[UR16][R66.64], P2 ;  /* 0x27e0000042d57fae */ /* 0x0005e200091a1010 */
[----:B------:R-:W-:-:S03]  /*8f40*/  ISETP.GE.AND P2, PT, R187, 0x20, PT ;  /* 0x00000020bb00780c */ /* 0x000fc60003f46270 */
[----:B------:R-:W0:Y:S01]  /*8f50*/  LDGDEPBAR ;  /* 0x00000000000079af */ /* 0x000e220000000000 */
[----:B------:R-:W-:Y:S09]  /*8f60*/  @!P3 BRA `(.L_x_8) ;  /* 0x0000004400e4b947 */ /* 0x000ff20003800000 */
[----:B------:R-:W3:Y:S04]  /*8f70*/  LDL R225, [R1+0x58] ;  /* 0x0000580001e17983 */ /* 0x000ee80000100800 */
[----:B------:R-:W4:Y:S04]  /*8f80*/  LDL.LU R224, [R1+0xe8] ;  /* 0x0000e80001e07983 */ /* 0x000f280000300800 */
[----:B------:R-:W5:Y:S04]  /*8f90*/  LDL.LU R223, [R1+0xec] ;  /* 0x0000ec0001df7983 */ /* 0x000f680000300800 */
[----:B--2---:R-:W2:Y:S04]  /*8fa0*/  LDL.LU R222, [R1+0xf0] ;  /* 0x0000f00001de7983 */ /* 0x004ea80000300800 */
[----:B------:R-:W2:Y:S04]  /*8fb0*/  LDL.LU R221, [R1+0xf4] ;  /* 0x0000f40001dd7983 */ /* 0x000ea80000300800 */
[----:B------:R-:W2:Y:S04]  /*8fc0*/  LDL.LU R220, [R1+0xf8] ;  /* 0x0000f80001dc7983 */ /* 0x000ea80000300800 */
[----:B------:R-:W2:Y:S04]  /*8fd0*/  LDL.LU R218, [R1+0xfc] ;  /* 0x0000fc0001da7983 */ /* 0x000ea80000300800 */
[----:B------:R-:W2:Y:S04]  /*8fe0*/  LDL.LU R219, [R1+0x100] ;  /* 0x0001000001db7983 */ /* 0x000ea80000300800 */
[----:B------:R-:W2:Y:S04]  /*8ff0*/  LDL.LU R210, [R1+0x104] ;  /* 0x0001040001d27983 */ /* 0x000ea80000300800 */
[----:B------:R-:W2:Y:S04]  /*9000*/  LDL.LU R209, [R1+0x108] ;  /* 0x0001080001d17983 */ /* 0x000ea80000300800 */
[----:B------:R-:W2:Y:S01]  /*9010*/  LDL.LU R208, [R1+0x10c] ;  /* 0x00010c0001d07983 */ /* 0x000ea20000300800 */
[----:B------:R-:W-:-:S02]  /*9020*/  SHF.R.S32.HI R211, RZ, 0x1f, R216 ;  /* 0x0000001fffd37819 */ /* 0x000fc400000114d8 */
[C---:B------:R-:W-:Y:S01]  /*9030*/  IADD3 R28, P5, PT, R216.reuse, R217, RZ ;  /* 0x000000d9d81c7210 */ /* 0x040fe20007fbe0ff */
[----:B------:R-:W2:Y:S01]  /*9040*/  LDL.LU R231, [R1+0x110] ;  /* 0x0001100001e77983 */ /* 0x000ea20000300800 */
[----:B------:R-:W-:Y:S02]  /*9050*/  IADD3 R25, P6, PT, R216, R252, RZ ;  /* 0x000000fcd8197210 */ /* 0x000fe40007fde0ff */
[-C--:B------:R-:W-:Y:S01]  /*9060*/  LEA.HI.X.SX32 R31, R217, R211.reuse, 0x1, P5 ;  /* 0x000000d3d91f7211 */ /* 0x080fe200028f0eff */
[----:B------:R-:W2:Y:S01]  /*9070*/  LDL.LU R230, [R1+0x114] ;  /* 0x0001140001e67983 */ /* 0x000ea20000300800 */
[----:B------:R-:W-:-:S03]  /*9080*/  LEA.HI.X.SX32 R30, R252, R211, 0x1, P6 ;  /* 0x000000d3fc1e7211 */ /* 0x000fc600030f0eff */
[----:B------:R-:W2:Y:S04]  /*9090*/  LDL.LU R229, [R1+0x118] ;  /* 0x0001180001e57983 */ /* 0x000ea80000300800 */
[----:B------:R-:W2:Y:S04]  /*90a0*/  LDL.LU R228, [R1+0x11c] ;  /* 0x00011c0001e47983 */ /* 0x000ea80000300800 */
[----:B------:R-:W2:Y:S04]  /*90b0*/  LDL.LU R227, [R1+0x120] ;  /* 0x0001200001e37983 */ /* 0x000ea80000300800 */
[----:B------:R-:W2:Y:S01]  /*90c0*/  LDL.LU R226, [R1+0x124] ;  /* 0x0001240001e27983 */ /* 0x000ea20000300800 */
[----:B---3--:R-:W-:-:S02]  /*90d0*/  IADD3 R22, P3, PT, R216, R225, RZ ;  /* 0x000000e1d8167210 */ /* 0x008fc40007f7e0ff */
[C---:B----4-:R-:W-:Y:S02]  /*90e0*/  IADD3 R19, P4, PT, R216.reuse, R224, RZ ;  /* 0x000000e0d8137210 */ /* 0x050fe40007f9e0ff */
[----:B------:R-:W-:Y:S02]  /*90f0*/  LEA.HI.X.SX32 R29, R225, R211, 0x1, P3 ;  /* 0x000000d3e11d7211 */ /* 0x000fe400018f0eff */
[----:B-----5:R-:W-:Y:S01]  /*9100*/  IADD3 R17, P5, PT, R216, R223, RZ ;  /* 0x000000dfd8117210 */ /* 0x020fe20007fbe0ff */
[----:B------:R-:W3:Y:S01]  /*9110*/  LDL.LU R225, [R1+0x128] ;  /* 0x0001280001e17983 */ /* 0x000ee20000300800 */
[-C--:B------:R-:W-:Y:S02]  /*9120*/  LEA.HI.X.SX32 R27, R224, R211.reuse, 0x1, P4 ;  /* 0x000000d3e01b7211 */ /* 0x080fe400020f0eff */
[----:B--2---:R-:W-:Y:S01]  /*9130*/  IADD3 R15, P6, PT, R216, R222, RZ ;  /* 0x000000ded80f7210 */ /* 0x004fe20007fde0ff */
[----:B------:R-:W2:Y:S01]  /*9140*/  LDL.LU R224, [R1+0x12c] ;  /* 0x00012c0001e07983 */ /* 0x000ea20000300800 */
[----:B------:R-:W-:-:S02]  /*9150*/  LEA.HI.X.SX32 R26, R223, R211, 0x1, P5 ;  /* 0x000000d3df1a7211 */ /* 0x000fc400028f0eff */
[C---:B------:R-:W-:Y:S02]  /*9160*/  IADD3 R14, P3, PT, R216.reuse, R221, RZ ;  /* 0x000000ddd80e7210 */ /* 0x040fe40007f7e0ff */
[----:B------:R-:W-:Y:S02]  /*9170*/  IADD3 R13, P4, PT, R216, R220, RZ ;  /* 0x000000dcd80d7210 */ /* 0x000fe40007f9e0ff */
[-C--:B------:R-:W-:Y:S02]  /*9180*/  LEA.HI.X.SX32 R24, R222, R211.reuse, 0x1, P6 ;  /* 0x000000d3de187211 */ /* 0x080fe400030f0eff */
[----:B------:R-:W-:Y:S01]  /*9190*/  IADD3 R12, P5, PT, R216, R218, RZ ;  /* 0x000000dad80c7210 */ /* 0x000fe20007fbe0ff */
[----:B------:R-:W4:Y:S01]  /*91a0*/  LDL.LU R222, [R1+0x130] ;  /* 0x0001300001de7983 */ /* 0x000f220000300800 */
[----:B------:R-:W-:Y:S02]  /*91b0*/  LEA.HI.X.SX32 R21, R220, R211, 0x1, P4 ;  /* 0x000000d3dc157211 */ /* 0x000fe400020f0eff */
[----:B------:R-:W-:Y:S01]  /*91c0*/  IADD3 R11, P6, PT, R216, R219, RZ ;  /* 0x000000dbd80b7210 */ /* 0x000fe20007fde0ff */
[----:B------:R-:W5:Y:S01]  /*91d0*/  LDL.LU R220, [R1+0x134] ;  /* 0x0001340001dc7983 */ /* 0x000f620000300800 */
[----:B------:R-:W-:-:S02]  /*91e0*/  LEA.HI.X.SX32 R23, R221, R211, 0x1, P3 ;  /* 0x000000d3dd177211 */ /* 0x000fc400018f0eff */
[-C--:B------:R-:W-:Y:S02]  /*91f0*/  LEA.HI.X.SX32 R20, R218, R211.reuse, 0x1, P5 ;  /* 0x000000d3da147211 */ /* 0x080fe400028f0eff */
[----:B------:R-:W-:Y:S01]  /*9200*/  IADD3 R252, P3, PT, R216, R210, RZ ;  /* 0x000000d2d8fc7210 */ /* 0x000fe20007f7e0ff */
[----:B------:R-:W5:Y:S01]  /*9210*/  LDL.LU R218, [R1+0x138] ;  /* 0x0001380001da7983 */ /* 0x000f620000300800 */
[----:B------:R-:W-:-:S03]  /*9220*/  LEA.HI.X.SX32 R18, R219, R211, 0x1, P6 ;  /* 0x000000d3db127211 */ /* 0x000fc600030f0eff */
[----:B------:R-:W5:Y:S01]  /*9230*/  LDL.LU R223, [R1+0x13c] ;  /* 0x00013c0001df7983 */ /* 0x000f620000300800 */
[----:B------:R-:W-:-:S03]  /*9240*/  LEA.HI.X.SX32 R16, R210, R211, 0x1, P3 ;  /* 0x000000d3d2107211 */ /* 0x000fc600018f0eff */
[----:B------:R-:W5:Y:S01]  /*9250*/  LDL.LU R221, [R1+0x140] ;  /* 0x0001400001dd7983 */ /* 0x000f620000300800 */
[----:B------:R-:W-:-:S03]  /*9260*/  IADD3 R250, P4, PT, R216, R209, RZ ;  /* 0x000000d1d8fa7210 */ /* 0x000fc60007f9e0ff */
[----:B------:R-:W5:Y:S01]  /*9270*/  LDL.LU R219, [R1+0x144] ;  /* 0x0001440001db7983 */ /* 0x000f620000300800 */
[----:B------:R-:W-:-:S03]  /*9280*/  IADD3 R248, P5, PT, R216, R208, RZ ;  /* 0x000000d0d8f87210 */ /* 0x000fc60007fbe0ff */
[----:B------:R-:W5:Y:S01]  /*9290*/  LDL.LU R210, [R1+0x148] ;  /* 0x0001480001d27983 */ /* 0x000f620000300800 */
[----:B------:R-:W-:-:S03]  /*92a0*/  LEA.HI.X.SX32 R251, R209, R211, 0x1, P4 ;  /* 0x000000d3d1fb7211 */ /* 0x000fc600020f0eff */
[----:B------:R-:W5:Y:S01]  /*92b0*/  LDL.LU R207, [R1+0x14c] ;  /* 0x00014c0001cf7983 */ /* 0x000f620000300800 */
[----:B------:R-:W-:-:S03]  /*92c0*/  LEA.HI.X.SX32 R249, R208, R211, 0x1, P5 ;  /* 0x000000d3d0f97211 */ /* 0x000fc600028f0eff */
[----:B------:R-:W5:Y:S04]  /*92d0*/  LDL.LU R163, [R1+0x150] ;  /* 0x0001500001a37983 */ /* 0x000f680000300800 */
[----:B------:R-:W5:Y:S04]  /*92e0*/  LDL.LU R209, [R1+0x154] ;  /* 0x0001540001d17983 */ /* 0x000f680000300800 */
[----:B------:R-:W5:Y:S01]  /*92f0*/  LDL.LU R208, [R1+0x158] ;  /* 0x0001580001d07983 */ /* 0x000f620000300800 */
[C---:B------:R-:W-:Y:S02]  /*9300*/  IADD3 R246, P6, PT, R216.reuse, R231, RZ ;  /* 0x000000e7d8f67210 */ /* 0x040fe40007fde0ff */
[----:B------:R-:W-:-:S02]  /*9310*/  IADD3 R244, P3, PT, R216, R230, RZ ;  /* 0x000000e6d8f47210 */ /* 0x000fc40007f7e0ff */
[C---:B------:R-:W-:Y:S02]  /*9320*/  IADD3 R240, P5, PT, R216.reuse, R228, RZ ;  /* 0x000000e4d8f07210 */ /* 0x040fe40007fbe0ff */
[C---:B------:R-:W-:Y:S02]  /*9330*/  IADD3 R242, P4, PT, R216.reuse, R229, RZ ;  /* 0x000000e5d8f27210 */ /* 0x040fe40007f9e0ff */
[----:B------:R-:W-:Y:S02]  /*9340*/  LEA.HI.X.SX32 R247, R231, R211, 0x1, P6 ;  /* 0x000000d3e7f77211 */ /* 0x000fe400030f0eff */
[----:B------:R-:W-:Y:S02]  /*9350*/  IADD3 R238, P6, PT, R216, R227, RZ ;  /* 0x000000e3d8ee7210 */ /* 0x000fe40007fde0ff */
[----:B------:R-:W-:Y:S02]  /*9360*/  LEA.HI.X.SX32 R245, R230, R211, 0x1, P3 ;  /* 0x000000d3e6f57211 */ /* 0x000fe400018f0eff */
[----:B------:R-:W-:-:S02]  /*9370*/  IADD3 R236, P3, PT, R216, R226, RZ ;  /* 0x000000e2d8ec7210 */ /* 0x000fc40007f7e0ff */
[-C--:B------:R-:W-:Y:S02]  /*9380*/  LEA.HI.X.SX32 R241, R228, R211.reuse, 0x1, P5 ;  /* 0x000000d3e4f17211 */ /* 0x080fe400028f0eff */
[-C--:B------:R-:W-:Y:S02]  /*9390*/  LEA.HI.X.SX32 R243, R229, R211.reuse, 0x1, P4 ;  /* 0x000000d3e5f37211 */ /* 0x080fe400020f0eff */
[-C--:B------:R-:W-:Y:S02]  /*93a0*/  LEA.HI.X.SX32 R239, R227, R211.reuse, 0x1, P6 ;  /* 0x000000d3e3ef7211 */ /* 0x080fe400030f0eff */
[----:B------:R-:W-:Y:S02]  /*93b0*/  LEA.HI.X.SX32 R237, R226, R211, 0x1, P3 ;  /* 0x000000d3e2ed7211 */ /* 0x000fe400018f0eff */
[----:B------:R-:W-:Y:S02]  /*93c0*/  SHF.R.S32.HI R5, RZ, 0x1f, R74 ;  /* 0x0000001fff057819 */ /* 0x000fe4000001144a */
[----:B------:R-:W-:Y:S01]  /*93d0*/  SHF.R.S32.HI R183, RZ, 0x1f, R212 ;  /* 0x0000001fffb77819 */ /* 0x000fe200000114d4 */
[----:B------:R-:W-:-:S02]  /*93e0*/  IMAD R162, R106, 0x1c, RZ ;  /* 0x0000001c6aa27824 */ /* 0x000fc400078e02ff */
[C---:B------:R-:W-:Y:S02]  /*93f0*/  IMAD R165, R106.reuse, 0x6, RZ ;  /* 0x000000066aa57824 */ /* 0x040fe400078e02ff */
[C---:B------:R-:W-:Y:S02]  /*9400*/  IMAD.SHL.U32 R167, R106.reuse, 0x4, RZ ;  /* 0x000000046aa77824 */ /* 0x040fe400078e00ff */
[C---:B------:R-:W-:Y:S01]  /*9410*/  IMAD R171, R106.reuse, 0x3, RZ ;  /* 0x000000036aab7824 */ /* 0x040fe200078e02ff */
[----:B------:R-:W-:Y:S02]  /*9420*/  SHF.L.U32 R175, R106, 0x1, RZ ;  /* 0x000000016aaf7819 */ /* 0x000fe400000006ff */
[----:B------:R-:W-:Y:S02]  /*9430*/  SHF.L.U64.HI R73, R212, 0x2, R183 ;  /* 0x00000002d4497819 */ /* 0x000fe400000102b7 */
[----:B------:R-:W-:Y:S02]  /*9440*/  SHF.L.U64.HI R29, R22, 0x2, R29 ;  /* 0x00000002161d7819 */ /* 0x000fe4000001021d */
[----:B------:R-:W-:Y:S01]  /*9450*/  SHF.R.S32.HI R109, RZ, 0x1f, R107 ;  /* 0x0000001fff6d7819 */ /* 0x000fe2000001146b */
[----:B------:R-:W-:Y:S01]  /*9460*/  VIADD R77, R77, 0xffffff80 ;  /* 0xffffff804d4d7836 */ /* 0x000fe20000000000 */
[C---:B------:R-:W-:Y:S01]  /*9470*/  SHF.L.U64.HI R251, R250.reuse, 0x2, R251 ;  /* 0x00000002fafb7819 */ /* 0x040fe200000102fb */
[----:B------:R-:W-:Y:S01]  /*9480*/  IMAD.SHL.U32 R250, R250, 0x4, RZ ;  /* 0x00000004fafa7824 */ /* 0x000fe200078e00ff */
[C---:B------:R-:W-:Y:S01]  /*9490*/  SHF.L.U64.HI R249, R248.reuse, 0x2, R249 ;  /* 0x00000002f8f97819 */ /* 0x040fe200000102f9 */
[----:B------:R-:W-:Y:S01]  /*94a0*/  IMAD.SHL.U32 R248, R248, 0x4, RZ ;  /* 0x00000004f8f87824 */ /* 0x000fe200078e00ff */
[C---:B------:R-:W-:Y:S01]  /*94b0*/  SHF.L.U64.HI R247, R246.reuse, 0x2, R247 ;  /* 0x00000002f6f77819 */ /* 0x040fe200000102f7 */
[----:B------:R-:W-:Y:S01]  /*94c0*/  IMAD.SHL.U32 R246, R246, 0x4, RZ ;  /* 0x00000004f6f67824 */ /* 0x000fe200078e00ff */
[C---:B------:R-:W-:Y:S01]  /*94d0*/  SHF.L.U64.HI R245, R244.reuse, 0x2, R245 ;  /* 0x00000002f4f57819 */ /* 0x040fe200000102f5 */
[----:B------:R-:W-:Y:S01]  /*94e0*/  IMAD.SHL.U32 R244, R244, 0x4, RZ ;  /* 0x00000004f4f47824 */ /* 0x000fe200078e00ff */
[----:B------:R-:W-:-:S02]  /*94f0*/  SHF.L.U64.HI R243, R242, 0x2, R243 ;  /* 0x00000002f2f37819 */ /* 0x000fc400000102f3 */
[C---:B------:R-:W-:Y:S01]  /*9500*/  SHF.L.U64.HI R241, R240.reuse, 0x2, R241 ;  /* 0x00000002f0f17819 */ /* 0x040fe200000102f1 */
[----:B------:R-:W-:Y:S01]  /*9510*/  IMAD.SHL.U32 R240, R240, 0x4, RZ ;  /* 0x00000004f0f07824 */ /* 0x000fe200078e00ff */
[C---:B------:R-:W-:Y:S01]  /*9520*/  SHF.L.U64.HI R239, R238.reuse, 0x2, R239 ;  /* 0x00000002eeef7819 */ /* 0x040fe200000102ef */
[----:B------:R-:W-:Y:S01]  /*9530*/  IMAD.SHL.U32 R238, R238, 0x4, RZ ;  /* 0x00000004eeee7824 */ /* 0x000fe200078e00ff */
[C---:B------:R-:W-:Y:S01]  /*9540*/  SHF.L.U64.HI R237, R236.reuse, 0x2, R237 ;  /* 0x00000002eced7819 */ /* 0x040fe200000102ed */
[----:B------:R-:W-:Y:S01]  /*9550*/  IMAD.SHL.U32 R236, R236, 0x4, RZ ;  /* 0x00000004ecec7824 */ /* 0x000fe200078e00ff */
[----:B------:R-:W-:Y:S01]  /*9560*/  SHF.L.U32 R242, R242, 0x2, RZ ;  /* 0x00000002f2f27819 */ /* 0x000fe200000006ff */
[----:B------:R-:W-:Y:S01]  /*9570*/  UMOV UR5, URZ ;  /* 0x000000ff00057c82 */ /* 0x000fe20008000000 */
[----:B------:R-:W-:Y:S01]  /*9580*/  UMOV UR6, URZ ;  /* 0x000000ff00067c82 */ /* 0x000fe20008000000 */
[----:B------:R-:W-:Y:S01]  /*9590*/  UMOV UR7, URZ ;  /* 0x000000ff00077c82 */ /* 0x000fe20008000000 */
[----:B---3--:R-:W-:-:S02]  /*95a0*/  IADD3 R234, P4, PT, R216, R225, RZ ;  /* 0x000000e1d8ea7210 */ /* 0x008fc40007f9e0ff */
[----:B--2---:R-:W-:Y:S02]  /*95b0*/  IADD3 R232, P5, PT, R216, R224, RZ ;  /* 0x000000e0d8e87210 */ /* 0x004fe40007fbe0ff */
[-C--:B------:R-:W-:Y:S02]  /*95c0*/  LEA.HI.X.SX32 R235, R225, R211.reuse, 0x1, P4 ;  /* 0x000000d3e1eb7211 */ /* 0x080fe400020f0eff */
[-C--:B------:R-:W-:Y:S02]  /*95d0*/  LEA.HI.X.SX32 R233, R224, R211.reuse, 0x1, P5 ;  /* 0x000000d3e0e97211 */ /* 0x080fe400028f0eff */
[C---:B----4-:R-:W-:Y:S02]  /*95e0*/  IADD3 R230, P6, PT, R216.reuse, R222, RZ ;  /* 0x000000ded8e67210 */ /* 0x050fe40007fde0ff */
[----:B-----5:R-:W-:Y:S02]  /*95f0*/  IADD3 R228, P3, PT, R216, R220, RZ ;  /* 0x000000dcd8e47210 */ /* 0x020fe40007f7e0ff */
[----:B------:R-:W-:-:S02]  /*9600*/  LEA.HI.X.SX32 R231, R222, R211, 0x1, P6 ;  /* 0x000000d3dee77211 */ /* 0x000fc400030f0eff */
[----:B------:R-:W-:Y:S02]  /*9610*/  LEA.HI.X.SX32 R229, R220, R211, 0x1, P3 ;  /* 0x000000d3dce57211 */ /* 0x000fe400018f0eff */
[C---:B------:R-:W-:Y:S02]  /*9620*/  IADD3 R226, P4, PT, R216.reuse, R218, RZ ;  /* 0x000000dad8e27210 */ /* 0x040fe40007f9e0ff */
[----:B------:R-:W-:Y:S02]  /*9630*/  IADD3 R224, P5, PT, R216, R223, RZ ;  /* 0x000000dfd8e07210 */ /* 0x000fe40007fbe0ff */
[----:B------:R-:W-:Y:S02]  /*9640*/  LEA.HI.X.SX32 R227, R218, R211, 0x1, P4 ;  /* 0x000000d3dae37211 */ /* 0x000fe400020f0eff */
[----:B------:R-:W-:Y:S02]  /*9650*/  IADD3 R222, P6, PT, R216, R221, RZ ;  /* 0x000000ddd8de7210 */ /* 0x000fe40007fde0ff */
[----:B------:R-:W-:-:S02]  /*9660*/  LEA.HI.X.SX32 R225, R223, R211, 0x1, P5 ;  /* 0x000000d3dfe17211 */ /* 0x000fc400028f0eff */
[C---:B------:R-:W-:Y:S02]  /*9670*/  IADD3 R220, P3, PT, R216.reuse, R219, RZ ;  /* 0x000000dbd8dc7210 */ /* 0x040fe40007f7e0ff */
[----:B------:R-:W-:Y:S02]  /*9680*/  LEA.HI.X.SX32 R223, R221, R211, 0x1, P6 ;  /* 0x000000d3dddf7211 */ /* 0x000fe400030f0eff */
[C---:B------:R-:W-:Y:S02]  /*9690*/  IADD3 R218, P4, PT, R216.reuse, R210, RZ ;  /* 0x000000d2d8da7210 */ /* 0x040fe40007f9e0ff */
[----:B------:R-:W-:Y:S02]  /*96a0*/  IADD3 R10, P5, PT, R216, R207, RZ ;  /* 0x000000cfd80a7210 */ /* 0x000fe40007fbe0ff */
[-C--:B------:R-:W-:Y:S02]  /*96b0*/  LEA.HI.X.SX32 R221, R219, R211.reuse, 0x1, P3 ;  /* 0x000000d3dbdd7211 */ /* 0x080fe400018f0eff */
[----:B------:R-:W-:Y:S01]  /*96c0*/  LEA.HI.X.SX32 R217, R207, R211, 0x1, P5 ;  /* 0x000000d3cfd97211 */ /* 0x000fe200028f0eff */
[----:B------:R-:W-:Y:S01]  /*96d0*/  IMAD R207, R106, 0x1f, RZ ;  /* 0x0000001f6acf7824 */ /* 0x000fe200078e02ff */
[----:B------:R-:W-:-:S02]  /*96e0*/  IADD3 R214, P6, PT, R216, R163, RZ ;  /* 0x000000a3d8d67210 */ /* 0x000fc40007fde0ff */
[----:B------:R-:W-:Y:S02]  /*96f0*/  IADD3 R8, P3, PT, R216, R209, RZ ;  /* 0x000000d1d8087210 */ /* 0x000fe40007f7e0ff */
[-C--:B------:R-:W-:Y:S02]  /*9700*/  LEA.HI.X.SX32 R219, R210, R211.reuse, 0x1, P4 ;  /* 0x000000d3d2db7211 */ /* 0x080fe400020f0eff */
[----:B------:R-:W-:Y:S02]  /*9710*/  IADD3 R210, P4, PT, R216, R208, RZ ;  /* 0x000000d0d8d27210 */ /* 0x000fe40007f9e0ff */
[-C--:B------:R-:W-:Y:S01]  /*9720*/  LEA.HI.X.SX32 R213, R209, R211.reuse, 0x1, P3 ;  /* 0x000000d3d1d57211 */ /* 0x080fe200018f0eff */
[C---:B------:R-:W-:Y:S01]  /*9730*/  IMAD R209, R106.reuse, 0x1e, RZ ;  /* 0x0000001e6ad17824 */ /* 0x040fe200078e02ff */
[-C--:B------:R-:W-:Y:S01]  /*9740*/  LEA.HI.X.SX32 R215, R163, R211.reuse, 0x1, P6 ;  /* 0x000000d3a3d77211 */ /* 0x080fe200030f0eff */
[----:B------:R-:W-:Y:S01]  /*9750*/  IMAD R163, R106, 0x1d, RZ ;  /* 0x0000001d6aa37824 */ /* 0x000fe200078e02ff */
[----:B------:R-:W-:-:S02]  /*9760*/  LEA.HI.X.SX32 R211, R208, R211, 0x1, P4 ;  /* 0x000000d3d0d37211 */ /* 0x000fc400020f0eff */
[----:B------:R-:W-:Y:S02]  /*9770*/  SHF.R.S32.HI R32, RZ, 0x1f, R207 ;  /* 0x0000001fff207819 */ /* 0x000fe400000114cf */
[-C--:B------:R-:W-:Y:S02]  /*9780*/  IADD3 R9, P6, PT, R74, R207.reuse, RZ ;  /* 0x000000cf4a097210 */ /* 0x080fe40007fde0ff */
[C---:B------:R-:W-:Y:S02]  /*9790*/  IADD3 R208, P5, PT, R212.reuse, R207, RZ ;  /* 0x000000cfd4d07210 */ /* 0x040fe40007fbe0ff */
[----:B------:R-:W-:Y:S01]  /*97a0*/  SHF.R.S32.HI R6, RZ, 0x1f, R209 ;  /* 0x0000001fff067819 */ /* 0x000fe200000114d1 */
[----:B------:R-:W-:Y:S01]  /*97b0*/  IMAD.X R207, R5, 0x1, R32, P6 ;  /* 0x0000000105cf7824 */ /* 0x000fe200030e0620 */
[-C--:B------:R-:W-:Y:S02]  /*97c0*/  IADD3 R204, P3, PT, R212, R209.reuse, RZ ;  /* 0x000000d1d4cc7210 */ /* 0x080fe40007f7e0ff */
[----:B------:R-:W-:-:S02]  /*97d0*/  IADD3 R202, P4, PT, R74, R209, RZ ;  /* 0x000000d14aca7210 */ /* 0x000fc40007f9e0ff */
[C---:B------:R-:W-:Y:S02]  /*97e0*/  IADD3.X R209, PT, PT, R183.reuse, R32, RZ, P5, !PT ;  /* 0x00000020b7d17210 */ /* 0x040fe40002ffe4ff */
[----:B------:R-:W-:Y:S02]  /*97f0*/  SHF.R.S32.HI R4, RZ, 0x1f, R163 ;  /* 0x0000001fff047819 */ /* 0x000fe400000114a3 */
[-C--:B------:R-:W-:Y:S02]  /*9800*/  IADD3 R200, P5, PT, R212, R163.reuse, RZ ;  /* 0x000000a3d4c87210 */ /* 0x080fe40007fbe0ff */
[----:B------:R-:W-:Y:S01]  /*9810*/  IADD3 R196, P6, PT, R74, R163, RZ ;  /* 0x000000a34ac47210 */ /* 0x000fe20007fde0ff */
[----:B------:R-:W-:Y:S01]  /*9820*/  IMAD R163, R106, 0x1b, RZ ;  /* 0x0000001b6aa37824 */ /* 0x000fe200078e02ff */
[----:B------:R-:W-:Y:S01]  /*9830*/  SHF.R.S32.HI R32, RZ, 0x1f, R162 ;  /* 0x0000001fff207819 */ /* 0x000fe200000114a2 */
[--C-:B------:R-:W-:Y:S01]  /*9840*/  IMAD.X R205, R183, 0x1, R6.reuse, P3 ;  /* 0x00000001b7cd7824 */ /* 0x100fe200018e0606 */
[-C--:B------:R-:W-:Y:S01]  /*9850*/  IADD3 R194, P3, PT, R212, R162.reuse, RZ ;  /* 0x000000a2d4c27210 */ /* 0x080fe20007f7e0ff */
[----:B------:R-:W-:Y:S01]  /*9860*/  IMAD.X R203, R5, 0x1, R6, P4 ;  /* 0x0000000105cb7824 */ /* 0x000fe200020e0606 */
[----:B------:R-:W-:Y:S01]  /*9870*/  IADD3 R192, P4, PT, R74, R162, RZ ;  /* 0x000000a24ac07210 */ /* 0x000fe20007f9e0ff */
[--C-:B------:R-:W-:Y:S01]  /*9880*/  IMAD.X R201, R183, 0x1, R4.reuse, P5 ;  /* 0x00000001b7c97824 */ /* 0x100fe200028e0604 */
[----:B------:R-:W-:Y:S01]  /*9890*/  SHF.R.S32.HI R6, RZ, 0x1f, R163 ;  /* 0x0000001fff067819 */ /* 0x000fe200000114a3 */
[----:B------:R-:W-:Y:S01]  /*98a0*/  IMAD R162, R106, 0x1a, RZ ;  /* 0x0000001a6aa27824 */ /* 0x000fe200078e02ff */
[-C--:B------:R-:W-:Y:S01]  /*98b0*/  IADD3 R190, P5, PT, R212, R163.reuse, RZ ;  /* 0x000000a3d4be7210 */ /* 0x080fe20007fbe0ff */
[C---:B------:R-:W-:Y:S01]  /*98c0*/  IMAD.X R197, R5.reuse, 0x1, R4, P6 ;  /* 0x0000000105c57824 */ /* 0x040fe200030e0604 */
[----:B------:R-:W-:Y:S01]  /*98d0*/  IADD3 R188, P6, PT, R74, R163, RZ ;  /* 0x000000a34abc7210 */ /* 0x000fe20007fde0ff */
[----:B------:R-:W-:Y:S01]  /*98e0*/  IMAD R163, R106, 0x19, RZ ;  /* 0x000000196aa37824 */ /* 0x000fe200078e02ff */
[----:B------:R-:W-:Y:S01]  /*98f0*/  IADD3.X R193, PT, PT, R5, R32, RZ, P4, !PT ;  /* 0x0000002005c17210 */ /* 0x000fe200027fe4ff */
[C---:B------:R-:W-:Y:S01]  /*9900*/  IMAD.X R195, R183.reuse, 0x1, R32, P3 ;  /* 0x00000001b7c37824 */ /* 0x040fe200018e0620 */
[----:B------:R-:W-:Y:S01]  /*9910*/  SHF.R.S32.HI R4, RZ, 0x1f, R162 ;  /* 0x0000001fff047819 */ /* 0x000fe200000114a2 */
[--C-:B------:R-:W-:Y:S01]  /*9920*/  IMAD.X R191, R183, 0x1, R6.reuse, P5 ;  /* 0x00000001b7bf7824 */ /* 0x100fe200028e0606 */
[-C--:B------:R-:W-:Y:S01]  /*9930*/  IADD3 R80, P3, PT, R212, R162.reuse, RZ ;  /* 0x000000a2d4507210 */ /* 0x080fe20007f7e0ff */
[----:B------:R-:W-:Y:S01]  /*9940*/  IMAD.X R189, R5, 0x1, R6, P6 ;  /* 0x0000000105bd7824 */ /* 0x000fe200030e0606 */
[----:B------:R-:W-:Y:S01]  /*9950*/  IADD3 R82, P4, PT, R74, R162, RZ ;  /* 0x000000a24a527210 */ /* 0x000fe20007f9e0ff */
[----:B------:R-:W-:Y:S01]  /*9960*/  IMAD R162, R106, 0x18, RZ ;  /* 0x000000186aa27824 */ /* 0x000fe200078e02ff */
[----:B------:R-:W-:-:S02]  /*9970*/  SHF.R.S32.HI R32, RZ, 0x1f, R163 ;  /* 0x0000001fff207819 */ /* 0x000fc400000114a3 */
        /* <DEDUP_REMOVED lines=12> */
[----:B------:R-:W-:Y:S01]  /*9a40*/  IMAD.X R85, R5, 0x1, R32, P6 ;  /* 0x0000000105557824 */ /* 0x000fe200030e0620 */
[----:B------:R-:W-:Y:S01]  /*9a50*/  IADD3 R94, P6, PT, R74, R163, RZ ;  /* 0x000000a34a5e7210 */ /* 0x000fe20007fde0ff */
[----:B------:R-:W-:Y:S01]  /*9a60*/  IMAD R163, R106, 0x15, RZ ;  /* 0x000000156aa37824 */ /* 0x000fe200078e02ff */
[----:B------:R-:W-:Y:S01]  /*9a70*/  IADD3.X R87, PT, PT, R183, R6, RZ, P3, !PT ;  /* 0x00000006b7577210 */ /* 0x000fe20001ffe4ff */
[----:B------:R-:W-:Y:S01]  /*9a80*/  IMAD.X R89, R5, 0x1, R6, P4 ;  /* 0x0000000105597824 */ /* 0x000fe200020e0606 */
        /* <DEDUP_REMOVED lines=15> */
[----:B------:R-:W-:Y:S01]  /*9b80*/  IMAD.X R99, R183, 0x1, R6, P5 ;  /* 0x00000001b7637824 */ /* 0x000fe200028e0606 */
[----:B------:R-:W-:Y:S01]  /*9b90*/  IADD3.X R101, PT, PT, R5, R6, RZ, P6, !PT ;  /* 0x0000000605657210 */ /* 0x000fe200037fe4ff */
        /* <DEDUP_REMOVED lines=12> */
[----:B------:R-:W-:Y:S01]  /*9c60*/  IMAD.SHL.U32 R162, R106, 0x10, RZ ;  /* 0x000000106aa27824 */ /* 0x000fe200078e00ff */
        /* <DEDUP_REMOVED lines=47> */
[----:B------:R-:W-:Y:S01]  /*9f60*/  IMAD.X R145, R5, 0x1, R4, P6 ;  /* 0x0000000105917824 */ /* 0x000fe200030e0604 */
[----:B------:R-:W-:-:S02]  /*9f70*/  SHF.L.U32 R162, R106, 0x3, RZ ;  /* 0x000000036aa27819 */ /* 0x000fc400000006ff */
        /* <DEDUP_REMOVED lines=11> */
[----:B------:R-:W-:-:S02]  /*a030*/  IADD3 R160, P5, PT, R212, R163, RZ ;  /* 0x000000a3d4a07210 */ /* 0x000fc40007fbe0ff */
        /* <DEDUP_REMOVED lines=8> */
[----:B------:R-:W-:Y:S02]  /*a0c0*/  IADD3 R166, P4, PT, R74, R165, RZ ;  /* 0x000000a54aa67210 */ /* 0x000fe40007f9e0ff */
[----:B------:R-:W-:-:S02]  /*a0d0*/  SHF.R.S32.HI R4, RZ, 0x1f, R163 ;  /* 0x0000001fff047819 */ /* 0x000fc400000114a3 */
[-C--:B------:R-:W-:Y:S02]  /*a0e0*/  IADD3 R168, P5, PT, R212, R163.reuse, RZ ;  /* 0x000000a3d4a87210 */ /* 0x080fe40007fbe0ff */
[----:B------:R-:W-:Y:S01]  /*a0f0*/  IADD3 R170, P6, PT, R74, R163, RZ ;  /* 0x000000a34aaa7210 */ /* 0x000fe20007fde0ff */
[--C-:B------:R-:W-:Y:S01]  /*a100*/  IMAD.X R163, R183, 0x1, R34.reuse, P3 ;  /* 0x00000001b7a37824 */ /* 0x100fe200018e0622 */
[----:B------:R-:W-:Y:S01]  /*a110*/  SHF.R.S32.HI R32, RZ, 0x1f, R167 ;  /* 0x0000001fff207819 */ /* 0x000fe200000114a7 */
[C---:B------:R-:W-:Y:S01]  /*a120*/  IMAD.X R165, R5.reuse, 0x1, R34, P4 ;  /* 0x0000000105a57824 */ /* 0x040fe200020e0622 */
[-C--:B------:R-:W-:Y:S01]  /*a130*/  IADD3 R172, P3, PT, R212, R167.reuse, RZ ;  /* 0x000000a7d4ac7210 */ /* 0x080fe20007f7e0ff */
[--C-:B------:R-:W-:Y:S01]  /*a140*/  IMAD.X R169, R5, 0x1, R4.reuse, P6 ;  /* 0x0000000105a97824 */ /* 0x100fe200030e0604 */
[----:B------:R-:W-:Y:S01]  /*a150*/  IADD3 R174, P4, PT, R74, R167, RZ ;  /* 0x000000a74aae7210 */ /* 0x000fe20007f9e0ff */
[----:B------:R-:W-:Y:S01]  /*a160*/  IMAD.X R167, R183, 0x1, R4, P5 ;  /* 0x00000001b7a77824 */ /* 0x000fe200028e0604 */
        /* <DEDUP_REMOVED lines=13> */
[C---:B------:R-:W-:Y:S02]  /*a240*/  IMAD.X R179, R183.reuse, 0x1, R4, P3 ;  /* 0x00000001b7b37824 */ /* 0x040fe400018e0604 */
[--C-:B------:R-:W-:Y:S02]  /*a250*/  IMAD.X R183, R183, 0x1, R32.reuse, P5 ;  /* 0x00000001b7b77824 */ /* 0x100fe400028e0620 */
[----:B------:R-:W-:Y:S01]  /*a260*/  IMAD.X R185, R5, 0x1, R32, P6 ;  /* 0x0000000105b97824 */ /* 0x000fe200030e0620 */
[C---:B------:R-:W-:Y:S01]  /*a270*/  SHF.L.U64.HI R32, R28.reuse, 0x2, R31 ;  /* 0x000000021c207819 */ /* 0x040fe2000001021f */
[----:B------:R-:W-:Y:S01]  /*a280*/  IMAD.SHL.U32 R31, R28, 0x4, RZ ;  /* 0x000000041c1f7824 */ /* 0x000fe200078e00ff */
[----:B------:R-:W-:-:S02]  /*a290*/  SHF.L.U64.HI R28, R25, 0x2, R30 ;  /* 0x00000002191c7819 */ /* 0x000fc4000001021e */
[----:B------:R-:W-:Y:S01]  /*a2a0*/  SHF.L.U32 R25, R25, 0x2, RZ ;  /* 0x0000000219197819 */ /* 0x000fe200000006ff */
[----:B------:R-:W-:Y:S04]  /*a2b0*/  STL [R1+0x50], R32 ;  /* 0x0000502001007387 */ /* 0x000fe80000100800 */
[----:B------:R-:W-:Y:S04]  /*a2c0*/  STL [R1+0x4c], R31 ;  /* 0x00004c1f01007387 */ /* 0x000fe80000100800 */
[----:B------:R1:W-:Y:S04]  /*a2d0*/  STL [R1+0x48], R28 ;  /* 0x0000481c01007387 */ /* 0x0003e80000100800 */
[----:B------:R2:W-:Y:S01]  /*a2e0*/  STL [R1+0x44], R25 ;  /* 0x0000441901007387 */ /* 0x0005e20000100800 */
[----:B------:R-:W-:Y:S01]  /*a2f0*/  IADD3.X R181, PT, PT, R5, R4, RZ, P4, !PT ;  /* 0x0000000405b57210 */ /* 0x000fe200027fe4ff */
[----:B-1----:R-:W-:-:S02]  /*a300*/  IMAD.SHL.U32 R28, R22, 0x4, RZ ;  /* 0x00000004161c7824 */ /* 0x002fc400078e00ff */
[C---:B------:R-:W-:Y:S01]  /*a310*/  IMAD.SHL.U32 R22, R19.reuse, 0x4, RZ ;  /* 0x0000000413167824 */ /* 0x040fe200078e00ff */
[----:B--2---:R-:W-:Y:S01]  /*a320*/  SHF.L.U64.HI R25, R19, 0x2, R27 ;  /* 0x0000000213197819 */ /* 0x004fe2000001021b */
[----:B------:R-:W-:Y:S01]  /*a330*/  STL [R1+0x40], R29 ;  /* 0x0000401d01007387 */ /* 0x000fe20000100800 */
[C---:B------:R-:W-:Y:S01]  /*a340*/  SHF.L.U64.HI R19, R17.reuse, 0x2, R26 ;  /* 0x0000000211137819 */ /* 0x040fe2000001021a */
[----:B------:R-:W-:Y:S01]  /*a350*/  IMAD.SHL.U32 R17, R17, 0x4, RZ ;  /* 0x0000000411117824 */ /* 0x000fe200078e00ff */
[----:B------:R-:W-:Y:S01]  /*a360*/  SHF.R.S32.HI R4, RZ, 0x1f, R187 ;  /* 0x0000001fff047819 */ /* 0x000fe200000114bb */
[----:B------:R-:W-:Y:S01]  /*a370*/  STL [R1+0x3c], R28 ;  /* 0x00003c1c01007387 */ /* 0x000fe20000100800 */
[----:B------:R-:W-:-:S03]  /*a380*/  SHF.L.U64.HI R74, R74, 0x2, R5 ;  /* 0x000000024a4a7819 */ /* 0x000fc60000010205 */
[----:B------:R-:W-:Y:S01]  /*a390*/  STL [R1+0x38], R25 ;  /* 0x0000381901007387 */ /* 0x000fe20000100800 */
[----:B------:R-:W-:-:S03]  /*a3a0*/  LEA.HI R5, R4, R187, RZ, 0x5 ;  /* 0x000000bb04057211 */ /* 0x000fc600078f28ff */
[----:B------:R1:W-:Y:S01]  /*a3b0*/  STL [R1+0x34], R22 ;  /* 0x0000341601007387 */ /* 0x0003e20000100800 */
[----:B------:R-:W-:-:S03]  /*a3c0*/  LEA R78, P3, R107, UR14, 0x4 ;  /* 0x0000000e6b4e7c11 */ /* 0x000fc6000f8620ff */
[----:B------:R2:W-:Y:S04]  /*a3d0*/  STL [R1+0x30], R19 ;  /* 0x0000301301007387 */ /* 0x0005e80000100800 */
[----:B------:R3:W-:Y:S01]  /*a3e0*/  STL [R1+0x2c], R17 ;  /* 0x00002c1101007387 */ /* 0x0007e20000100800 */
[C---:B-1----:R-:W-:Y:S01]  /*a3f0*/  SHF.L.U64.HI R22, R15.reuse, 0x2, R24 ;  /* 0x000000020f167819 */ /* 0x042fe20000010218 */
[----:B--2---:R-:W-:Y:S02]  /*a400*/  IMAD.SHL.U32 R19, R15, 0x4, RZ ;  /* 0x000000040f137824 */ /* 0x004fe400078e00ff */
[C---:B------:R-:W-:Y:S01]  /*a410*/  IMAD.SHL.U32 R15, R14.reuse, 0x4, RZ ;  /* 0x000000040e0f7824 */ /* 0x040fe200078e00ff */
[----:B---3--:R-:W-:Y:S01]  /*a420*/  SHF.L.U64.HI R17, R14, 0x2, R23 ;  /* 0x000000020e117819 */ /* 0x008fe20000010217 */
[----:B------:R-:W-:Y:S01]  /*a430*/  STL [R1+0x28], R22 ;  /* 0x0000281601007387 */ /* 0x000fe20000100800 */
[C---:B------:R-:W-:Y:S01]  /*a440*/  SHF.L.U64.HI R14, R13.reuse, 0x2, R21 ;  /* 0x000000020d0e7819 */ /* 0x040fe20000010215 */
[----:B------:R-:W-:Y:S01]  /*a450*/  IMAD.SHL.U32 R13, R13, 0x4, RZ ;  /* 0x000000040d0d7824 */ /* 0x000fe200078e00ff */
[----:B------:R-:W-:Y:S01]  /*a460*/  SHF.R.S32.HI R5, RZ, 0x5, R5 ;  /* 0x00000005ff057819 */ /* 0x000fe20000011405 */
[----:B------:R-:W-:Y:S01]  /*a470*/  STL [R1+0x24], R19 ;  /* 0x0000241301007387 */ /* 0x000fe20000100800 */
[----:B------:R-:W-:-:S02]  /*a480*/  LEA.HI.X R76, R107, UR15, R109, 0x4, P3 ;  /* 0x0000000f6b4c7c11 */ /* 0x000fc400098f246d */
[----:B------:R-:W-:Y:S01]  /*a490*/  SHF.L.U64.HI R107, R112, 0x2, R6 ;  /* 0x00000002706b7819 */ /* 0x000fe20000010206 */
[----:B------:R-:W-:Y:S01]  /*a4a0*/  STL [R1+0x20], R17 ;  /* 0x0000201101007387 */ /* 0x000fe20000100800 */
[----:B------:R-:W-:-:S03]  /*a4b0*/  VIMNMX R6, PT, PT, R5, 0x2, !PT ;  /* 0x0000000205067848 */ /* 0x000fc60007fe0100 */
[----:B------:R1:W-:Y:S01]  /*a4c0*/  STL [R1+0x1c], R15 ;  /* 0x00001c0f01007387 */ /* 0x0003e20000100800 */
[----:B------:R-:W-:-:S03]  /*a4d0*/  SHF.L.U64.HI R105, R7, 0x2, R105 ;  /* 0x0000000207697819 */ /* 0x000fc60000010269 */
[----:B------:R2:W-:Y:S01]  /*a4e0*/  STL [R1+0x18], R14 ;  /* 0x0000180e01007387 */ /* 0x0005e20000100800 */
[----:B------:R-:W-:-:S03]  /*a4f0*/  IMAD.SHL.U32 R106, R7, 0x4, RZ ;  /* 0x00000004076a7824 */ /* 0x000fc600078e00ff */
[----:B------:R3:W-:Y:S01]  /*a500*/  STL [R1+0x14], R13 ;  /* 0x0000140d01007387 */ /* 0x0007e20000100800 */
[C---:B-1----:R-:W-:Y:S01]  /*a510*/  SHF.L.U64.HI R15, R12.reuse, 0x2, R20 ;  /* 0x000000020c0f7819 */ /* 0x042fe20000010214 */
[----:B------:R-:W-:Y:S01]  /*a520*/  VIADD R7, R5, 0xfffffffc ;  /* 0xfffffffc05077836 */ /* 0x000fe20000000000 */
[----:B--2---:R-:W-:Y:S01]  /*a530*/  SHF.L.U32 R14, R12, 0x2, RZ ;  /* 0x000000020c0e7819 */ /* 0x004fe200000006ff */
[C---:B------:R-:W-:Y:S01]  /*a540*/  IMAD.SHL.U32 R12, R11.reuse, 0x4, RZ ;  /* 0x000000040b0c7824 */ /* 0x040fe200078e00ff */
[----:B---3--:R-:W-:Y:S01]  /*a550*/  SHF.L.U64.HI R13, R11, 0x2, R18 ;  /* 0x000000020b0d7819 */ /* 0x008fe20000010212 */
[----:B------:R1:W-:Y:S01]  /*a560*/  STL [R1+0x10], R15 ;  /* 0x0000100f01007387 */ /* 0x0003e20000100800 */
[----:B------:R-:W-:Y:S01]  /*a570*/  SHF.L.U64.HI R11, R252, 0x2, R16 ;  /* 0x00000002fc0b7819 */ /* 0x000fe20000010210 */
[----:B------:R-:W-:Y:S02]  /*a580*/  VIADD R5, R6, 0xffffffff ;  /* 0xffffffff06057836 */ /* 0x000fe40000000000 */
[----:B------:R1:W-:Y:S04]  /*a590*/  STL [R1+0xc], R14 ;  /* 0x00000c0e01007387 */ /* 0x0003e80000100800 */
[----:B------:R1:W-:Y:S04]  /*a5a0*/  STL [R1+0x8], R13 ;  /* 0x0000080d01007387 */ /* 0x0003e80000100800 */
[----:B------:R1:W-:Y:S04]  /*a5b0*/  STL [R1+0x4], R12 ;  /* 0x0000040c01007387 */ /* 0x0003e80000100800 */
[----:B------:R1:W-:Y:S04]  /*a5c0*/  STL [R1], R11 ;  /* 0x0000000b01007387 */ /* 0x0003e80000100800 */
[----:B------:R1:W-:Y:S01]  /*a5d0*/  STL [R1+0x54], R5 ;  /* 0x0000540501007387 */ /* 0x0003e20000100800 */
[C---:B------:R-:W-:Y:S01]  /*a5e0*/  LEA R72, P4, R75.reuse, UR12, 0x4 ;  /* 0x0000000c4b487c11 */ /* 0x040fe2000f8820ff */
[----:B------:R-:W-:Y:S01]  /*a5f0*/  IMAD.MOV.U32 R4, RZ, RZ, RZ ;  /* 0x000000ffff047224 */ /* 0x000fe200078e00ff */
[----:B------:R-:W-:Y:S01]  /*a600*/  SHF.L.U64.HI R235, R234, 0x2, R235 ;  /* 0x00000002eaeb7819 */ /* 0x000fe200000102eb */
[----:B------:R-:W-:Y:S01]  /*a610*/  IMAD.MOV.U32 R187, RZ, RZ, RZ ;  /* 0x000000ffffbb7224 */ /* 0x000fe200078e00ff */
[----:B------:R-:W-:Y:S01]  /*a620*/  LEA.HI.X R75, R75, UR13, R206, 0x4, P4 ;  /* 0x0000000d4b4b7c11 */ /* 0x000fe2000a0f24ce */
[----:B------:R-:W-:Y:S01]  /*a630*/  IMAD.SHL.U32 R252, R252, 0x4, RZ ;  /* 0x00000004fcfc7824 */ /* 0x000fe200078e00ff */
[----:B------:R-:W-:Y:S01]  /*a640*/  SHF.L.U64.HI R233, R232, 0x2, R233 ;  /* 0x00000002e8e97819 */ /* 0x000fe200000102e9 */
[----:B------:R-:W-:Y:S01]  /*a650*/  IMAD.SHL.U32 R234, R234, 0x4, RZ ;  /* 0x00000004eaea7824 */ /* 0x000fe200078e00ff */
[----:B------:R-:W-:Y:S01]  /*a660*/  SHF.L.U64.HI R231, R230, 0x2, R231 ;  /* 0x00000002e6e77819 */ /* 0x000fe200000102e7 */
[----:B------:R-:W-:Y:S01]  /*a670*/  IMAD.SHL.U32 R232, R232, 0x4, RZ ;  /* 0x00000004e8e87824 */ /* 0x000fe200078e00ff */
[----:B------:R-:W-:Y:S01]  /*a680*/  SHF.L.U64.HI R229, R228, 0x2, R229 ;  /* 0x00000002e4e57819 */ /* 0x000fe200000102e5 */
[----:B------:R-:W-:Y:S01]  /*a690*/  IMAD.SHL.U32 R230, R230, 0x4, RZ ;  /* 0x00000004e6e67824 */ /* 0x000fe200078e00ff */
        /* <DEDUP_REMOVED lines=10> */
[----:B------:R-:W-:Y:S01]  /*a740*/  SHF.L.U64.HI R215, R214, 0x2, R215 ;  /* 0x00000002d6d77819 */ /* 0x000fe200000102d7 */
        /* <DEDUP_REMOVED lines=115> */
[----:B------:R-:W-:Y:S02]  /*ae80*/  SHF.L.U32 R228, R228, 0x2, RZ ;  /* 0x00000002e4e47819 */ /* 0x000fe400000006ff */
[----:B------:R-:W-:Y:S02]  /*ae90*/  SHF.L.U64.HI R217, R10, 0x2, R217 ;  /* 0x000000020ad97819 */ /* 0x000fe400000102d9 */
[----:B------:R-:W-:Y:S02]  /*aea0*/  SHF.L.U32 R214, R214, 0x2, RZ ;  /* 0x00000002d6d67819 */ /* 0x000fe400000006ff */
[----:B------:R-:W-:Y:S02]  /*aeb0*/  SHF.L.U64.HI R213, R8, 0x2, R213 ;  /* 0x0000000208d57819 */ /* 0x000fe400000102d5 */
[----:B------:R-:W-:-:S02]  /*aec0*/  SHF.L.U64.HI R207, R9, 0x2, R207 ;  /* 0x0000000209cf7819 */ /* 0x000fc400000102cf */
[----:B------:R-:W-:Y:S02]  /*aed0*/  SHF.L.U32 R200, R200, 0x2, RZ ;  /* 0x00000002c8c87819 */ /* 0x000fe400000006ff */
[----:B------:R-:W-:Y:S02]  /*aee0*/  SHF.L.U32 R82, R82, 0x2, RZ ;  /* 0x0000000252527819 */ /* 0x000fe400000006ff */
[----:B------:R-:W-:Y:S02]  /*aef0*/  SHF.L.U32 R96, R96, 0x2, RZ ;  /* 0x0000000260607819 */ /* 0x000fe400000006ff */
[----:B------:R-:W-:Y:S02]  /*af00*/  SHF.L.U32 R114, R114, 0x2, RZ ;  /* 0x0000000272727819 */ /* 0x000fe400000006ff */
[----:B------:R-:W-:Y:S02]  /*af10*/  SHF.L.U32 R128, R128, 0x2, RZ ;  /* 0x0000000280807819 */ /* 0x000fe400000006ff */
[----:B------:R-:W-:-:S02]  /*af20*/  SHF.L.U32 R142, R142, 0x2, RZ ;  /* 0x000000028e8e7819 */ /* 0x000fc400000006ff */
[----:B------:R-:W-:Y:S02]  /*af30*/  SHF.L.U32 R156, R156, 0x2, RZ ;  /* 0x000000029c9c7819 */ /* 0x000fe400000006ff */
[----:B------:R-:W-:Y:S02]  /*af40*/  SHF.L.U32 R170, R170, 0x2, RZ ;  /* 0x00000002aaaa7819 */ /* 0x000fe400000006ff */
[----:B------:R-:W-:Y:S01]  /*af50*/  SHF.L.U32 R184, R184, 0x2, RZ ;  /* 0x00000002b8b87819 */ /* 0x000fe200000006ff */
[----:B------:R-:W-:Y:S01]  /*af60*/  UMOV UR14, 0x1 ;  /* 0x00000001000e7882 */ /* 0x000fe20000000000 */
[----:B-1----:R-:W-:-:S05]  /*af70*/  UMOV UR15, 0x3 ;  /* 0x00000003000f7882 */ /* 0x002fca0000000000 */
.L_x_11:
[----:B------:R-:W-:Y:S01]  /*af80*/  IMAD.U32 R4, R4, -0x80000000, RZ ;  /* 0x8000000004047824 */ /* 0x000fe200078e00ff */
[----:B------:R-:W-:-:S03]  /*af90*/  UIADD3 UR6, UPT, UPT, UR6, 0x1, URZ ;  /* 0x0000000106067890 */ /* 0x000fc6000fffe0ff */
[----:B------:R-:W1:Y:S01]  /*afa0*/  SYNCS.PHASECHK.TRANS64.TRYWAIT P3, [UR8], R4 ;  /* 0x00000004ff0075a7 */ /* 0x000e620008061108 */
[----:B------:R-:W-:-:S04]  /*afb0*/  UISETP.GT.AND UP1, UPT, UR6, 0x2, UPT ;  /* 0x000000020600788c */ /* 0x000fc8000bf24270 */
[----:B------:R-:W-:-:S04]  /*afc0*/  USEL UR6, UR6, URZ, !UP1 ;  /* 0x000000ff06067287 */ /* 0x000fc8000c800000 */
[----:B------:R-:W-:Y:S01]  /*afd0*/  ULEA UR34, UR6, UR10, 0xf ;  /* 0x0000000a06227291 */ /* 0x000fe2000f8e78ff */
[----:B-1----:R-:W-:Y:S11]  /*afe0*/  @!P3 BRA `(.L_x_9) ;  /* 0x0000008c0084b947 */ /* 0x002ff60003800000 */
.L_x_17:
[----:B------:R-:W-:-:S04]  /*aff0*/  DEPBAR.LE SB0, 0x4 ;  /* 0x000081000000791a */ /* 0x000fc80000000000 */
[----:B------:R-:W-:Y:S01]  /*b000*/  BAR.SYNC.DEFER_BLOCKING 0x0 ;  /* 0x0000000000007b1d */ /* 0x000fe20000010000 */
[----:B------:R-:W-:Y:S02]  /*b010*/  UIADD3 UR5, UPT, UPT, UR5, 0x1, URZ ;  /* 0x0000000105057890 */ /* 0x000fe4000fffe0ff */
[----:B------:R-:W-:Y:S02]  /*b020*/  ULEA UR8, UR14, UR10, 0x3 ;  /* 0x0000000a0e087291 */ /* 0x000fe4000f8e18ff */
[----:B------:R-:W-:Y:S02]  /*b030*/  UISETP.GT.AND UP1, UPT, UR5, 0x3, UPT ;  /* 0x000000030500788c */ /* 0x000fe4000bf24270 */
[----:B------:R-:W-:Y:S02]  /*b040*/  UIADD3 UR8, UPT, UPT, UR8, 0x28000, URZ ;  /* 0x0002800008087890 */ /* 0x000fe4000fffe0ff */
[----:B------:R-:W-:Y:S01]  /*b050*/  USEL UR5, UR5, URZ, !UP1 ;  /* 0x000000ff05057287 */ /* 0x000fe2000c800000 */
[----:B------:R-:W-:Y:S01]  /*b060*/  UMOV UR4, UR7 ;  /* 0x0000000700047c82 */ /* 0x000fe20008000000 */
[----:B------:R-:W1:Y:S04]  /*b070*/  LDSM.16.M88.4 R36, [R2+UR34] ;  /* 0x000000220224783b */ /* 0x000e680008000200 */
[----:B------:R-:W2:Y:S04]  /*b080*/  LDSM.16.M88.4 R8, [R2+UR34+0x800] ;  /* 0x000800220208783b */ /* 0x000ea80008000200 */
[----:B------:R-:W3:Y:S04]  /*b090*/  LDSM.16.M88.4 R12, [R2+UR34+0x1800] ;  /* 0x00180022020c783b */ /* 0x000ee80008000200 */
[----:B------:R-:W4:Y:S04]  /*b0a0*/  LDSM.16.M88.4 R40, [R2+UR34+0x1000] ;  /* 0x001000220228783b */ /* 0x000f280008000200 */
[----:B------:R-:W5:Y:S04]  /*b0b0*/  LDSM.16.M88.4 R16, [R2+UR34+0x2800] ;  /* 0x002800220210783b */ /* 0x000f680008000200 */
[----:B------:R-:W5:Y:S04]  /*b0c0*/  LDSM.16.M88.4 R28, [R2+UR34+0x3000] ;  /* 0x00300022021c783b */ /* 0x000f680008000200 */
[----:B------:R-:W5:Y:S04]  /*b0d0*/  LDSM.16.M88.4 R32, [R2+UR34+0x2000] ;  /* 0x002000220220783b */ /* 0x000f680008000200 */
[----:B------:R-:W5:Y:S04]  /*b0e0*/  LDSM.16.M88.4 R20, [R2+UR34+0x3800] ;  /* 0x003800220214783b */ /* 0x000f680008000200 */
[----:B------:R-:W5:Y:S04]  /*b0f0*/  LDSM.16.M88.4 R52, [R2+UR34+0x4000] ;  /* 0x004000220234783b */ /* 0x000f680008000200 */
[----:B------:R-:W5:Y:S01]  /*b100*/  LDSM.16.M88.4 R24, [R2+UR34+0x4800] ;  /* 0x004800220218783b */ /* 0x000f620008000200 */
[----:B-1----:R-:W-:Y:S01]  /*b110*/  IMAD.MOV.U32 R4, RZ, RZ, R36 ;  /* 0x000000ffff047224 */ /* 0x002fe200078e0024 */
[----:B------:R-:W-:Y:S01]  /*b120*/  MOV R36, R37 ;  /* 0x0000002500247202 */ /* 0x000fe20000000f00 */
[----:B------:R-:W-:Y:S01]  /*b130*/  IMAD.MOV.U32 R37, RZ, RZ, R39 ;  /* 0x000000ffff257224 */ /* 0x000fe200078e0027 */
[----:B------:R-:W1:Y:S01]  /*b140*/  LDSM.16.M88.4 R56, [R2+UR34+0x5000] ;  /* 0x005000220238783b */ /* 0x000e620008000200 */
[----:B------:R-:W-:-:S02]  /*b150*/  IMAD.MOV.U32 R5, RZ, RZ, R38 ;  /* 0x000000ffff057224 */ /* 0x000fc400078e0026 */
[----:B--2---:R-:W-:Y:S01]  /*b160*/  IMAD.MOV.U32 R39, RZ, RZ, R11 ;  /* 0x000000ffff277224 */ /* 0x004fe200078e000b */
[----:B------:R-:W-:Y:S01]  /*b170*/  LDSM.16.M88.4 R60, [R2+UR34+0x6000] ;  /* 0x00600022023c783b */ /* 0x000fe20008000200 */
[----:B------:R-:W-:Y:S02]  /*b180*/  IMAD.MOV.U32 R38, RZ, RZ, R9 ;  /* 0x000000ffff267224 */ /* 0x000fe400078e0009 */
[----:B---3--:R-:W-:Y:S01]  /*b190*/  IMAD.MOV.U32 R11, RZ, RZ, R14 ;  /* 0x000000ffff0b7224 */ /* 0x008fe200078e000e */
[----:B------:R-:W-:Y:S01]  /*b1a0*/  LDSM.16.M88.4 R64, [R2+UR34+0x7000] ;  /* 0x007000220240783b */ /* 0x000fe20008000200 */
[----:B------:R-:W-:Y:S01]  /*b1b0*/  IMAD.MOV.U32 R7, RZ, RZ, R10 ;  /* 0x000000ffff077224 */ /* 0x000fe200078e000a */
[----:B----4-:R-:W-:Y:S01]  /*b1c0*/  MOV R9, R42 ;  /* 0x0000002a00097202 */ /* 0x010fe20000000f00 */
[----:B------:R-:W-:Y:S01]  /*b1d0*/  IMAD.MOV.U32 R10, RZ, RZ, R12 ;  /* 0x000000ffff0a7224 */ /* 0x000fe200078e000c */
[----:B------:R-:W-:Y:S01]  /*b1e0*/  LDSM.16.M88.4 R108, [R2+UR34+0x7800] ;  /* 0x00780022026c783b */ /* 0x000fe20008000200 */
[----:B-----5:R-:W-:Y:S01]  /*b1f0*/  IMAD.MOV.U32 R14, RZ, RZ, R16 ;  /* 0x000000ffff0e7224 */ /* 0x020fe200078e0010 */
[----:B------:R-:W-:Y:S01]  /*b200*/  MOV R47, R19 ;  /* 0x00000013002f7202 */ /* 0x000fe20000000f00 */
[----:B------:R-:W-:-:S02]  /*b210*/  IMAD.MOV.U32 R46, RZ, RZ, R17 ;  /* 0x000000ffff2e7224 */ /* 0x000fc400078e0011 */
[----:B------:R-:W-:Y:S02]  /*b220*/  IMAD.MOV.U32 R42, RZ, RZ, R13 ;  /* 0x000000ffff2a7224 */ /* 0x000fe400078e000d */
[----:B------:R-:W-:Y:S02]  /*b230*/  IMAD.MOV.U32 R16, RZ, RZ, R28 ;  /* 0x000000ffff107224 */ /* 0x000fe400078e001c */
[----:B------:R-:W-:Y:S01]  /*b240*/  IMAD.MOV.U32 R17, RZ, RZ, R30 ;  /* 0x000000ffff117224 */ /* 0x000fe200078e001e */
[----:B------:R-:W-:Y:S01]  /*b250*/  MOV R12, R32 ;  /* 0x00000020000c7202 */ /* 0x000fe20000000f00 */
[----:B------:R-:W-:Y:S02]  /*b260*/  IMAD.MOV.U32 R48, RZ, RZ, R29 ;  /* 0x000000ffff307224 */ /* 0x000fe400078e001d */
[----:B------:R-:W-:Y:S01]  /*b270*/  IMAD.MOV.U32 R49, RZ, RZ, R31 ;  /* 0x000000ffff317224 */ /* 0x000fe200078e001f */
[----:B------:R-:W-:Y:S01]  /*b280*/  MOV R50, R21 ;  /* 0x0000001500327202 */ /* 0x000fe20000000f00 */
[----:B------:R-:W-:Y:S01]  /*b290*/  IMAD.MOV.U32 R13, RZ, RZ, R34 ;  /* 0x000000ffff0d7224 */ /* 0x000fe200078e0022 */
[----:B------:R-:W2:Y:S01]  /*b2a0*/  LDSM.16.M88.4 R28, [R2+UR34+0x5800] ;  /* 0x00580022021c783b */ /* 0x000ea20008000200 */
[----:B------:R-:W-:-:S02]  /*b2b0*/  IMAD.MOV.U32 R44, RZ, RZ, R33 ;  /* 0x000000ffff2c7224 */ /* 0x000fc400078e0021 */
[----:B------:R-:W-:Y:S02]  /*b2c0*/  IMAD.MOV.U32 R45, RZ, RZ, R35 ;  /* 0x000000ffff2d7224 */ /* 0x000fe400078e0023 */
[----:B------:R-:W3:Y:S01]  /*b2d0*/  LDSM.16.M88.4 R32, [R2+UR34+0x6800] ;  /* 0x006800220220783b */ /* 0x000ee20008000200 */
        /* <DEDUP_REMOVED lines=16> */
[----:B------:R-:W-:Y:S02]  /*b3e0*/  IMAD.MOV.U32 R55, RZ, RZ, R27 ;  /* 0x000000ffff377224 */ /* 0x000fe400078e001b */
[----:B-1----:R-:W-:Y:S02]  /*b3f0*/  IMAD.MOV.U32 R24, RZ, RZ, R56 ;  /* 0x000000ffff187224 */ /* 0x002fe400078e0038 */
[----:B------:R-:W-:Y:S01]  /*b400*/  IMAD.MOV.U32 R25, RZ, RZ, R58 ;  /* 0x000000ffff197224 */ /* 0x000fe200078e003a */
[----:B--2---:R-:W-:Y:S01]  /*b410*/  MOV R26, R28 ;  /* 0x0000001c001a7202 */ /* 0x004fe20000000f00 */
[----:B------:R-:W-:-:S02]  /*b420*/  IMAD.MOV.U32 R27, RZ, RZ, R30 ;  /* 0x000000ffff1b7224 */ /* 0x000fc400078e001e */
[----:B------:R-:W-:Y:S02]  /*b430*/  IMAD.MOV.U32 R56, RZ, RZ, R57 ;  /* 0x000000ffff387224 */ /* 0x000fe400078e0039 */
[----:B------:R-:W-:Y:S02]  /*b440*/  IMAD.MOV.U32 R58, RZ, RZ, R29 ;  /* 0x000000ffff3a7224 */ /* 0x000fe400078e001d */
[----:B------:R-:W-:Y:S02]  /*b450*/  IMAD.MOV.U32 R28, RZ, RZ, R60 ;  /* 0x000000ffff1c7224 */ /* 0x000fe400078e003c */
[----:B---3--:R-:W-:Y:S02]  /*b460*/  IMAD.MOV.U32 R30, RZ, RZ, R32 ;  /* 0x000000ffff1e7224 */ /* 0x008fe400078e0020 */
[----:B------:R-:W-:Y:S02]  /*b470*/  IMAD.MOV.U32 R57, RZ, RZ, R59 ;  /* 0x000000ffff397224 */ /* 0x000fe400078e003b */
[----:B------:R-:W-:-:S02]  /*b480*/  IMAD.MOV.U32 R29, RZ, RZ, R62 ;  /* 0x000000ffff1d7224 */ /* 0x000fc400078e003e */
[----:B------:R-:W-:Y:S01]  /*b490*/  IMAD.MOV.U32 R60, RZ, RZ, R61 ;  /* 0x000000ffff3c7224 */ /* 0x000fe200078e003d */
[----:B------:R-:W-:Y:S01]  /*b4a0*/  MOV R61, R63 ;  /* 0x0000003f003d7202 */ /* 0x000fe20000000f00 */
[----:B------:R-:W-:Y:S01]  /*b4b0*/  IMAD.MOV.U32 R32, RZ, RZ, R64 ;  /* 0x000000ffff207224 */ /* 0x000fe200078e0040 */
[----:B------:R-:W-:Y:S01]  /*b4c0*/  MOV R64, R65 ;  /* 0x0000004100407202 */ /* 0x000fe20000000f00 */
        /* <DEDUP_REMOVED lines=9> */
[----:B------:R-:W-:-:S04]  /*b560*/  IMAD.MOV.U32 R67, RZ, RZ, R111 ;  /* 0x000000ffff437224 */ /* 0x000fc800078e006f */
[----:B------:R1:W-:Y:S01]  /*b570*/  STTM.x64 tmem[UR11+0x100], R4 ;  /* 0x00010004000079ed */ /* 0x0003e2000834000b */
[----:B------:R-:W2:Y:S02]  /*b580*/  FENCE.VIEW.ASYNC.T ;  /* 0x00000000000073c6 */ /* 0x000ea40000000200 */
[----:B--2---:R-:W-:Y:S06]  /*b590*/  BAR.SYNC.DEFER_BLOCKING 0x0 ;  /* 0x0000000000007b1d */ /* 0x004fec0000010000 */
[----:B------:R-:W-:Y:S05]  /*b5a0*/  @P0 BRA `(.L_x_10) ;  /* 0x0000000000cc0947 */ /* 0x000fea0003800000 */
[----:B------:R-:W-:Y:S01]  /*b5b0*/  ULEA UR9, UR5, UR10, 0xe ;  /* 0x0000000a05097291 */ /* 0x000fe2000f8e70ff */
[----:B------:R-:W-:Y:S01]  /*b5c0*/  UMOV UR7, URZ ;  /* 0x000000ff00077c82 */ /* 0x000fe20008000000 */
[----:B------:R-:W-:Y:S02]  /*b5d0*/  UIADD3 UR35, UPT, UPT, UR18, 0x108, URZ ;  /* 0x0000010812237890 */ /* 0x000fe4000fffe0ff */
[----:B------:R-:W-:Y:S02]  /*b5e0*/  UIADD3 UR9, UPT, UPT, UR9, 0x18000, URZ ;  /* 0x0001800009097890 */ /* 0x000fe4000fffe0ff */
[----:B------:R-:W-:Y:S02]  /*b5f0*/  UIADD3 UR40, UPT, UPT, UR18, 0x110, URZ ;  /* 0x0000011012287890 */ /* 0x000fe4000fffe0ff */
[----:B------:R-:W-:Y:S02]  /*b600*/  USHF.R.U32.HI UR9, URZ, 0x4, UR9 ;  /* 0x00000004ff097899 */ /* 0x000fe40008011609 */
[----:B------:R-:W-:-:S02]  /*b610*/  UIADD3 UR41, UPT, UPT, UR18, 0x118, URZ ;  /* 0x0000011812297890 */ /* 0x000fc4000fffe0ff */
[----:B------:R-:W-:Y:S02]  /*b620*/  USGXT.U32 UR12, UR9, 0xe ;  /* 0x0000000e090c789a */ /* 0x000fe40008000000 */
[----:B------:R-:W-:Y:S02]  /*b630*/  UIADD3 UR42, UPT, UPT, UR18, 0x80, URZ ;  /* 0x00000080122a7890 */ /* 0x000fe4000fffe0ff */
[----:B------:R-:W-:Y:S02]  /*b640*/  UIADD3 UR28, UP1, UPT, UR12, 0x2, URZ ;  /* 0x000000020c1c7890 */ /* 0x000fe4000ff3e0ff */
[----:B------:R-:W-:Y:S02]  /*b650*/  UIADD3 UR43, UPT, UPT, UR18, 0x120, URZ ;  /* 0x00000120122b7890 */ /* 0x000fe4000fffe0ff */
[----:B------:R-:W-:Y:S02]  /*b660*/  UIADD3.X UR29, UPT, UPT, UR7, 0x40004040, URZ, UP1, !UPT ;  /* 0x40004040071d7890 */ /* 0x000fe40008ffe4ff */
[----:B------:R-:W-:-:S02]  /*b670*/  UIADD3 UR36, UP1, UPT, UR28, 0x2, URZ ;  /* 0x000000021c247890 */ /* 0x000fc4000ff3e0ff */
[----:B------:R-:W-:Y:S02]  /*b680*/  UIADD3 UR38, UP2, UPT, UR28, 0x4, URZ ;  /* 0x000000041c267890 */ /* 0x000fe4000ff5e0ff */
[----:B------:R-:W-:Y:S02]  /*b690*/  UIADD3.X UR37, UPT, UPT, UR29, URZ, URZ, UP1, !UPT ;  /* 0x000000ff1d257290 */ /* 0x000fe40008ffe4ff */
[----:B------:R-:W-:Y:S02]  /*b6a0*/  UIADD3.X UR39, UPT, UPT, UR29, URZ, URZ, UP2, !UPT ;  /* 0x000000ff1d277290 */ /* 0x000fe400097fe4ff */
[----:B------:R-:W-:Y:S02]  /*b6b0*/  UIADD3 UR44, UPT, UPT, UR18, 0x80, URZ ;  /* 0x00000080122c7890 */ /* 0x000fe4000fffe0ff */
[----:B------:R-:W-:Y:S02]  /*b6c0*/  UIADD3 UR45, UPT, UPT, UR18, 0x128, URZ ;  /* 0x00000128122d7890 */ /* 0x000fe4000fffe0ff */
[----:B------:R-:W-:-:S02]  /*b6d0*/  UIADD3 UR46, UPT, UPT, UR18, 0x80, URZ ;  /* 0x00000080122e7890 */ /* 0x000fc4000fffe0ff */
        /* <DEDUP_REMOVED lines=22> */
[----:B------:R-:W-:Y:S01]  /*b840*/  UMOV UR9, URZ ;  /* 0x000000ff00097c82 */ /* 0x000fe20008000000 */
[----:B------:R2:W-:Y:S01]  /*b850*/  UTCHMMA tmem[UR43], gdesc[UR12], tmem[UR42], tmem[UR32], idesc[UR33], UPT ;  /* 0x00ff200c2b0079ea */ /* 0x0005e2000b80002a */
        /* <DEDUP_REMOVED lines=8> */
.L_x_10:
[----:B-1----:R-:W3:Y:S01]  /*b8e0*/  LDL R7, [R1+0xe4] ;  /* 0x0000e40001077983 */ /* 0x002ee20000100800 */
[----:B------:R-:W1:Y:S03]  /*b8f0*/  LDC R5, c[0x0][0x3a0] ;  /* 0x0000e800ff057b82 */ /* 0x000e660000000800 */
[----:B------:R-:W4:Y:S01]  /*b900*/  LDL R6, [R1+0xe0] ;  /* 0x0000e00001067983 */ /* 0x000f220000100800 */
[----:B------:R-:W-:Y:S01]  /*b910*/  ISETP.GT.AND P4, PT, R77, RZ, PT ;  /* 0x000000ff4d00720c */ /* 0x000fe20003f84270 */
[----:B------:R-:W-:Y:S02]  /*b920*/  VIADD R10, R68, UR34 ;  /* 0x00000022440a7c36 */ /* 0x000fe40008000000 */
[----:B------:R-:W5:Y:S04]  /*b930*/  LDL R21, [R1+0x4] ;  /* 0x0000040001157983 */ /* 0x000f680000100800 */
[----:B--2---:R-:W2:Y:S04]  /*b940*/  LDL R20, [R1+0x14] ;  /* 0x0000140001147983 */ /* 0x004ea80000100800 */
[----:B------:R-:W2:Y:S04]  /*b950*/  LDL R19, [R1+0x8] ;  /* 0x0000080001137983 */ /* 0x000ea80000100800 */
[----:B------:R-:W2:Y:S04]  /*b960*/  LDL R18, [R1+0x24] ;  /* 0x0000240001127983 */ /* 0x000ea80000100800 */
[----:B------:R-:W2:Y:S01]  /*b970*/  LDL R17, [R1+0x18] ;  /* 0x0000180001117983 */ /* 0x000ea20000100800 */
[----:B-1----:R-:W-:-:S03]  /*b980*/  VIADD R5, R5, 0x1f ;  /* 0x0000001f05057836 */ /* 0x002fc60000000000 */
[----:B------:R-:W2:Y:S02]  /*b990*/  LDL R15, [R1+0x28] ;  /* 0x00002800010f7983 */ /* 0x000ea40000100800 */
[----:B------:R-:W-:Y:S02]  /*b9a0*/  SHF.R.S32.HI R4, RZ, 0x1f, R5 ;  /* 0x0000001fff047819 */ /* 0x000fe40000011405 */
[----:B------:R-:W2:Y:S02]  /*b9b0*/  LDL R14, [R1+0x44] ;  /* 0x00004400010e7983 */ /* 0x000ea40000100800 */
[----:B------:R-:W-:Y:S02]  /*b9c0*/  LEA.HI R4, R4, R5, RZ, 0x5 ;  /* 0x0000000504047211 */ /* 0x000fe400078f28ff */
[----:B------:R-:W2:Y:S02]  /*b9d0*/  LDL R16, [R1+0x34] ;  /* 0x0000340001107983 */ /* 0x000ea40000100800 */
[----:B------:R-:W-:-:S02]  /*b9e0*/  SHF.R.S32.HI R4, RZ, 0x5, R4 ;  /* 0x00000005ff047819 */ /* 0x000fc40000011404 */
[----:B------:R-:W2:Y:S02]  /*b9f0*/  LDL R12, [R1+0x48] ;  /* 0x00004800010c7983 */ /* 0x000ea40000100800 */
[----:B------:R-:W-:Y:S02]  /*ba00*/  IADD3 R4, PT, PT, R4, -0x4, RZ ;  /* 0xfffffffc04047810 */ /* 0x000fe40007ffe0ff */
[----:B------:R-:W2:Y:S02]  /*ba10*/  LDL R13, [R1+0x38] ;  /* 0x00003800010d7983 */ /* 0x000ea40000100800 */
[----:B------:R-:W-:Y:S02]  /*ba20*/  ISETP.GE.AND P3, PT, R187, R4, PT ;  /* 0x00000004bb00720c */ /* 0x000fe40003f66270 */
[----:B------:R-:W-:Y:S01]  /*ba30*/  SEL R4, RZ, 0x4, !P4 ;  /* 0x00000004ff047807 */ /* 0x000fe20006000000 */
[----:B------:R-:W-:Y:S01]  /*ba40*/  BAR.SYNC.DEFER_BLOCKING 0x0 ;  /* 0x0000000000007b1d */ /* 0x000fe20000010000 */
[----:B------:R-:W-:-:S02]  /*ba50*/  ISETP.GT.AND P4, PT, R77, 0x1, PT ;  /* 0x000000014d00780c */ /* 0x000fc40003f84270 */
[----:B------:R-:W-:Y:S02]  /*ba60*/  SEL R4, R4, RZ, !P3 ;  /* 0x000000ff04047207 */ /* 0x000fe40005800000 */
[----:B------:R-:W-:Y:S02]  /*ba70*/  SEL R5, RZ, 0x4, !P4 ;  /* 0x00000004ff057807 */ /* 0x000fe40006000000 */
[----:B------:R-:W-:Y:S01]  /*ba80*/  ISETP.NE.U32.AND P5, PT, R4, RZ, PT ;  /* 0x000000ff0400720c */ /* 0x000fe20003fa5070 */
[----:B------:R-:W1:Y:S01]  /*ba90*/  S2R R9, SR_TID.X ;  /* 0x0000000000097919 */ /* 0x000e620000002100 */
[----:B------:R-:W-:Y:S01]  /*baa0*/  UIADD3 UR15, UPT, UPT, UR15, 0x1, URZ ;  /* 0x000000010f0f7890 */ /* 0x000fe2000fffe0ff */
[----:B------:R-:W2:Y:S04]  /*bab0*/  LDL R24, [R1+0xc] ;  /* 0x00000c0001187983 */ /* 0x000ea80000100800 */
[----:B------:R-:W2:Y:S04]  /*bac0*/  LDL R23, [R1] ;  /* 0x0000000001177983 */ /* 0x000ea80000100800 */
[----:B------:R-:W2:Y:S01]  /*bad0*/  LDL R22, [R1+0x1c] ;  /* 0x00001c0001167983 */ /* 0x000ea20000100800 */
[----:B---3--:R-:W-:-:S02]  /*bae0*/  IADD3 R4, P4, PT, R72, R7, RZ ;  /* 0x0000000748047210 */ /* 0x008fc40007f9e0ff */
[----:B------:R-:W-:Y:S02]  /*baf0*/  SEL R7, R5, RZ, !P3 ;  /* 0x000000ff05077207 */ /* 0x000fe40005800000 */
[----:B----4-:R-:W-:Y:S01]  /*bb00*/  IADD3 R6, P6, PT, R72, R6, RZ ;  /* 0x0000000648067210 */ /* 0x010fe20007fde0ff */
[----:B------:R-:W-:Y:S01]  /*bb10*/  IMAD.X R5, R75, 0x1, R74, P4 ;  /* 0x000000014b057824 */ /* 0x000fe200020e064a */
[----:B------:R-:W-:-:S03]  /*bb20*/  ISETP.NE.U32.AND P4, PT, R7, RZ, PT ;  /* 0x000000ff0700720c */ /* 0x000fc60003f85070 */
[----:B------:R-:W-:Y:S01]  /*bb30*/  IMAD.X R7, R75, 0x1, R73, P6 ;  /* 0x000000014b077824 */ /* 0x000fe200030e0649 */
[----:B------:R-:W-:Y:S01]  /*bb40*/  @!PT LDS RZ, [RZ] ;  /* 0x00000000fffff984 */ /* 0x000fe20000000800 */
[----:B------:R-:W-:Y:S01]  /*bb50*/  @!PT LDS RZ, [RZ] ;  /* 0x00000000fffff984 */ /* 0x000fe20000000800 */
[----:B------:R-:W-:Y:S01]  /*bb60*/  @!PT LDS RZ, [RZ] ;  /* 0x00000000fffff984 */ /* 0x000fe20000000800 */
[----:B------:R3:W-:Y:S04]  /*bb70*/  LDGSTS.E [R10], desc[UR16][R4.64], P5 ;  /* 0x00000000040a7fae */ /* 0x0007e8000a9a1010 */
[----:B------:R4:W-:Y:S01]  /*bb80*/  LDGSTS.E [R10+0x200], desc[UR16][R6.64], P5 ;  /* 0x00200000060a7fae */ /* 0x0009e2000a9a1010 */
[----:B------:R-:W-:Y:S02]  /*bb90*/  ISETP.GT.AND P6, PT, R77, 0x2, PT ;  /* 0x000000024d00780c */ /* 0x000fe40003fc4270 */
[----:B---3--:R-:W-:-:S05]  /*bba0*/  IADD3 R4, P5, PT, R72, R186, RZ ;  /* 0x000000ba48047210 */ /* 0x008fca0007fbe0ff */
[C---:B------:R-:W-:Y:S01]  /*bbb0*/  IMAD.X R5, R75.reuse, 0x1, R185, P5 ;  /* 0x000000014b057824 */ /* 0x040fe200028e06b9 */
[----:B----4-:R-:W-:Y:S02]  /*bbc0*/  IADD3 R6, P5, PT, R72, R184, RZ ;  /* 0x000000b848067210 */ /* 0x010fe40007fbe0ff */
[----:B------:R-:W-:Y:S02]  /*bbd0*/  SEL R8, RZ, 0x4, !P6 ;  /* 0x00000004ff087807 */ /* 0x000fe40007000000 */
[----:B------:R3:W-:Y:S01]  /*bbe0*/  LDGSTS.E [R10+0x400], desc[UR16][R4.64], P4 ;  /* 0x00400000040a7fae */ /* 0x0007e2000a1a1010 */
[----:B------:R-:W-:Y:S01]  /*bbf0*/  IMAD.X R7, R75, 0x1, R183, P5 ;  /* 0x000000014b077824 */ /* 0x000fe200028e06b7 */
[----:B------:R-:W-:-:S04]  /*bc00*/  SEL R8, R8, RZ, !P3 ;  /* 0x000000ff08087207 */ /* 0x000fc80005800000 */
[----:B------:R4:W-:Y:S01]  /*bc10*/  LDGSTS.E [R10+0x600], desc[UR16][R6.64], P4 ;  /* 0x00600000060a7fae */ /* 0x0009e2000a1a1010 */
[----:B------:R-:W-:Y:S02]  /*bc20*/  ISETP.NE.U32.AND P5, PT, R8, RZ, PT ;  /* 0x000000ff0800720c */ /* 0x000fe40003fa5070 */
[----:B---3--:R-:W-:Y:S02]  /*bc30*/  IADD3 R4, P4, PT, R72, R182, RZ ;  /* 0x000000b648047210 */ /* 0x008fe40007f9e0ff */
[----:B------:R-:W-:-:S03]  /*bc40*/  ISETP.GT.AND P6, PT, R77, 0x3, PT ;  /* 0x000000034d00780c */ /* 0x000fc60003fc4270 */
[C---:B------:R-:W-:Y:S01]  /*bc50*/  IMAD.X R5, R75.reuse, 0x1, R181, P4 ;  /* 0x000000014b057824 */ /* 0x040fe200020e06b5 */
[----:B----4-:R-:W-:Y:S02]  /*bc60*/  IADD3 R6, P4, PT, R72, R180, RZ ;  /* 0x000000b448067210 */ /* 0x010fe40007f9e0ff */
[----:B------:R-:W-:Y:S02]  /*bc70*/  SEL R8, RZ, 0x4, !P6 ;  /* 0x00000004ff087807 */ /* 0x000fe40007000000 */
[----:B------:R-:W-:Y:S01]  /*bc80*/  IADD3.X R7, PT, PT, R75, R179, RZ, P4, !PT ;  /* 0x000000b34b077210 */ /* 0x000fe200027fe4ff */
[----:B------:R3:W-:Y:S01]  /*bc90*/  LDGSTS.E [R10+0x800], desc[UR16][R4.64], P5 ;  /* 0x00800000040a7fae */ /* 0x0007e2000a9a1010 */
[----:B------:R-:W-:-:S03]  /*bca0*/  SEL R8, R8, RZ, !P3 ;  /* 0x000000ff08087207 */ /* 0x000fc60005800000 */
[----:B------:R4:W-:Y:S01]  /*bcb0*/  LDGSTS.E [R10+0xa00], desc[UR16][R6.64], P5 ;  /* 0x00a00000060a7fae */ /* 0x0009e2000a9a1010 */
[----:B------:R-:W-:Y:S02]  /*bcc0*/  ISETP.NE.U32.AND P4, PT, R8, RZ, PT ;  /* 0x000000ff0800720c */ /* 0x000fe40003f85070 */
[----:B---3--:R-:W-:Y:S02]  /*bcd0*/  IADD3 R4, P5, PT, R72, R178, RZ ;  /* 0x000000b248047210 */ /* 0x008fe40007fbe0ff */
[----:B------:R-:W-:-:S03]  /*bce0*/  ISETP.GT.AND P6, PT, R77, 0x4, PT ;  /* 0x000000044d00780c */ /* 0x000fc60003fc4270 */
[----:B------:R-:W-:Y:S01]  /*bcf0*/  IMAD.X R5, R75, 0x1, R177, P5 ;  /* 0x000000014b057824 */ /* 0x000fe200028e06b1 */
[----:B----4-:R-:W-:Y:S02]  /*bd00*/  IADD3 R6, P5, PT, R72, R176, RZ ;  /* 0x000000b048067210 */ /* 0x010fe40007fbe0ff */
[----:B------:R-:W-:-:S03]  /*bd10*/  SEL R8, RZ, 0x4, !P6 ;  /* 0x00000004ff087807 */ /* 0x000fc60007000000 */
[----:B------:R3:W-:Y:S01]  /*bd20*/  LDGSTS.E [R10+0xc00], desc[UR16][R4.64], P4 ;  /* 0x00c00000040a7fae */ /* 0x0007e2000a1a1010 */
[----:B------:R-:W-:Y:S01]  /*bd30*/  IMAD.X R7, R75, 0x1, R175, P5 ;  /* 0x000000014b077824 */ /* 0x000fe200028e06af */
[----:B------:R-:W-:-:S04]  /*bd40*/  SEL R8, R8, RZ, !P3 ;  /* 0x000000ff08087207 */ /* 0x000fc80005800000 */
        /* <DEDUP_REMOVED lines=22> */
[C---:B---3--:R-:W-:Y:S02]  /*beb0*/  IADD3 R4, P4, PT, R72.reuse, R166, RZ ;  /* 0x000000a648047210 */ /* 0x048fe40007f9e0ff */
[----:B------:R-:W-:Y:S02]  /*bec0*/  ISETP.GT.AND P6, PT, R77, 0x7, PT ;  /* 0x000000074d00780c */ /* 0x000fe40003fc4270 */
[----:B------:R-:W-:Y:S02]  /*bed0*/  IADD3.X R5, PT, PT, R75, R165, RZ, P4, !PT ;  /* 0x000000a54b057210 */ /* 0x000fe400027fe4ff */
        /* <DEDUP_REMOVED lines=33> */
[----:B------:R-:W-:Y:S02]  /*c0f0*/  IADD3.X R7, PT, PT, R75, R151, RZ, P5, !PT ;  /* 0x000000974b077210 */ /* 0x000fe40002ffe4ff */
        /* <DEDUP_REMOVED lines=196> */
[----:B------:R-:W-:Y:S02]  /*cd40*/  SEL R8, RZ, 0x4, !P6 ;  /* 0x00000004ff087807 */ /* 0x000fe40007000000 */
[----:B----4-:R-:W-:Y:S02]  /*cd50*/  IADD3 R6, P5, PT, R72, R200, RZ ;  /* 0x000000c848067210 */ /* 0x010fe40007fbe0ff */
[----:B------:R-:W-:Y:S01]  /*cd60*/  SEL R8, R8, RZ, !P3 ;  /* 0x000000ff08087207 */ /* 0x000fe20005800000 */
[----:B------:R3:W-:Y:S01]  /*cd70*/  LDGSTS.E [R10+0x7400], desc[UR16][R4.64], P4 ;  /* 0x07400000040a7fae */ /* 0x0007e2000a1a1010 */
[----:B------:R-:W-:Y:S01]  /*cd80*/  ISETP.GT.AND P6, PT, R77, 0x1f, PT ;  /* 0x0000001f4d00780c */ /* 0x000fe20003fc4270 */
[----:B------:R-:W-:Y:S01]  /*cd90*/  IMAD.X R7, R75, 0x1, R201, P5 ;  /* 0x000000014b077824 */ /* 0x000fe200028e06c9 */
[----:B------:R-:W-:Y:S02]  /*cda0*/  ISETP.NE.U32.AND P5, PT, R8, RZ, PT ;  /* 0x000000ff0800720c */ /* 0x000fe40003fa5070 */
[----:B------:R-:W-:-:S02]  /*cdb0*/  SEL R8, RZ, 0x4, !P6 ;  /* 0x00000004ff087807 */ /* 0x000fc40007000000 */
[----:B------:R4:W-:Y:S01]  /*cdc0*/  LDGSTS.E [R10+0x7600], desc[UR16][R6.64], P4 ;  /* 0x07600000060a7fae */ /* 0x0009e2000a1a1010 */
[----:B-1----:R-:W-:Y:S02]  /*cdd0*/  LOP3.LUT R9, R9, 0x1f, RZ, 0xc0, !PT ;  /* 0x0000001f09097812 */ /* 0x002fe400078ec0ff */
[----:B---3--:R-:W-:Y:S02]  /*cde0*/  IADD3 R4, P4, PT, R72, R202, RZ ;  /* 0x000000ca48047210 */ /* 0x008fe40007f9e0ff */
[----:B------:R-:W-:Y:S02]  /*cdf0*/  SEL R8, R8, RZ, !P3 ;  /* 0x000000ff08087207 */ /* 0x000fe40005800000 */
[----:B----4-:R-:W-:Y:S01]  /*ce00*/  IADD3 R6, P6, PT, R72, R204, RZ ;  /* 0x000000cc48067210 */ /* 0x010fe20007fde0ff */
[----:B------:R-:W-:-:S03]  /*ce10*/  IMAD.X R5, R75, 0x1, R203, P4 ;  /* 0x000000014b057824 */ /* 0x000fc600020e06cb */
[----:B------:R-:W-:Y:S02]  /*ce20*/  IADD3.X R7, PT, PT, R75, R205, RZ, P6, !PT ;  /* 0x000000cd4b077210 */ /* 0x000fe400037fe4ff */
[----:B------:R-:W-:Y:S01]  /*ce30*/  ISETP.GE.AND P6, PT, R9, R77, PT ;  /* 0x0000004d0900720c */ /* 0x000fe20003fc6270 */
[----:B------:R1:W-:Y:S01]  /*ce40*/  LDGSTS.E [R10+0x7800], desc[UR16][R4.64], P5 ;  /* 0x07800000040a7fae */ /* 0x0003e2000a9a1010 */
[----:B------:R-:W-:Y:S02]  /*ce50*/  ISETP.NE.U32.AND P4, PT, R8, RZ, PT ;  /* 0x000000ff0800720c */ /* 0x000fe40003f85070 */
[----:B------:R-:W-:Y:S01]  /*ce60*/  SEL R8, RZ, 0x4, P6 ;  /* 0x00000004ff087807 */ /* 0x000fe20003000000 */
[----:B------:R-:W-:Y:S01]  /*ce70*/  UISETP.GT.AND UP1, UPT, UR15, 0x3, UPT ;  /* 0x000000030f00788c */ /* 0x000fe2000bf24270 */
[----:B------:R3:W-:Y:S02]  /*ce80*/  LDGSTS.E [R10+0x7a00], desc[UR16][R6.64], P5 ;  /* 0x07a00000060a7fae */ /* 0x0007e4000a9a1010 */
[----:B------:R-:W-:Y:S01]  /*ce90*/  SEL R8, R8, RZ, !P3 ;  /* 0x000000ff08087207 */ /* 0x000fe20005800000 */
[----:B------:R-:W-:Y:S01]  /*cea0*/  USEL UR15, UR15, URZ, !UP1 ;  /* 0x000000ff0f0f7287 */ /* 0x000fe2000c800000 */
[----:B-1----:R-:W-:-:S02]  /*ceb0*/  IADD3 R4, P5, PT, R72, R206, RZ ;  /* 0x000000ce48047210 */ /* 0x002fc40007fbe0ff */
[----:B------:R-:W-:Y:S01]  /*cec0*/  ISETP.NE.U32.AND P3, PT, R8, RZ, PT ;  /* 0x000000ff0800720c */ /* 0x000fe20003f65070 */
[----:B------:R-:W-:Y:S01]  /*ced0*/  ULEA UR7, UR15, UR10, 0xe ;  /* 0x0000000a0f077291 */ /* 0x000fe2000f8e70ff */
[----:B---3--:R-:W-:Y:S01]  /*cee0*/  IADD3 R6, P6, PT, R72, R208, RZ ;  /* 0x000000d048067210 */ /* 0x008fe20007fde0ff */
[----:B------:R-:W-:Y:S01]  /*cef0*/  IMAD.X R5, R75, 0x1, R207, P5 ;  /* 0x000000014b057824 */ /* 0x000fe200028e06cf */
[----:B------:R-:W-:-:S03]  /*cf00*/  IADD3 R8, P5, PT, R78, R210, RZ ;  /* 0x000000d24e087210 */ /* 0x000fc60007fbe0ff */
[----:B------:R-:W-:Y:S01]  /*cf10*/  IMAD.X R7, R75, 0x1, R209, P6 ;  /* 0x000000014b077824 */ /* 0x000fe200030e06d1 */
[----:B------:R1:W-:Y:S01]  /*cf20*/  LDGSTS.E [R10+0x7c00], desc[UR16][R4.64], P4 ;  /* 0x07c00000040a7fae */ /* 0x0003e2000a1a1010 */
[----:B------:R-:W-:Y:S02]  /*cf30*/  IMAD.X R9, R76, 0x1, R211, P5 ;  /* 0x000000014c097824 */ /* 0x000fe400028e06d3 */
[----:B------:R-:W-:Y:S01]  /*cf40*/  VIADD R11, R3, UR7 ;  /* 0x00000007030b7c36 */ /* 0x000fe20008000000 */
[----:B------:R3:W-:Y:S04]  /*cf50*/  LDGSTS.E [R10+0x7e00], desc[UR16][R6.64], P4 ;  /* 0x07e00000060a7fae */ /* 0x0007e8000a1a1010 */
[----:B------:R-:W0:Y:S01]  /*cf60*/  LDGDEPBAR ;  /* 0x00000000000079af */ /* 0x000e220000000000 */
[----:B-1----:R-:W-:-:S03]  /*cf70*/  IADD3 R4, P6, PT, R78, R214, RZ ;  /* 0x000000d64e047210 */ /* 0x002fc60007fde0ff */
[----:B------:R1:W-:Y:S01]  /*cf80*/  LDGSTS.E [R11+0x18000], desc[UR16][R8.64], P3 ;  /* 0x18000000080b7fae */ /* 0x0003e200099a1010 */
[----:B---3--:R-:W-:Y:S01]  /*cf90*/  IADD3 R6, P4, PT, R78, R218, RZ ;  /* 0x000000da4e067210 */ /* 0x008fe20007f9e0ff */
[C---:B------:R-:W-:Y:S02]  /*cfa0*/  IMAD.X R5, R76.reuse, 0x1, R215, P6 ;  /* 0x000000014c057824 */ /* 0x040fe400030e06d7 */
[----:B------:R-:W3:Y:S02]  /*cfb0*/  LDL R10, [R1+0x4c] ;  /* 0x00004c00010a7983 */ /* 0x000ee40000100800 */
[----:B------:R-:W-:Y:S02]  /*cfc0*/  IMAD.X R7, R76, 0x1, R219, P4 ;  /* 0x000000014c077824 */ /* 0x000fe400020e06db */
[----:B------:R4:W-:Y:S01]  /*cfd0*/  LDGSTS.E [R11+0x18400], desc[UR16][R4.64], P3 ;  /* 0x18400000040b7fae */ /* 0x0009e200099a1010 */
[----:B-1----:R-:W-:-:S03]  /*cfe0*/  IADD3 R8, P5, PT, R78, R222, RZ ;  /* 0x000000de4e087210 */ /* 0x002fc60007fbe0ff */
[----:B------:R1:W-:Y:S01]  /*cff0*/  LDGSTS.E [R11+0x18800], desc[UR16][R6.64], P3 ;  /* 0x18800000060b7fae */ /* 0x0003e200099a1010 */
[----:B------:R-:W-:Y:S02]  /*d000*/  IADD3.X R9, PT, PT, R76, R223, RZ, P5, !PT ;  /* 0x000000df4c097210 */ /* 0x000fe40002ffe4ff */
[----:B----4-:R-:W-:-:S03]  /*d010*/  IADD3 R4, P4, PT, R78, R226, RZ ;  /* 0x000000e24e047210 */ /* 0x010fc60007f9e0ff */
[----:B------:R4:W-:Y:S01]  /*d020*/  LDGSTS.E [R11+0x18c00], desc[UR16][R8.64], P3 ;  /* 0x18c00000080b7fae */ /* 0x0009e200099a1010 */
[----:B-1----:R-:W-:Y:S01]  /*d030*/  IADD3 R6, P5, PT, R78, R230, RZ ;  /* 0x000000e64e067210 */ /* 0x002fe20007fbe0ff */
[----:B------:R-:W-:-:S04]  /*d040*/  IMAD.X R5, R76, 0x1, R227, P4 ;  /* 0x000000014c057824 */ /* 0x000fc800020e06e3 */
[----:B------:R-:W-:Y:S01]  /*d050*/  IMAD.X R7, R76, 0x1, R231, P5 ;  /* 0x000000014c077824 */ /* 0x000fe200028e06e7 */
[----:B------:R1:W-:Y:S01]  /*d060*/  LDGSTS.E [R11+0x19000], desc[UR16][R4.64], P3 ;  /* 0x19000000040b7fae */ /* 0x0003e200099a1010 */
[----:B----4-:R-:W-:-:S03]  /*d070*/  IADD3 R8, P4, PT, R78, R234, RZ ;  /* 0x000000ea4e087210 */ /* 0x010fc60007f9e0ff */
[----:B------:R4:W-:Y:S02]  /*d080*/  LDGSTS.E [R11+0x19400], desc[UR16][R6.64], P3 ;  /* 0x19400000060b7fae */ /* 0x0009e400099a1010 */
[----:B------:R-:W-:Y:S01]  /*d090*/  IMAD.X R9, R76, 0x1, R235, P4 ;  /* 0x000000014c097824 */ /* 0x000fe200020e06eb */
[----:B-1----:R-:W-:-:S04]  /*d0a0*/  IADD3 R4, P5, PT, R78, R238, RZ ;  /* 0x000000ee4e047210 */ /* 0x002fc80007fbe0ff */
[----:B------:R1:W-:Y:S01]  /*d0b0*/  LDGSTS.E [R11+0x19800], desc[UR16][R8.64], P3 ;  /* 0x19800000080b7fae */ /* 0x0003e200099a1010 */
[----:B----4-:R-:W-:Y:S01]  /*d0c0*/  IADD3 R6, P4, PT, R78, R242, RZ ;  /* 0x000000f24e067210 */ /* 0x010fe20007f9e0ff */
[----:B------:R-:W-:-:S04]  /*d0d0*/  IMAD.X R5, R76, 0x1, R239, P5 ;  /* 0x000000014c057824 */ /* 0x000fc800028e06ef */
[----:B------:R-:W-:Y:S01]  /*d0e0*/  IMAD.X R7, R76, 0x1, R243, P4 ;  /* 0x000000014c077824 */ /* 0x000fe200020e06f3 */
[----:B------:R4:W-:Y:S01]  /*d0f0*/  LDGSTS.E [R11+0x19c00], desc[UR16][R4.64], P3 ;  /* 0x19c00000040b7fae */ /* 0x0009e200099a1010 */
[----:B-1----:R-:W-:-:S03]  /*d100*/  IADD3 R8, P5, PT, R78, R246, RZ ;  /* 0x000000f64e087210 */ /* 0x002fc60007fbe0ff */
[----:B------:R5:W-:Y:S02]  /*d110*/  LDGSTS.E [R11+0x1a000], desc[UR16][R6.64], P3 ;  /* 0x1a000000060b7fae */ /* 0x000be400099a1010 */
[----:B------:R-:W-:Y:S01]  /*d120*/  IMAD.X R9, R76, 0x1, R247, P5 ;  /* 0x000000014c097824 */ /* 0x000fe200028e06f7 */
[----:B----4-:R-:W-:-:S04]  /*d130*/  IADD3 R4, P4, PT, R78, R250, RZ ;  /* 0x000000fa4e047210 */ /* 0x010fc80007f9e0ff */
[----:B------:R1:W-:Y:S01]  /*d140*/  LDGSTS.E [R11+0x1a400], desc[UR16][R8.64], P3 ;  /* 0x1a400000080b7fae */ /* 0x0003e200099a1010 */
[----:B-----5:R-:W-:Y:S02]  /*d150*/  IADD3 R6, P5, PT, R78, R21, RZ ;  /* 0x000000154e067210 */ /* 0x020fe40007fbe0ff */
[C---:B------:R-:W-:Y:S01]  /*d160*/  IADD3.X R5, PT, PT, R76.reuse, R251, RZ, P4, !PT ;  /* 0x000000fb4c057210 */ /* 0x040fe200027fe4ff */
[----:B------:R-:W4:Y:S02]  /*d170*/  LDL R21, [R1+0x10] ;  /* 0x0000100001157983 */ /* 0x000f240000100800 */
[----:B--2---:R-:W-:Y:S02]  /*d180*/  IMAD.X R7, R76, 0x1, R19, P5 ;  /* 0x000000014c077824 */ /* 0x004fe400028e0613 */
[----:B------:R2:W-:Y:S01]  /*d190*/  LDGSTS.E [R11+0x1a800], desc[UR16][R4.64], P3 ;  /* 0x1a800000040b7fae */ /* 0x0005e200099a1010 */
[----:B-1----:R-:W-:-:S03]  /*d1a0*/  IADD3 R8, P4, PT, R78, R20, RZ ;  /* 0x000000144e087210 */ /* 0x002fc60007f9e0ff */
[----:B------:R1:W-:Y:S02]  /*d1b0*/  LDGSTS.E [R11+0x1ac00], desc[UR16][R6.64], P3 ;  /* 0x1ac00000060b7fae */ /* 0x0003e400099a1010 */
[----:B------:R-:W-:Y:S02]  /*d1c0*/  IMAD.X R9, R76, 0x1, R17, P4 ;  /* 0x000000014c097824 */ /* 0x000fe400020e0611 */
[----:B------:R-:W5:Y:S01]  /*d1d0*/  LDL R20, [R1+0x2c] ;  /* 0x00002c0001147983 */ /* 0x000f620000100800 */
[----:B--2---:R-:W-:-:S03]  /*d1e0*/  IADD3 R4, P5, PT, R78, R18, RZ ;  /* 0x000000124e047210 */ /* 0x004fc60007fbe0ff */
[----:B------:R2:W-:Y:S02]  /*d1f0*/  LDGSTS.E [R11+0x1b000], desc[UR16][R8.64], P3 ;  /* 0x1b000000080b7fae */ /* 0x0005e400099a1010 */
[----:B------:R-:W-:Y:S02]  /*d200*/  IMAD.X R5, R76, 0x1, R15, P5 ;  /* 0x000000014c057824 */ /* 0x000fe400028e060f */
[----:B------:R-:W3:Y:S01]  /*d210*/  LDL R19, [R1+0x20] ;  /* 0x0000200001137983 */ /* 0x000ee20000100800 */
[----:B-1----:R-:W-:-:S03]  /*d220*/  IADD3 R6, P4, PT, R78, R16, RZ ;  /* 0x000000104e067210 */ /* 0x002fc60007f9e0ff */
[----:B------:R-:W3:Y:S01]  /*d230*/  LDL R18, [R1+0x3c] ;  /* 0x00003c0001127983 */ /* 0x000ee20000100800 */
[----:B--2---:R-:W-:-:S03]  /*d240*/  IADD3 R8, P5, PT, R78, R14, RZ ;  /* 0x0000000e4e087210 */ /* 0x004fc60007fbe0ff */
[----:B------:R-:W2:Y:S02]  /*d250*/  LDL R17, [R1+0x30] ;  /* 0x0000300001117983 */ /* 0x000ea40000100800 */
[----:B------:R-:W-:Y:S02]  /*d260*/  IMAD.X R9, R76, 0x1, R12, P5 ;  /* 0x000000014c097824 */ /* 0x000fe400028e060c */
[----:B------:R-:W2:Y:S01]  /*d270*/  LDL R16, [R1+0x40] ;  /* 0x0000400001107983 */ /* 0x000ea20000100800 */
[----:B------:R-:W-:-:S03]  /*d280*/  LOP3.LUT R12, R3, 0x40, RZ, 0x3c, !PT ;  /* 0x00000040030c7812 */ /* 0x000fc600078e3cff */
[----:B------:R-:W2:Y:S01]  /*d290*/  LDL R15, [R1+0x50] ;  /* 0x00005000010f7983 */ /* 0x000ea20000100800 */
[----:B------:R-:W-:Y:S01]  /*d2a0*/  IMAD.X R7, R76, 0x1, R13, P4 ;  /* 0x000000014c077824 */ /* 0x000fe200020e060d */
[----:B------:R-:W-:Y:S02]  /*d2b0*/  IADD3 R13, PT, PT, R12, UR7, RZ ;  /* 0x000000070c0d7c10 */ /* 0x000fe4000fffe0ff */
[----:B------:R-:W2:Y:S04]  /*d2c0*/  LDL R12, [R1+0x54] ;  /* 0x00005400010c7983 */ /* 0x000ea80000100800 */
[----:B------:R-:W2:Y:S04]  /*d2d0*/  LDL R14, [R1+0x5c] ;  /* 0x00005c00010e7983 */ /* 0x000ea80000100800 */
[----:B------:R1:W-:Y:S04]  /*d2e0*/  LDGSTS.E [R11+0x1b400], desc[UR16][R4.64], P3 ;  /* 0x1b400000040b7fae */ /* 0x0003e800099a1010 */
[----:B------:R1:W-:Y:S04]  /*d2f0*/  LDGSTS.E [R11+0x1b800], desc[UR16][R6.64], P3 ;  /* 0x1b800000060b7fae */ /* 0x0003e800099a1010 */
[----:B------:R1:W-:Y:S02]  /*d300*/  LDGSTS.E [R11+0x1bc00], desc[UR16][R8.64], P3 ;  /* 0x1bc00000080b7fae */ /* 0x0003e400099a1010 */
[----:B-1----:R-:W-:-:S02]  /*d310*/  IADD3 R4, P4, PT, R78, R212, RZ ;  /* 0x000000d44e047210 */ /* 0x002fc40007f9e0ff */
[----:B------:R-:W-:-:S03]  /*d320*/  IADD3 R6, P5, PT, R78, R216, RZ ;  /* 0x000000d84e067210 */ /* 0x000fc60007fbe0ff */
[----:B------:R-:W-:Y:S01]  /*d330*/  IMAD.X R5, R76, 0x1, R213, P4 ;  /* 0x000000014c057824 */ /* 0x000fe200020e06d5 */
[----:B------:R-:W-:Y:S01]  /*d340*/  IADD3 R8, P4, PT, R78, R220, RZ ;  /* 0x000000dc4e087210 */ /* 0x000fe20007f9e0ff */
[----:B------:R-:W-:-:S03]  /*d350*/  IMAD.X R7, R76, 0x1, R217, P5 ;  /* 0x000000014c077824 */ /* 0x000fc600028e06d9 */
[----:B------:R1:W-:Y:S01]  /*d360*/  LDGSTS.E [R13+0x18200], desc[UR16][R4.64], P3 ;  /* 0x18200000040d7fae */ /* 0x0003e200099a1010 */
[----:B------:R-:W-:-:S03]  /*d370*/  IMAD.X R9, R76, 0x1, R221, P4 ;  /* 0x000000014c097824 */ /* 0x000fc600020e06dd */
[----:B------:R1:W-:Y:S04]  /*d380*/  LDGSTS.E [R13+0x18600], desc[UR16][R6.64], P3 ;  /* 0x18600000060d7fae */ /* 0x0003e800099a1010 */
[----:B------:R1:W-:Y:S02]  /*d390*/  LDGSTS.E [R13+0x18a00], desc[UR16][R8.64], P3 ;  /* 0x18a00000080d7fae */ /* 0x0003e400099a1010 */
[C---:B-1----:R-:W-:Y:S02]  /*d3a0*/  IADD3 R4, P5, PT, R78.reuse, R224, RZ ;  /* 0x000000e04e047210 */ /* 0x042fe40007fbe0ff */
        /* <DEDUP_REMOVED lines=11> */
[----:B------:R-:W-:Y:S02]  /*d460*/  IADD3 R8, P4, PT, R78, R244, RZ ;  /* 0x000000f44e087210 */ /* 0x000fe40007f9e0ff */
[C---:B------:R-:W-:Y:S02]  /*d470*/  IADD3.X R7, PT, PT, R76.reuse, R241, RZ, P5, !PT ;  /* 0x000000f14c077210 */ /* 0x040fe40002ffe4ff */
        /* <DEDUP_REMOVED lines=9> */
[----:B------:R1:W-:Y:S04]  /*d510*/  LDGSTS.E [R13+0x1a600], desc[UR16][R4.64], P3 ;  /* 0x1a600000040d7fae */ /* 0x0003e800099a1010 */
[----:B------:R5:W-:Y:S01]  /*d520*/  LDGSTS.E [R13+0x1aa00], desc[UR16][R6.64], P3 ;  /* 0x1aa00000060d7fae */ /* 0x000be200099a1010 */
[----:B-1----:R-:W-:Y:S01]  /*d530*/  IADD3 R4, P6, PT, R78, R22, RZ ;  /* 0x000000164e047210 */ /* 0x002fe20007fde0ff */
[----:B------:R-:W-:Y:S01]  /*d540*/  VIADD R187, R187, 0x1 ;  /* 0x00000001bbbb7836 */ /* 0x000fe20000000000 */
[----:B------:R-:W-:-:S04]  /*d550*/  UIADD3 UR14, UPT, UPT, UR14, 0x1, URZ ;  /* 0x000000010e0e7890 */ /* 0x000fc8000fffe0ff */
[----:B------:R-:W-:-:S04]  /*d560*/  UISETP.GT.AND UP1, UPT, UR14, 0x1, UPT ;  /* 0x000000010e00788c */ /* 0x000fc8000bf24270 */
[----:B------:R-:W-:Y:S02]  /*d570*/  USEL UR7, URZ, 0x1, !UP1 ;  /* 0x00000001ff077887 */ /* 0x000fe4000c800000 */
[----:B------:R-:W-:Y:S02]  /*d580*/  USEL UR14, UR14, URZ, !UP1 ;  /* 0x000000ff0e0e7287 */ /* 0x000fe4000c800000 */
[----:B------:R-:W-:Y:S01]  /*d590*/  ULOP3.LUT UR7, UR4, UR7, URZ, 0x3c, !UPT ;  /* 0x0000000704077292 */ /* 0x000fe2000f8e3cff */
[----:B------:R-:W-:Y:S02]  /*d5a0*/  VIADD R77, R77, 0xffffffe0 ;  /* 0xffffffe04d4d7836 */ /* 0x000fe40000000000 */
[----:B----4-:R-:W-:-:S05]  /*d5b0*/  IMAD.X R9, R76, 0x1, R21, P5 ;  /* 0x000000014c097824 */ /* 0x010fca00028e0615 */
[----:B------:R1:W-:Y:S01]  /*d5c0*/  LDGSTS.E [R13+0x1ae00], desc[UR16][R8.64], P3 ;  /* 0x1ae00000080d7fae */ /* 0x0003e200099a1010 */
[----:B-----5:R-:W-:Y:S01]  /*d5d0*/  IADD3 R6, P4, PT, R78, R20, RZ ;  /* 0x000000144e067210 */ /* 0x020fe20007f9e0ff */
[----:B---3--:R-:W-:Y:S01]  /*d5e0*/  IMAD.X R5, R76, 0x1, R19, P6 ;  /* 0x000000014c057824 */ /* 0x008fe200030e0613 */
[C---:B------:R-:W-:Y:S02]  /*d5f0*/  IADD3 R10, P6, PT, R78.reuse, R10, RZ ;  /* 0x0000000a4e0a7210 */ /* 0x040fe40007fde0ff */
[----:B-1----:R-:W-:Y:S02]  /*d600*/  IADD3 R8, P5, PT, R78, R18, RZ ;  /* 0x000000124e087210 */ /* 0x002fe40007fbe0ff */
[----:B------:R1:W-:Y:S01]  /*d610*/  LDGSTS.E [R13+0x1b200], desc[UR16][R4.64], P3 ;  /* 0x1b200000040d7fae */ /* 0x0003e200099a1010 */
[C---:B--2---:R-:W-:Y:S01]  /*d620*/  IMAD.X R7, R76.reuse, 0x1, R17, P4 ;  /* 0x000000014c077824 */ /* 0x044fe200020e0611 */
[----:B------:R-:W-:-:S04]  /*d630*/  IADD3.X R9, PT, PT, R76, R16, RZ, P5, !PT ;  /* 0x000000104c097210 */ /* 0x000fc80002ffe4ff */
[----:B------:R3:W-:Y:S01]  /*d640*/  LDGSTS.E [R13+0x1b600], desc[UR16][R6.64], P3 ;  /* 0x1b600000060d7fae */ /* 0x0007e200099a1010 */
[----:B------:R-:W-:-:S03]  /*d650*/  IMAD.X R11, R76, 0x1, R15, P6 ;  /* 0x000000014c0b7824 */ /* 0x000fc600030e060f */
[----:B------:R3:W-:Y:S04]  /*d660*/  LDGSTS.E [R13+0x1ba00], desc[UR16][R8.64], P3 ;  /* 0x1ba00000080d7fae */ /* 0x0007e800099a1010 */
[----:B------:R3:W-:Y:S01]  /*d670*/  LDGSTS.E [R13+0x1be00], desc[UR16][R10.64], P3 ;  /* 0x1be000000a0d7fae */ /* 0x0007e200099a1010 */
[----:B------:R-:W-:Y:S02]  /*d680*/  ISETP.NE.U32.AND P3, PT, R12, R187, PT ;  /* 0x000000bb0c00720c */ /* 0x000fe40003f65070 */
[----:B------:R-:W-:Y:S01]  /*d690*/  IADD3 R78, P4, PT, R78, R14, RZ ;  /* 0x0000000e4e4e7210 */ /* 0x000fe20007f9e0ff */
[----:B------:R-:W0:Y:S01]  /*d6a0*/  LDGDEPBAR ;  /* 0x00000000000079af */ /* 0x000e220000000000 */
[----:B------:R-:W-:Y:S01]  /*d6b0*/  IADD3 R72, P5, PT, R72, R70, RZ ;  /* 0x0000004648487210 */ /* 0x000fe20007fbe0ff */
[----:B-1----:R-:W-:-:S02]  /*d6c0*/  IMAD.U32 R4, RZ, RZ, UR4 ;  /* 0x00000004ff047e24 */ /* 0x002fc4000f8e00ff */
[----:B------:R-:W-:Y:S02]  /*d6d0*/  IMAD.X R76, R76, 0x1, R69, P4 ;  /* 0x000000014c4c7824 */ /* 0x000fe400020e0645 */
[----:B------:R-:W-:-:S04]  /*d6e0*/  IMAD.X R75, R75, 0x1, R71, P5 ;  /* 0x000000014b4b7824 */ /* 0x000fc800028e0647 */
[----:B---3--:R-:W-:Y:S05]  /*d6f0*/  @P3 BRA `(.L_x_11) ;  /* 0xffffffd800203947 */ /* 0x008fea000383ffff */
.L_x_8:
[----:B--2---:R-:W1:Y:S01]  /*d700*/  LDC R5, c[0x0][0x3b4] ;  /* 0x0000ed00ff057b82 */ /* 0x004e620000000800 */
[----:B------:R-:W2:Y:S01]  /*d710*/  LDCU UR19, c[0x0][0x3b8] ;  /* 0x00007700ff1377ac */ /* 0x000ea20008000800 */
[----:B------:R-:W3:Y:S01]  /*d720*/  LDCU.64 UR32, c[0x0][0x398] ;  /* 0x00007300ff2077ac */ /* 0x000ee20008000a00 */
[----:B------:R-:W4:Y:S01]  /*d730*/  LDCU.128 UR12, c[0x0][0x390] ;  /* 0x00007200ff0c77ac */ /* 0x000f220008000c00 */
[----:B------:R-:W-:Y:S05]  /*d740*/  @!P2 BRA `(.L_x_12) ;  /* 0x000000000010a947 */ /* 0x000fea0003800000 */
[----:B------:R-:W-:-:S06]  /*d750*/  USHF.L.U32 UR4, UR4, 0x1f, URZ ;  /* 0x0000001f04047899 */ /* 0x000fcc00080006ff */
[----:B------:R-:W-:-:S04]  /*d760*/  MOV R2, UR4 ;  /* 0x0000000400027c02 */ /* 0x000fc80008000f00 */
[----:B------:R-:W5:Y:S02]  /*d770*/  SYNCS.PHASECHK.TRANS64.TRYWAIT P0, [UR8], R2 ;  /* 0x00000002ff0075a7 */ /* 0x000f640008001108 */
[----:B-----5:R-:W-:Y:S05]  /*d780*/  @!P0 BRA `(.L_x_13) ;  /* 0x0000006400a88947 */ /* 0x020fea0003800000 */
.L_x_12:
[----:B------:R-:W-:-:S04]  /*d790*/  DEPBAR.LE SB0, 0x0 ;  /* 0x000080000000791a */ /* 0x000fc80000000000 */
[----:B------:R-:W-:Y:S01]  /*d7a0*/  BAR.SYNC.DEFER_BLOCKING 0x0 ;  /* 0x0000000000007b1d */ /* 0x000fe20000010000 */
[C---:B-1----:R-:W-:Y:S01]  /*d7b0*/  IMAD R200, R198.reuse, R5, RZ ;  /* 0x00000005c6c87224 */ /* 0x042fe200078e02ff */
[----:B----4-:R-:W-:-:S04]  /*d7c0*/  ISETP.GE.AND P0, PT, R198, UR14, PT ;  /* 0x0000000ec6007c0c */ /* 0x010fc8000bf06270 */
[----:B------:R-:W1:Y:S01]  /*d7d0*/  LDCU.64 UR4, c[0x0][0x398] ;  /* 0x00007300ff0477ac */ /* 0x000e620008000a00 */
[----:B--2---:R-:W-:Y:S01]  /*d7e0*/  IMAD R202, R0, UR19, RZ ;  /* 0x0000001300ca7c24 */ /* 0x004fe2000f8e02ff */
[----:B------:R-:W2:Y:S01]  /*d7f0*/  LDCU.64 UR30, c[0x0][0x398] ;  /* 0x00007300ff1e77ac */ /* 0x000ea20008000a00 */
[----:B------:R-:W4:Y:S01]  /*d800*/  LDCU.64 UR28, c[0x0][0x398] ;  /* 0x00007300ff1c77ac */ /* 0x000f220008000a00 */
[----:B------:R-:W5:Y:S01]  /*d810*/  LDCU.64 UR26, c[0x0][0x398] ;  /* 0x00007300ff1a77ac */ /* 0x000f620008000a00 */
[----:B------:R-:W3:Y:S01]  /*d820*/  LDCU.64 UR8, c[0x0][0x398] ;  /* 0x00007300ff0877ac */ /* 0x000ee20008000a00 */
[----:B------:R-:W1:Y:S02]  /*d830*/  @!P1 SYNCS.CCTL.IV [UR10+0x28000] ;  /* 0x02800000ff0099b1 */ /* 0x000e64000800000a */
[----:B-1----:R-:W-:Y:S01]  /*d840*/  BAR.SYNC.DEFER_BLOCKING 0x0 ;  /* 0x0000000000007b1d */ /* 0x002fe20000010000 */
[----:B------:R-:W-:-:S05]  /*d850*/  LEA R2, P2, R200, UR12, 0x2 ;  /* 0x0000000cc8027c11 */ /* 0x000fca000f8410ff */
[----:B------:R-:W1:Y:S01]  /*d860*/  LDCU.64 UR22, c[0x0][0x398] ;  /* 0x00007300ff1677ac */ /* 0x000e620008000a00 */
[----:B------:R-:W1:Y:S01]  /*d870*/  LDTM.x64 R8, tmem[UR11] ;  /* 0x0000000b000879ee */ /* 0x000e620008340000 */
[----:B---3--:R-:W-:Y:S01]  /*d880*/  ISETP.LT.AND P0, PT, R0, UR33, !P0 ;  /* 0x0000002100007c0c */ /* 0x008fe2000c701270 */
[----:B------:R-:W-:Y:S01]  /*d890*/  LDTM.x64 R132, tmem[UR11+0x40] ;  /* 0x0000400b008479ee */ /* 0x000fe20008340000 */
[----:B------:R-:W-:Y:S01]  /*d8a0*/  LEA.HI.X.SX32 R3, R200, UR13, 0x2, P2 ;  /* 0x0000000dc8037c11 */ /* 0x000fe200090f16ff */
[----:B------:R-:W3:Y:S01]  /*d8b0*/  LDCU.64 UR24, c[0x0][0x398] ;  /* 0x00007300ff1877ac */ /* 0x000ee20008000a00 */
[----:B------:R-:W1:Y:S01]  /*d8c0*/  LDCU.64 UR20, c[0x0][0x398] ;  /* 0x00007300ff1477ac */ /* 0x000e620008000a00 */
[----:B------:R-:W1:Y:S01]  /*d8d0*/  LDCU.64 UR6, c[0x0][0x398] ;  /* 0x00007300ff0677ac */ /* 0x000e620008000a00 */
[----:B------:R-:W2:Y:S01]  /*d8e0*/  @!P1 SYNCS.CCTL.IV [UR10+0x28008] ;  /* 0x02800800ff0099b1 */ /* 0x000ea2000800000a */
[----:B------:R-:W2:Y:S01]  /*d8f0*/  LDCU UR47, c[0x0][0x398] ;  /* 0x00007300ff2f77ac */ /* 0x000ea20008000800 */
[----:B------:R-:W2:Y:S01]  /*d900*/  LDCU UR48, c[0x0][0x398] ;  /* 0x00007300ff3077ac */ /* 0x000ea20008000800 */
[----:B-1----:R-:W-:Y:S01]  /*d910*/  STL [R1+0x4], R9 ;  /* 0x0000040901007387 */ /* 0x002fe20000100800 */
[----:B------:R-:W-:Y:S01]  /*d920*/  IMAD.MOV.U32 R252, RZ, RZ, R22 ;  /* 0x000000fffffc7224 */ /* 0x000fe200078e0016 */
[----:B------:R-:W-:Y:S01]  /*d930*/  MOV R205, R69 ;  /* 0x0000004500cd7202 */ /* 0x000fe20000000f00 */
[----:B------:R-:W-:Y:S01]  /*d940*/  IMAD.MOV.U32 R206, RZ, RZ, R68 ;  /* 0x000000ffffce7224 */ /* 0x000fe200078e0044 */
[----:B------:R-:W-:Y:S01]  /*d950*/  STL.64 [R1+0x8], R10 ;  /* 0x0000080a01007387 */ /* 0x000fe20000100a00 */
        /* <DEDUP_REMOVED lines=23> */
[----:B------:R1:W-:Y:S01]  /*dad0*/  STL [R1+0x15c], R252 ;  /* 0x00015cfc01007387 */ /* 0x0003e20000100800 */
[----:B------:R-:W-:Y:S01]  /*dae0*/  IMAD.WIDE R196, R202, 0x4, R2 ;  /* 0x00000004cac47825 */ /* 0x000fe200078e0202 */
[----:B------:R-:W2:Y:S01]  /*daf0*/  LDCU UR73, c[0x0][0x398] ;  /* 0x00007300ff4977ac */ /* 0x000ea20008000800 */
[----:B------:R-:W2:Y:S02]  /*db00*/  LDTM.x64 R68, tmem[UR11+0x80] ;  /* 0x0000800b004479ee */ /* 0x000ea40008340000 */
[----:B------:R-:W-:Y:S01]  /*db10*/  IMAD.MOV.U32 R241, RZ, RZ, R33 ;  /* 0x000000fffff17224 */ /* 0x000fe200078e0021 */
[----:B------:R-:W2:Y:S01]  /*db20*/  LDCU UR52, c[0x0][0x398] ;  /* 0x00007300ff3477ac */ /* 0x000ea20008000800 */
[----:B------:R-:W-:-:S02]  /*db30*/  IMAD.MOV.U32 R239, RZ, RZ, R35 ;  /* 0x000000ffffef7224 */ /* 0x000fc400078e0023 */
[----:B------:R-:W-:Y:S01]  /*db40*/  IMAD.MOV.U32 R238, RZ, RZ, R36 ;  /* 0x000000ffffee7224 */ /* 0x000fe200078e0024 */
[----:B-1----:R-:W3:Y:S01]  /*db50*/  LDL.LU R252, [R1+0x4] ;  /* 0x0000040001fc7983 */ /* 0x002ee20000300800 */
[----:B------:R-:W-:Y:S01]  /*db60*/  IMAD.MOV.U32 R237, RZ, RZ, R37 ;  /* 0x000000ffffed7224 */ /* 0x000fe200078e0025 */
[----:B------:R-:W1:Y:S01]  /*db70*/  LDCU UR71, c[0x0][0x398] ;  /* 0x00007300ff4777ac */ /* 0x000e620008000800 */
[----:B------:R-:W-:Y:S02]  /*db80*/  IMAD.MOV.U32 R236, RZ, RZ, R38 ;  /* 0x000000ffffec7224 */ /* 0x000fe400078e0026 */
[----:B------:R-:W-:Y:S01]  /*db90*/  IMAD.MOV.U32 R235, RZ, RZ, R39 ;  /* 0x000000ffffeb7224 */ /* 0x000fe200078e0027 */
[----:B------:R-:W1:Y:S01]  /*dba0*/  LDCU UR59, c[0x0][0x398] ;  /* 0x00007300ff3b77ac */ /* 0x000e620008000800 */
[----:B------:R-:W-:Y:S02]  /*dbb0*/  IMAD.MOV.U32 R234, RZ, RZ, R40 ;  /* 0x000000ffffea7224 */ /* 0x000fe400078e0028 */
[----:B------:R-:W-:Y:S01]  /*dbc0*/  IMAD.MOV.U32 R232, RZ, RZ, R42 ;  /* 0x000000ffffe87224 */ /* 0x000fe200078e002a */
[----:B------:R-:W1:Y:S01]  /*dbd0*/  LDCU UR72, c[0x0][0x398] ;  /* 0x00007300ff4877ac */ /* 0x000e620008000800 */
[----:B------:R-:W-:-:S02]  /*dbe0*/  IMAD.MOV.U32 R231, RZ, RZ, R43 ;  /* 0x000000ffffe77224 */ /* 0x000fc400078e002b */
        /* <DEDUP_REMOVED lines=32> */
[----:B------:R-:W-:Y:S02]  /*ddf0*/  IMAD R200, R5, 0x80, R200 ;  /* 0x0000008005c87824 */ /* 0x000fe400078e02c8 */
[----:B------:R-:W1:Y:S01]  /*de00*/  LDTM.x64 R4, tmem[UR11+0xc0] ;  /* 0x0000c00b000479ee */ /* 0x000e620008340000 */
[----:B------:R-:W-:Y:S01]  /*de10*/  NOP ;  /* 0x0000000000007918 */ /* 0x000fe20000000000 */
[----:B------:R2:W-:Y:S01]  /*de20*/  @P0 STG.E desc[UR16][R196.64], R201 ;  /* 0x000000c9c4000986 */ /* 0x0005e2000c101910 */
[----:B------:R-:W-:Y:S01]  /*de30*/  ISETP.GE.AND P0, PT, R0, UR15, PT ;  /* 0x0000000f00007c0c */ /* 0x000fe2000bf06270 */
[----:B------:R-:W1:Y:S03]  /*de40*/  LDCU.64 UR10, c[0x0][0x398] ;  /* 0x00007300ff0a77ac */ /* 0x000e660008000a00 */
[C---:B------:R-:W-:Y:S01]  /*de50*/  ISETP.LT.AND P0, PT, R199.reuse, UR4, !P0 ;  /* 0x00000004c7007c0c */ /* 0x040fe2000c701270 */
[----:B------:R-:W1:Y:S01]  /*de60*/  LDCU UR4, c[0x0][0x398] ;  /* 0x00007300ff0477ac */ /* 0x000e620008000800 */
[----:B------:R-:W1:Y:S01]  /*de70*/  LDCU UR54, c[0x0][0x39c] ;  /* 0x00007380ff3677ac */ /* 0x000e620008000800 */
[C---:B--2---:R-:W-:Y:S01]  /*de80*/  LEA R196, P1, R200.reuse, UR12, 0x2 ;  /* 0x0000000cc8c47c11 */ /* 0x044fe2000f8210ff */
[----:B------:R-:W2:Y:S03]  /*de90*/  LDCU UR38, c[0x0][0x398] ;  /* 0x00007300ff2677ac */ /* 0x000ea60008000800 */
[----:B------:R-:W-:Y:S01]  /*dea0*/  LEA.HI.X.SX32 R197, R200, UR13, 0x2, P1 ;  /* 0x0000000dc8c57c11 */ /* 0x000fe200088f16ff */
[----:B------:R-:W1:Y:S02]  /*deb0*/  LDCU.64 UR12, c[0x0][0x398] ;  /* 0x00007300ff0c77ac */ /* 0x000e640008000a00 */
[----:B------:R-:W-:Y:S01]  /*dec0*/  IMAD.WIDE R200, R202, 0x4, R196 ;  /* 0x00000004cac87825 */ /* 0x000fe200078e02c4 */
[----:B------:R-:W1:Y:S04]  /*ded0*/  LDCU UR35, c[0x0][0x398] ;  /* 0x00007300ff2377ac */ /* 0x000e680008000800 */
[----:B------:R2:W-:Y:S01]  /*dee0*/  @P0 STG.E desc[UR16][R200.64], R68 ;  /* 0x00000044c8000986 */ /* 0x0005e2000c101910 */
[----:B------:R-:W1:Y:S01]  /*def0*/  LDCU UR65, c[0x0][0x39c] ;  /* 0x00007380ff4177ac */ /* 0x000e620008000800 */
[----:B------:R-:W1:Y:S01]  /*df00*/  LDCU UR67, c[0x0][0x398] ;  /* 0x00007300ff4377ac */ /* 0x000e620008000800 */
[----:B------:R-:W1:Y:S01]  /*df10*/  LDCU UR55, c[0x0][0x39c] ;  /* 0x00007380ff3777ac */ /* 0x000e620008000800 */
[----:B--2---:R-:W-:Y:S01]  /*df20*/  VIADD R68, R0, 0x1 ;  /* 0x0000000100447836 */ /* 0x004fe20000000000 */
[----:B------:R-:W2:Y:S04]  /*df30*/  LDCU UR40, c[0x0][0x398] ;  /* 0x00007300ff2877ac */ /* 0x000ea80008000800 */
[----:B------:R-:W-:Y:S01]  /*df40*/  ISETP.GE.AND P0, PT, R68, UR15, PT ;  /* 0x0000000f44007c0c */ /* 0x000fe2000bf06270 */
[----:B------:R-:W2:Y:S03]  /*df50*/  LDCU UR33, c[0x0][0x398] ;  /* 0x00007300ff2177ac */ /* 0x000ea60008000800 */
[----:B------:R-:W-:Y:S01]  /*df60*/  ISETP.LT.AND P1, PT, R198, UR30, !P0 ;  /* 0x0000001ec6007c0c */ /* 0x000fe2000c721270 */
[----:B------:R-:W-:Y:S01]  /*df70*/  VIADD R68, R202, UR19 ;  /* 0x00000013ca447c36 */ /* 0x000fe20008000000 */
[----:B-1----:R-:W-:Y:S01]  /*df80*/  ISETP.LT.AND P0, PT, R199, UR10, !P0 ;  /* 0x0000000ac7007c0c */ /* 0x002fe2000c701270 */
[----:B------:R-:W2:Y:S01]  /*df90*/  LDL.LU R202, [R1+0x34] ;  /* 0x0000340001ca7983 */ /* 0x000ea20000300800 */
[----:B------:R-:W1:Y:S01]  /*dfa0*/  LDCU UR10, c[0x0][0x398] ;  /* 0x00007300ff0a77ac */ /* 0x000e620008000800 */
[C---:B------:R-:W-:Y:S01]  /*dfb0*/  IMAD.WIDE R200, R68.reuse, 0x4, R2 ;  /* 0x0000000444c87825 */ /* 0x040fe200078e0202 */
[----:B------:R-:W1:Y:S01]  /*dfc0*/  LDCU UR30, c[0x0][0x398] ;  /* 0x00007300ff1e77ac */ /* 0x000e620008000800 */
        /* <DEDUP_REMOVED lines=20> */
[----:B---3--:R3:W-:Y:S02]  /*e110*/  @P1 STG.E desc[UR16][R200.64], R252 ;  /* 0x000000fcc8001986 */ /* 0x0087e4000c101910 */
[----:B---3--:R-:W-:-:S02]  /*e120*/  IMAD.WIDE R200, R68, 0x4, R196 ;  /* 0x0000000444c87825 */ /* 0x008fc400078e02c4 */
[----:B------:R-:W3:Y:S04]  /*e130*/  LDL.LU R252, [R1+0x15c] ;  /* 0x00015c0001fc7983 */ /* 0x000ee80000300800 */
[----:B------:R1:W-:Y:S04]  /*e140*/  @P0 STG.E desc[UR16][R200.64], R69 ;  /* 0x00000045c8000986 */ /* 0x0003e8000c101910 */
[----:B-1----:R-:W2:Y:S01]  /*e150*/  LDL.LU R201, [R1+0x8] ;  /* 0x0000080001c97983 */ /* 0x002ea20000300800 */
[----:B------:R-:W-:-:S05]  /*e160*/  VIADD R69, R0, 0x2 ;  /* 0x0000000200457836 */ /* 0x000fca0000000000 */
[----:B------:R-:W-:-:S04]  /*e170*/  ISETP.GE.AND P0, PT, R69, UR15, PT ;  /* 0x0000000f45007c0c */ /* 0x000fc8000bf06270 */
[----:B----4-:R-:W-:Y:S01]  /*e180*/  ISETP.LT.AND P1, PT, R198, UR28, !P0 ;  /* 0x0000001cc6007c0c */ /* 0x010fe2000c721270 */
[----:B------:R-:W1:Y:S01]  /*e190*/  LDCU UR28, c[0x0][0x398] ;  /* 0x00007300ff1c77ac */ /* 0x000e620008000800 */
[----:B------:R-:W-:Y:S02]  /*e1a0*/  IADD3 R200, PT, PT, R68, UR19, RZ ;  /* 0x0000001344c87c10 */ /* 0x000fe4000fffe0ff */
[----:B-----5:R-:W-:Y:S01]  /*e1b0*/  ISETP.LT.AND P0, PT, R199, UR26, !P0 ;  /* 0x0000001ac7007c0c */ /* 0x020fe2000c701270 */
[----:B------:R-:W4:Y:S02]  /*e1c0*/  LDCU UR26, c[0x0][0x398] ;  /* 0x00007300ff1a77ac */ /* 0x000f240008000800 */
[----:B------:R-:W-:-:S06]  /*e1d0*/  IMAD.WIDE R68, R200, 0x4, R2 ;  /* 0x00000004c8447825 */ /* 0x000fcc00078e0202 */
[----:B--2---:R2:W-:Y:S02]  /*e1e0*/  @P1 STG.E desc[UR16][R68.64], R201 ;  /* 0x000000c944001986 */ /* 0x0045e4000c101910 */
[----:B--2---:R-:W-:-:S05]  /*e1f0*/  IMAD.WIDE R68, R200, 0x4, R196 ;  /* 0x00000004c8447825 */ /* 0x004fca00078e02c4 */
[----:B------:R2:W-:Y:S04]  /*e200*/  @P0 STG.E desc[UR16][R68.64], R70 ;  /* 0x0000004644000986 */ /* 0x0005e8000c101910 */
[----:B--2---:R-:W2:Y:S01]  /*e210*/  LDL.LU R69, [R1+0xc] ;  /* 0x00000c0001457983 */ /* 0x004ea20000300800 */
[----:B------:R-:W-:-:S05]  /*e220*/  VIADD R68, R0, 0x3 ;  /* 0x0000000300447836 */ /* 0x000fca0000000000 */
[----:B------:R-:W-:-:S04]  /*e230*/  ISETP.GE.AND P0, PT, R68, UR15, PT ;  /* 0x0000000f44007c0c */ /* 0x000fc8000bf06270 */
[----:B------:R-:W-:Y:S01]  /*e240*/  ISETP.LT.AND P1, PT, R198, UR8, !P0 ;  /* 0x00000008c6007c0c */ /* 0x000fe2000c721270 */
[----:B------:R-:W-:Y:S01]  /*e250*/  VIADD R68, R200, UR19 ;  /* 0x00000013c8447c36 */ /* 0x000fe20008000000 */
[----:B------:R-:W-:Y:S01]  /*e260*/  ISETP.LT.AND P0, PT, R199, UR22, !P0 ;  /* 0x00000016c7007c0c */ /* 0x000fe2000c701270 */
[----:B------:R-:W5:Y:S02]  /*e270*/  LDCU UR22, c[0x0][0x398] ;  /* 0x00007300ff1677ac */ /* 0x000f640008000800 */
[C---:B------:R-:W-:Y:S01]  /*e280*/  IMAD.WIDE R200, R68.reuse, 0x4, R2 ;  /* 0x0000000444c87825 */ /* 0x040fe200078e0202 */
[----:B------:R-:W1:Y:S07]  /*e290*/  LDCU UR8, c[0x0][0x398] ;  /* 0x00007300ff0877ac */ /* 0x000e6e0008000800 */
[----:B--2---:R2:W-:Y:S02]  /*e2a0*/  @P1 STG.E desc[UR16][R200.64], R69 ;  /* 0x00000045c8001986 */ /* 0x0045e4000c101910 */
[----:B--2---:R-:W-:-:S04]  /*e2b0*/  IMAD.WIDE R200, R68, 0x4, R196 ;  /* 0x0000000444c87825 */ /* 0x004fc800078e02c4 */
[----:B------:R-:W-:Y:S01]  /*e2c0*/  VIADD R69, R0, 0x4 ;  /* 0x0000000400457836 */ /* 0x000fe20000000000 */
[----:B------:R2:W-:Y:S04]  /*e2d0*/  @P0 STG.E desc[UR16][R200.64], R71 ;  /* 0x00000047c8000986 */ /* 0x0005e8000c101910 */
[----:B------:R-:W-:Y:S01]  /*e2e0*/  ISETP.GE.AND P0, PT, R69, UR15, PT ;  /* 0x0000000f45007c0c */ /* 0x000fe2000bf06270 */
[----:B--2---:R-:W2:Y:S04]  /*e2f0*/  LDL.LU R200, [R1+0x2c] ;  /* 0x00002c0001c87983 */ /* 0x004ea80000300800 */
[----:B------:R-:W2:Y:S04]  /*e300*/  LDL.LU R201, [R1+0x30] ;  /* 0x0000300001c97983 */ /* 0x000ea80000300800 */
[----:B------:R-:W2:Y:S01]  /*e310*/  LDL.LU R69, [R1+0x10] ;  /* 0x0000100001457983 */ /* 0x000ea20000300800 */
[----:B------:R-:W-:Y:S01]  /*e320*/  ISETP.LT.AND P1, PT, R198, UR24, !P0 ;  /* 0x00000018c6007c0c */ /* 0x000fe2000c721270 */
[----:B------:R-:W-:Y:S01]  /*e330*/  VIADD R68, R68, UR19 ;  /* 0x0000001344447c36 */ /* 0x000fe20008000000 */
[----:B------:R-:W-:Y:S01]  /*e340*/  ISETP.LT.AND P0, PT, R199, UR12, !P0 ;  /* 0x0000000cc7007c0c */ /* 0x000fe2000c701270 */
[----:B------:R-:W1:Y:S02]  /*e350*/  LDCU UR12, c[0x0][0x39c] ;  /* 0x00007380ff0c77ac */ /* 0x000e640008000800 */
        /* <DEDUP_REMOVED lines=16> */
[----:B--2---:R-:W-:Y:S01]  /*e460*/  IMAD.WIDE R70, R68, 0x4, R196 ;  /* 0x0000000444467825 */ /* 0x004fe200078e02c4 */
[----:B------:R-:W-:-:S04]  /*e470*/  IADD3 R69, PT, PT, R0, 0x6, RZ ;  /* 0x0000000600457810 */ /* 0x000fc80007ffe0ff */
[----:B------:R2:W-:Y:S01]  /*e480*/  @P0 STG.E desc[UR16][R70.64], R73 ;  /* 0x0000004946000986 */ /* 0x0005e2000c101910 */
[----:B------:R-:W-:-:S03]  /*e490*/  ISETP.GE.AND P0, PT, R69, UR15, PT ;  /* 0x0000000f45007c0c */ /* 0x000fc6000bf06270 */
        /* <DEDUP_REMOVED lines=9> */
[----:B--2---:R-:W-:-:S05]  /*e530*/  IMAD.WIDE R70, R68, 0x4, R196 ;  /* 0x0000000444467825 */ /* 0x004fca00078e02c4 */
[----:B------:R2:W-:Y:S04]  /*e540*/  @P0 STG.E desc[UR16][R70.64], R74 ;  /* 0x0000004a46000986 */ /* 0x0005e8000c101910 */
[----:B--2---:R-:W2:Y:S04]  /*e550*/  LDL.LU R71, [R1+0x1c] ;  /* 0x00001c0001477983 */ /* 0x004ea80000300800 */
[----:B------:R-:W3:Y:S01]  /*e560*/  LDL.LU R74, [R1+0x28] ;  /* 0x00002800014a7983 */ /* 0x000ee20000300800 */
[----:B------:R-:W-:-:S05]  /*e570*/  VIADD R69, R0, 0x7 ;  /* 0x0000000700457836 */ /* 0x000fca0000000000 */
[----:B------:R-:W-:-:S04]  /*e580*/  ISETP.GE.AND P0, PT, R69, UR15, PT ;  /* 0x0000000f45007c0c */ /* 0x000fc8000bf06270 */
[----:B-1----:R-:W-:Y:S01]  /*e590*/  ISETP.LT.AND P1, PT, R198, UR4, !P0 ;  /* 0x00000004c6007c0c */ /* 0x002fe2000c721270 */
        /* <DEDUP_REMOVED lines=9> */
[----:B------:R-:W-:-:S04]  /*e630*/  ISETP.GE.AND P0, PT, R71, UR15, PT ;  /* 0x0000000f47007c0c */ /* 0x000fc8000bf06270 */
[----:B-1----:R-:W-:Y:S01]  /*e640*/  ISETP.LT.AND P1, PT, R198, UR4, !P0 ;  /* 0x00000004c6007c0c */ /* 0x002fe2000c721270 */
[----:B------:R-:W-:Y:S01]  /*e650*/  VIADD R71, R70, UR19 ;  /* 0x0000001346477c36 */ /* 0x000fe20008000000 */
[----:B------:R-:W-:Y:S01]  /*e660*/  ISETP.LT.AND P0, PT, R199, UR6, !P0 ;  /* 0x00000006c7007c0c */ /* 0x000fe2000c701270 */
[----:B------:R-:W1:Y:S02]  /*e670*/  LDCU UR4, c[0x0][0x398] ;  /* 0x00007300ff0477ac */ /* 0x000e640008000800 */
[----:B--2---:R-:W-:Y:S01]  /*e680*/  IMAD.WIDE R68, R71, 0x4, R2 ;  /* 0x0000000447447825 */ /* 0x004fe200078e0202 */
[----:B------:R-:W2:Y:S03]  /*e690*/  LDCU UR6, c[0x0][0x398] ;  /* 0x00007300ff0677ac */ /* 0x000ea60008000800 */
[----:B------:R-:W-:-:S04]  /*e6a0*/  VIADD R70, R0, 0x9 ;  /* 0x0000000900467836 */ /* 0x000fc80000000000 */
[----:B------:R1:W-:Y:S02]  /*e6b0*/  @P1 STG.E desc[UR16][R68.64], R73 ;  /* 0x0000004944001986 */ /* 0x0003e4000c101910 */
[----:B-1----:R-:W-:-:S05]  /*e6c0*/  IMAD.WIDE R68, R71, 0x4, R196 ;  /* 0x0000000447447825 */ /* 0x002fca00078e02c4 */
[----:B------:R1:W-:Y:S01]  /*e6d0*/  @P0 STG.E desc[UR16][R68.64], R76 ;  /* 0x0000004c44000986 */ /* 0x0003e2000c101910 */
[----:B------:R-:W-:-:S04]  /*e6e0*/  ISETP.GE.AND P0, PT, R70, UR15, PT ;  /* 0x0000000f46007c0c */ /* 0x000fc8000bf06270 */
[----:B------:R-:W-:Y:S02]  /*e6f0*/  ISETP.LT.AND P1, PT, R198, UR4, !P0 ;  /* 0x00000004c6007c0c */ /* 0x000fe4000c721270 */
[----:B------:R-:W-:Y:S01]  /*e700*/  IADD3 R71, PT, PT, R71, UR19, RZ ;  /* 0x0000001347477c10 */ /* 0x000fe2000fffe0ff */
[----:B------:R-:W-:Y:S01]  /*e710*/  VIADD R70, R0, 0xa ;  /* 0x0000000a00467836 */ /* 0x000fe20000000000 */
[----:B------:R-:W2:Y:S03]  /*e720*/  LDCU UR4, c[0x0][0x398] ;  /* 0x00007300ff0477ac */ /* 0x000ea60008000800 */
[----:B-1----:R-:W-:-:S06]  /*e730*/  IMAD.WIDE R68, R71, 0x4, R2 ;  /* 0x0000000447447825 */ /* 0x002fcc00078e0202 */
[----:B------:R1:W-:Y:S01]  /*e740*/  @P1 STG.E desc[UR16][R68.64], R72 ;  /* 0x0000004844001986 */ /* 0x0003e2000c101910 */
[----:B-----5:R-:W-:Y:S01]  /*e750*/  ISETP.LT.AND P1, PT, R199, UR22, !P0 ;  /* 0x00000016c7007c0c */ /* 0x020fe2000c721270 */
[C---:B------:R-:W-:Y:S01]  /*e760*/  VIADD R73, R71.reuse, UR19 ;  /* 0x0000001347497c36 */ /* 0x040fe20008000000 */
[----:B------:R-:W-:Y:S01]  /*e770*/  ISETP.GE.AND P0, PT, R70, UR15, PT ;  /* 0x0000000f46007c0c */ /* 0x000fe2000bf06270 */
[----:B------:R-:W-:Y:S01]  /*e780*/  VIADD R76, R0, 0x11 ;  /* 0x00000011004c7836 */ /* 0x000fe20000000000 */
[----:B------:R-:W5:Y:S01]  /*e790*/  LDCU UR22, c[0x0][0x39c] ;  /* 0x00007380ff1677ac */ /* 0x000f620008000800 */
[----:B-1----:R-:W-:-:S08]  /*e7a0*/  IMAD.WIDE R68, R71, 0x4, R196 ;  /* 0x0000000447447825 */ /* 0x002fd000078e02c4 */
[----:B------:R1:W-:Y:S01]  /*e7b0*/  @P1 STG.E desc[UR16][R68.64], R77 ;  /* 0x0000004d44001986 */ /* 0x0003e2000c101910 */
[----:B------:R-:W-:Y:S01]  /*e7c0*/  ISETP.LT.AND P1, PT, R198, UR47, !P0 ;  /* 0x0000002fc6007c0c */ /* 0x000fe2000c721270 */
[----:B------:R-:W-:Y:S01]  /*e7d0*/  VIADD R72, R0, 0xb ;  /* 0x0000000b00487836 */ /* 0x000fe20000000000 */
[----:B------:R-:W-:Y:S01]  /*e7e0*/  ISETP.LT.AND P0, PT, R199, UR28, !P0 ;  /* 0x0000001cc7007c0c */ /* 0x000fe2000c701270 */
[C---:B------:R-:W-:Y:S01]  /*e7f0*/  IMAD.WIDE R70, R73.reuse, 0x4, R2 ;  /* 0x0000000449467825 */ /* 0x040fe200078e0202 */
[----:B------:R-:W2:Y:S02]  /*e800*/  LDCU UR28, c[0x0][0x39c] ;  /* 0x00007380ff1c77ac */ /* 0x000ea40008000800 */
[----:B------:R-:W-:Y:S01]  /*e810*/  ISETP.GE.AND P6, PT, R72, UR15, PT ;  /* 0x0000000f48007c0c */ /* 0x000fe2000bfc6270 */
[----:B------:R-:W-:Y:S01]  /*e820*/  VIADD R72, R0, 0xc ;  /* 0x0000000c00487836 */ /* 0x000fe20000000000 */
[----:B------:R-:W2:Y:S02]  /*e830*/  LDCU UR47, c[0x0][0x398] ;  /* 0x00007300ff2f77ac */ /* 0x000ea40008000800 */
[----:B------:R-:W-:Y:S01]  /*e840*/  ISETP.LT.AND P3, PT, R198, UR48, !P6 ;  /* 0x00000030c6007c0c */ /* 0x000fe2000f761270 */
[----:B-1----:R-:W-:-:S02]  /*e850*/  IMAD.WIDE R68, R73, 0x4, R196 ;  /* 0x0000000449447825 */ /* 0x002fc400078e02c4 */
[----:B---3--:R1:W-:Y:S01]  /*e860*/  @P1 STG.E desc[UR16][R70.64], R74 ;  /* 0x0000004a46001986 */ /* 0x0083e2000c101910 */
[----:B------:R-:W-:Y:S01]  /*e870*/  ISETP.GE.AND P1, PT, R72, UR15, PT ;  /* 0x0000000f48007c0c */ /* 0x000fe2000bf26270 */
[----:B------:R-:W-:Y:S01]  /*e880*/  VIADD R75, R73, UR19 ;  /* 0x00000013494b7c36 */ /* 0x000fe20008000000 */
[----:B------:R-:W-:Y:S01]  /*e890*/  ISETP.LT.AND P6, PT, R199, UR73, !P6 ;  /* 0x00000049c7007c0c */ /* 0x000fe2000f7c1270 */
[----:B------:R3:W-:Y:S01]  /*e8a0*/  @P0 STG.E desc[UR16][R68.64], R78 ;  /* 0x0000004e44000986 */ /* 0x0007e2000c101910 */
[----:B------:R-:W-:Y:S01]  /*e8b0*/  ISETP.LT.AND P5, PT, R198, UR52, !P1 ;  /* 0x00000034c6007c0c */ /* 0x000fe2000cfa1270 */
[C---:B------:R-:W-:Y:S01]  /*e8c0*/  IMAD.WIDE R72, R75.reuse, 0x4, R2 ;  /* 0x000000044b487825 */ /* 0x040fe200078e0202 */
[----:B------:R-:W2:Y:S03]  /*e8d0*/  LDCU UR48, c[0x0][0x398] ;  /* 0x00007300ff3077ac */ /* 0x000ea60008000800 */
[C---:B-1----:R-:W-:Y:S01]  /*e8e0*/  VIADD R71, R0.reuse, 0xd ;  /* 0x0000000d00477836 */ /* 0x042fe20000000000 */
[C---:B------:R-:W-:Y:S01]  /*e8f0*/  IADD3 R70, PT, PT, R0.reuse, 0xe, RZ ;  /* 0x0000000e00467810 */ /* 0x040fe20007ffe0ff */
[----:B------:R-:W-:Y:S01]  /*e900*/  VIADD R77, R75, UR19 ;  /* 0x000000134b4d7c36 */ /* 0x000fe20008000000 */
[----:B------:R-:W1:Y:S01]  /*e910*/  LDCU UR52, c[0x0][0x39c] ;  /* 0x00007380ff3477ac */ /* 0x000e620008000800 */
[----:B---3--:R-:W-:Y:S01]  /*e920*/  VIADD R68, R0, 0xf ;  /* 0x0000000f00447836 */ /* 0x008fe20000000000 */
[----:B------:R-:W-:-:S02]  /*e930*/  ISETP.GE.AND P2, PT, R71, UR15, PT ;  /* 0x0000000f47007c0c */ /* 0x000fc4000bf46270 */
[----:B------:R-:W-:Y:S01]  /*e940*/  ISETP.GE.AND P0, PT, R70, UR15, PT ;  /* 0x0000000f46007c0c */ /* 0x000fe2000bf06270 */
[----:B------:R-:W-:Y:S01]  /*e950*/  IMAD.WIDE R70, R75, 0x4, R196 ;  /* 0x000000044b467825 */ /* 0x000fe200078e02c4 */
[C---:B------:R-:W-:Y:S01]  /*e960*/  ISETP.LT.AND P1, PT, R199.reuse, UR71, !P1 ;  /* 0x00000047c7007c0c */ /* 0x040fe2000cf21270 */
[----:B------:R3:W-:Y:S01]  /*e970*/  @P3 STG.E desc[UR16][R72.64], R200 ;  /* 0x000000c848003986 */ /* 0x0007e2000c101910 */
[----:B------:R-:W-:Y:S01]  /*e980*/  ISETP.LT.AND P4, PT, R198, UR32, !P2 ;  /* 0x00000020c6007c0c */ /* 0x000fe2000d781270 */
[----:B------:R-:W-:Y:S01]  /*e990*/  VIADD R74, R0, 0x10 ;  /* 0x00000010004a7836 */ /* 0x000fe20000000000 */
[----:B------:R-:W-:Y:S01]  /*e9a0*/  ISETP.LT.AND P2, PT, R199, UR10, !P2 ;  /* 0x0000000ac7007c0c */ /* 0x000fe2000d741270 */
[----:B------:R-:W1:Y:S01]  /*e9b0*/  LDCU UR73, c[0x0][0x398] ;  /* 0x00007300ff4977ac */ /* 0x000e620008000800 */
[----:B------:R-:W-:Y:S01]  /*e9c0*/  ISETP.GE.AND P3, PT, R68, UR15, PT ;  /* 0x0000000f44007c0c */ /* 0x000fe2000bf66270 */
[C---:B------:R-:W-:Y:S01]  /*e9d0*/  IMAD.WIDE R68, R77.reuse, 0x4, R2 ;  /* 0x000000044d447825 */ /* 0x040fe200078e0202 */
[----:B------:R2:W-:Y:S01]  /*e9e0*/  @P6 STG.E desc[UR16][R70.64], R79 ;  /* 0x0000004f46006986 */ /* 0x0005e2000c101910 */
[C---:B------:R-:W-:Y:S01]  /*e9f0*/  ISETP.LT.AND P6, PT, R198.reuse, UR59, !P0 ;  /* 0x0000003bc6007c0c */ /* 0x040fe2000c7c1270 */
[----:B------:R-:W1:Y:S01]  /*ea00*/  LDCU UR10, c[0x0][0x39c] ;  /* 0x00007380ff0a77ac */ /* 0x000e620008000800 */
[----:B---3--:R-:W-:Y:S01]  /*ea10*/  IMAD.WIDE R72, R77, 0x4, R196 ;  /* 0x000000044d487825 */ /* 0x008fe200078e02c4 */
[----:B------:R-:W-:Y:S01]  /*ea20*/  ISETP.LT.AND P0, PT, R199, UR72, !P0 ;  /* 0x00000048c7007c0c */ /* 0x000fe2000c701270 */
[----:B------:R3:W-:Y:S01]  /*ea30*/  @P5 STG.E desc[UR16][R68.64], R201 ;  /* 0x000000c944005986 */ /* 0x0007e2000c101910 */
[----:B------:R-:W1:Y:S01]  /*ea40*/  LDCU UR71, c[0x0][0x398] ;  /* 0x00007300ff4777ac */ /* 0x000e620008000800 */
[----:B------:R-:W-:Y:S01]  /*ea50*/  VIADD R77, R77, UR19 ;  /* 0x000000134d4d7c36 */ /* 0x000fe20008000000 */
[----:B------:R-:W1:Y:S03]  /*ea60*/  LDCU UR32, c[0x0][0x398] ;  /* 0x00007300ff2077ac */ /* 0x000e660008000800 */
[C---:B--2---:R-:W-:Y:S01]  /*ea70*/  IMAD.WIDE R70, R77.reuse, 0x4, R2 ;  /* 0x000000044d467825 */ /* 0x044fe200078e0202 */
[----:B------:R2:W-:Y:S01]  /*ea80*/  @P1 STG.E desc[UR16][R72.64], R80 ;  /* 0x0000005048001986 */ /* 0x0005e2000c101910 */
[----:B------:R-:W-:Y:S01]  /*ea90*/  ISETP.LT.AND P5, PT, R198, UR41, !P3 ;  /* 0x00000029c6007c0c */ /* 0x000fe2000dfa1270 */
[----:B------:R-:W1:Y:S01]  /*eaa0*/  LDCU UR41, c[0x0][0x39c] ;  /* 0x00007380ff2977ac */ /* 0x000e620008000800 */
[----:B---3--:R-:W-:Y:S01]  /*eab0*/  IMAD.WIDE R68, R77, 0x4, R196 ;  /* 0x000000044d447825 */ /* 0x008fe200078e02c4 */
[----:B------:R-:W-:Y:S01]  /*eac0*/  ISETP.LT.AND P3, PT, R199, UR57, !P3 ;  /* 0x00000039c7007c0c */ /* 0x000fe2000df61270 */
[----:B------:R-:W-:Y:S01]  /*ead0*/  @P4 STG.E desc[UR16][R70.64], R202 ;  /* 0x000000ca46004986 */ /* 0x000fe2000c101910 */
[----:B------:R-:W-:Y:S01]  /*eae0*/  ISETP.GE.AND P1, PT, R74, UR15, PT ;  /* 0x0000000f4a007c0c */ /* 0x000fe2000bf26270 */
[----:B------:R-:W-:Y:S01]  /*eaf0*/  VIADD R77, R77, UR19 ;  /* 0x000000134d4d7c36 */ /* 0x000fe20008000000 */
[----:B------:R-:W3:Y:S01]  /*eb00*/  LDCU UR59, c[0x0][0x398] ;  /* 0x00007300ff3b77ac */ /* 0x000ee20008000800 */
[----:B------:R1:W-:Y:S01]  /*eb10*/  @P2 STG.E desc[UR16][R68.64], R81 ;  /* 0x0000005144002986 */ /* 0x0003e2000c101910 */
[----:B------:R-:W-:Y:S01]  /*eb20*/  ISETP.GE.AND P2, PT, R76, UR43, PT ;  /* 0x0000002b4c007c0c */ /* 0x000fe2000bf46270 */
[C---:B--2---:R-:W-:Y:S01]  /*eb30*/  IMAD.WIDE R72, R77.reuse, 0x4, R2 ;  /* 0x000000044d487825 */ /* 0x044fe200078e0202 */
[----:B------:R-:W-:Y:S01]  /*eb40*/  ISETP.LT.AND P4, PT, R198, UR77, !P1 ;  /* 0x0000004dc6007c0c */ /* 0x000fe2000cf81270 */
[----:B------:R-:W2:Y:S02]  /*eb50*/  LDCU UR72, c[0x0][0x398] ;  /* 0x00007300ff4877ac */ /* 0x000ea40008000800 */
[C---:B------:R-:W-:Y:S01]  /*eb60*/  IMAD.WIDE R74, R77.reuse, 0x4, R196 ;  /* 0x000000044d4a7825 */ /* 0x040fe200078e02c4 */
[----:B------:R-:W-:Y:S01]  /*eb70*/  IADD3 R77, PT, PT, R77, UR19, RZ ;  /* 0x000000134d4d7c10 */ /* 0x000fe2000fffe0ff */
[----:B------:R-:W2:Y:S02]  /*eb80*/  LDCU UR57, c[0x0][0x398] ;  /* 0x00007300ff3977ac */ /* 0x000ea40008000800 */
[----:B------:R-:W-:Y:S01]  /*eb90*/  VIADD R76, R0, 0x12 ;  /* 0x00000012004c7836 */ /* 0x000fe20000000000 */
[----:B------:R-:W-:Y:S01]  /*eba0*/  ISETP.LT.AND P1, PT, R199, UR20, !P1 ;  /* 0x00000014c7007c0c */ /* 0x000fe2000cf21270 */
[----:B------:R2:W-:Y:S01]  /*ebb0*/  @P6 STG.E desc[UR16][R72.64], R252 ;  /* 0x000000fc48006986 */ /* 0x0005e2000c101910 */
[C---:B-1----:R-:W-:Y:S01]  /*ebc0*/  IMAD.WIDE R68, R77.reuse, 0x4, R2 ;  /* 0x000000044d447825 */ /* 0x042fe200078e0202 */
[----:B------:R-:W1:Y:S02]  /*ebd0*/  LDCU UR77, c[0x0][0x39c] ;  /* 0x00007380ff4d77ac */ /* 0x000e640008000800 */
[----:B------:R3:W-:Y:S01]  /*ebe0*/  @P0 STG.E desc[UR16][R74.64], R82 ;  /* 0x000000524a000986 */ /* 0x0007e2000c101910 */
[C---:B------:R-:W-:Y:S01]  /*ebf0*/  IMAD.WIDE R70, R77.reuse, 0x4, R196 ;  /* 0x000000044d467825 */ /* 0x040fe200078e02c4 */
[----:B------:R-:W-:Y:S01]  /*ec00*/  ISETP.GE.AND P0, PT, R76, UR68, PT ;  /* 0x000000444c007c0c */ /* 0x000fe2000bf06270 */
[----:B------:R-:W1:Y:S01]  /*ec10*/  LDCU UR15, c[0x0][0x398] ;  /* 0x00007300ff0f77ac */ /* 0x000e620008000800 */
[----:B------:R-:W-:Y:S01]  /*ec20*/  ISETP.LT.AND P6, PT, R198, UR70, !P2 ;  /* 0x00000046c6007c0c */ /* 0x000fe2000d7c1270 */
[----:B------:R-:W-:-:S02]  /*ec30*/  VIADD R77, R77, UR19 ;  /* 0x000000134d4d7c36 */ /* 0x000fc40008000000 */
[----:B------:R-:W-:Y:S01]  /*ec40*/  VIADD R76, R0, 0x13 ;  /* 0x00000013004c7836 */ /* 0x000fe20000000000 */
[----:B------:R-:W-:Y:S01]  /*ec50*/  ISETP.LT.AND P2, PT, R199, UR58, !P2 ;  /* 0x0000003ac7007c0c */ /* 0x000fe2000d741270 */
[----:B------:R1:W-:Y:S01]  /*ec60*/  @P5 STG.E desc[UR16][R68.64], R251 ;  /* 0x000000fb44005986 */ /* 0x0003e2000c101910 */
[C---:B--2---:R-:W-:Y:S01]  /*ec70*/  IMAD.WIDE R72, R77.reuse, 0x4, R2 ;  /* 0x000000044d487825 */ /* 0x044fe200078e0202 */
[----:B------:R-:W2:Y:S02]  /*ec80*/  LDCU UR70, c[0x0][0x39c] ;  /* 0x00007380ff4677ac */ /* 0x000ea40008000800 */
[----:B------:R4:W-:Y:S01]  /*ec90*/  @P3 STG.E desc[UR16][R70.64], R83 ;  /* 0x0000005346003986 */ /* 0x0009e2000c101910 */
[C---:B---3--:R-:W-:Y:S01]  /*eca0*/  IMAD.WIDE R74, R77.reuse, 0x4, R196 ;  /* 0x000000044d4a7825 */ /* 0x048fe200078e02c4 */
[----:B------:R-:W-:Y:S01]  /*ecb0*/  ISETP.GE.AND P3, PT, R76, UR12, PT ;  /* 0x0000000c4c007c0c */ /* 0x000fe2000bf66270 */
[----:B------:R-:W3:Y:S02]  /*ecc0*/  LDCU UR20, c[0x0][0x398] ;  /* 0x00007300ff1477ac */ /* 0x000ee40008000800 */
[----:B------:R-:W-:Y:S01]  /*ecd0*/  VIADD R77, R77, UR19 ;  /* 0x000000134d4d7c36 */ /* 0x000fe20008000000 */
[----:B------:R-:W-:Y:S01]  /*ece0*/  ISETP.LT.AND P5, PT, R198, UR49, !P0 ;  /* 0x00000031c6007c0c */ /* 0x000fe2000c7a1270 */
[----:B------:R-:W-:Y:S01]  /*ecf0*/  VIADD R76, R0, 0x14 ;  /* 0x00000014004c7836 */ /* 0x000fe20000000000 */
[----:B------:R-:W-:Y:S01]  /*ed00*/  ISETP.LT.AND P0, PT, R199, UR39, !P0 ;  /* 0x00000027c7007c0c */ /* 0x000fe2000c701270 */
[----:B------:R2:W-:Y:S01]  /*ed10*/  @P4 STG.E desc[UR16][R72.64], R250 ;  /* 0x000000fa48004986 */ /* 0x0005e2000c101910 */
[C---:B-1----:R-:W-:Y:S01]  /*ed20*/  IMAD.WIDE R68, R77.reuse, 0x4, R2 ;  /* 0x000000044d447825 */ /* 0x042fe200078e0202 */
[----:B------:R-:W1:Y:S02]  /*ed30*/  LDCU UR43, c[0x0][0x398] ;  /* 0x00007300ff2b77ac */ /* 0x000e640008000800 */
[----:B------:R3:W-:Y:S01]  /*ed40*/  @P1 STG.E desc[UR16][R74.64], R84 ;  /* 0x000000544a001986 */ /* 0x0007e2000c101910 */
[C---:B----4-:R-:W-:Y:S01]  /*ed50*/  IMAD.WIDE R70, R77.reuse, 0x4, R196 ;  /* 0x000000044d467825 */ /* 0x050fe200078e02c4 */
[----:B------:R-:W-:Y:S01]  /*ed60*/  ISETP.GE.AND P1, PT, R76, UR45, PT ;  /* 0x0000002d4c007c0c */ /* 0x000fe2000bf26270 */
[----:B------:R-:W4:Y:S01]  /*ed70*/  LDCU UR49, c[0x0][0x39c] ;  /* 0x00007380ff3177ac */ /* 0x000f220008000800 */
[----:B------:R-:W-:Y:S01]  /*ed80*/  IADD3 R76, PT, PT, R0, 0x15, RZ ;  /* 0x00000015004c7810 */ /* 0x000fe20007ffe0ff */
[----:B------:R-:W-:Y:S01]  /*ed90*/  VIADD R77, R77, UR19 ;  /* 0x000000134d4d7c36 */ /* 0x000fe20008000000 */
[C---:B------:R-:W-:Y:S01]  /*eda0*/  ISETP.LT.AND P4, PT, R198.reuse, UR69, !P3 ;  /* 0x00000045c6007c0c */ /* 0x040fe2000df81270 */
[----:B------:R1:W-:Y:S01]  /*edb0*/  @P6 STG.E desc[UR16][R68.64], R249 ;  /* 0x000000f944006986 */ /* 0x0003e2000c101910 */
[----:B------:R-:W-:Y:S01]  /*edc0*/  ISETP.LT.AND P3, PT, R199, UR6, !P3 ;  /* 0x00000006c7007c0c */ /* 0x000fe2000df61270 */
[C---:B--2---:R-:W-:Y:S01]  /*edd0*/  IMAD.WIDE R72, R77.reuse, 0x4, R2 ;  /* 0x000000044d487825 */ /* 0x044fe200078e0202 */
[----:B------:R-:W-:Y:S01]  /*ede0*/  ISETP.LT.AND P6, PT, R198, UR38, !P1 ;  /* 0x00000026c6007c0c */ /* 0x000fe2000cfc1270 */
[----:B------:R2:W-:Y:S01]  /*edf0*/  @P2 STG.E desc[UR16][R70.64], R85 ;  /* 0x0000005546002986 */ /* 0x0005e2000c101910 */
[----:B------:R-:W-:Y:S01]  /*ee00*/  ISETP.GE.AND P2, PT, R76, UR54, PT ;  /* 0x000000364c007c0c */ /* 0x000fe2000bf46270 */
[----:B---3--:R-:W-:Y:S01]  /*ee10*/  IMAD.WIDE R74, R77, 0x4, R196 ;  /* 0x000000044d4a7825 */ /* 0x008fe200078e02c4 */
[----:B------:R-:W-:Y:S01]  /*ee20*/  ISETP.LT.AND P1, PT, R199, UR35, !P1 ;  /* 0x00000023c7007c0c */ /* 0x000fe2000cf21270 */
[----:B------:R3:W-:Y:S01]  /*ee30*/  @P5 STG.E desc[UR16][R72.64], R248 ;  /* 0x000000f848005986 */ /* 0x0007e2000c101910 */
[----:B------:R-:W3:Y:S01]  /*ee40*/  LDCU UR58, c[0x0][0x398] ;  /* 0x00007300ff3a77ac */ /* 0x000ee20008000800 */
[----:B------:R-:W-:-:S02]  /*ee50*/  VIADD R77, R77, UR19 ;  /* 0x000000134d4d7c36 */ /* 0x000fc40008000000 */
[----:B------:R-:W-:Y:S01]  /*ee60*/  VIADD R76, R0, 0x16 ;  /* 0x00000016004c7836 */ /* 0x000fe20000000000 */
[----:B------:R3:W-:Y:S01]  /*ee70*/  @P0 STG.E desc[UR16][R74.64], R86 ;  /* 0x000000564a000986 */ /* 0x0007e2000c101910 */
[C---:B-1----:R-:W-:Y:S01]  /*ee80*/  IMAD.WIDE R68, R77.reuse, 0x4, R2 ;  /* 0x000000044d447825 */ /* 0x042fe200078e0202 */
[----:B------:R-:W1:Y:S02]  /*ee90*/  LDCU UR68, c[0x0][0x398] ;  /* 0x00007300ff4477ac */ /* 0x000e640008000800 */
[----:B------:R-:W-:Y:S01]  /*eea0*/  ISETP.GE.AND P0, PT, R76, UR65, PT ;  /* 0x000000414c007c0c */ /* 0x000fe2000bf06270 */
[C---:B--2---:R-:W-:Y:S01]  /*eeb0*/  IMAD.WIDE R70, R77.reuse, 0x4, R196 ;  /* 0x000000044d467825 */ /* 0x044fe200078e02c4 */
[----:B------:R-:W-:Y:S01]  /*eec0*/  ISETP.LT.AND P5, PT, R198, UR67, !P2 ;  /* 0x00000043c6007c0c */ /* 0x000fe2000d7a1270 */
[----:B------:R2:W-:Y:S01]  /*eed0*/  @P4 STG.E desc[UR16][R68.64], R247 ;  /* 0x000000f744004986 */ /* 0x0005e2000c101910 */
[----:B------:R-:W1:Y:S01]  /*eee0*/  LDCU UR39, c[0x0][0x398] ;  /* 0x00007300ff2777ac */ /* 0x000e620008000800 */
[----:B------:R-:W-:-:S02]  /*eef0*/  VIADD R77, R77, UR19 ;  /* 0x000000134d4d7c36 */ /* 0x000fc40008000000 */
[----:B------:R-:W-:Y:S01]  /*ef00*/  VIADD R76, R0, 0x17 ;  /* 0x00000017004c7836 */ /* 0x000fe20000000000 */
[----:B------:R-:W-:Y:S01]  /*ef10*/  ISETP.LT.AND P2, PT, R199, UR30, !P2 ;  /* 0x0000001ec7007c0c */ /* 0x000fe2000d741270 */
[----:B------:R1:W-:Y:S01]  /*ef20*/  @P3 STG.E desc[UR16][R70.64], R87 ;  /* 0x0000005746003986 */ /* 0x0003e2000c101910 */
[C---:B---3--:R-:W-:Y:S01]  /*ef30*/  IMAD.WIDE R72, R77.reuse, 0x4, R2 ;  /* 0x000000044d487825 */ /* 0x048fe200078e0202 */
[----:B------:R-:W-:Y:S01]  /*ef40*/  ISETP.LT.AND P4, PT, R198, UR40, !P0 ;  /* 0x00000028c6007c0c */ /* 0x000fe2000c781270 */
[----:B------:R-:W3:Y:S01]  /*ef50*/  LDCU UR69, c[0x0][0x39c] ;  /* 0x00007380ff4577ac */ /* 0x000ee20008000800 */
[----:B------:R-:W-:Y:S01]  /*ef60*/  ISETP.GE.AND P3, PT, R76, UR55, PT ;  /* 0x000000374c007c0c */ /* 0x000fe2000bf66270 */
[----:B------:R-:W-:Y:S01]  /*ef70*/  IMAD.WIDE R74, R77, 0x4, R196 ;  /* 0x000000044d4a7825 */ /* 0x000fe200078e02c4 */
[----:B------:R-:W-:Y:S01]  /*ef80*/  ISETP.LT.AND P0, PT, R199, UR33, !P0 ;  /* 0x00000021c7007c0c */ /* 0x000fe2000c701270 */
[----:B------:R3:W-:Y:S01]  /*ef90*/  @P6 STG.E desc[UR16][R72.64], R246 ;  /* 0x000000f648006986 */ /* 0x0007e2000c101910 */
[----:B------:R-:W4:Y:S01]  /*efa0*/  LDCU UR12, c[0x0][0x398] ;  /* 0x00007300ff0c77ac */ /* 0x000f220008000800 */
[----:B------:R-:W-:-:S02]  /*efb0*/  VIADD R77, R77, UR19 ;  /* 0x000000134d4d7c36 */ /* 0x000fc40008000000 */
[----:B------:R-:W-:Y:S01]  /*efc0*/  VIADD R76, R0, 0x18 ;  /* 0x00000018004c7836 */ /* 0x000fe20000000000 */
[----:B------:R3:W-:Y:S01]  /*efd0*/  @P1 STG.E desc[UR16][R74.64], R88 ;  /* 0x000000584a001986 */ /* 0x0007e2000c101910 */
[C---:B--2---:R-:W-:Y:S01]  /*efe0*/  IMAD.WIDE R68, R77.reuse, 0x4, R2 ;  /* 0x000000044d447825 */ /* 0x044fe200078e0202 */
[----:B------:R-:W2:Y:S02]  /*eff0*/  LDCU UR6, c[0x0][0x398] ;  /* 0x00007300ff0677ac */ /* 0x000ea40008000800 */
[----:B------:R-:W-:Y:S01]  /*f000*/  ISETP.GE.AND P1, PT, R76, UR46, PT ;  /* 0x0000002e4c007c0c */ /* 0x000fe2000bf26270 */
[C---:B-1----:R-:W-:Y:S01]  /*f010*/  IMAD.WIDE R70, R77.reuse, 0x4, R196 ;  /* 0x000000044d467825 */ /* 0x042fe200078e02c4 */
[----:B------:R-:W-:Y:S01]  /*f020*/  IADD3 R77, PT, PT, R77, UR19, RZ ;  /* 0x000000134d4d7c10 */ /* 0x000fe2000fffe0ff */
[----:B------:R1:W-:Y:S01]  /*f030*/  @P5 STG.E desc[UR16][R68.64], R245 ;  /* 0x000000f544005986 */ /* 0x0003e2000c101910 */
[----:B------:R-:W1:Y:S01]  /*f040*/  LDCU UR38, c[0x0][0x39c] ;  /* 0x00007380ff2677ac */ /* 0x000e620008000800 */
[----:B------:R-:W-:Y:S01]  /*f050*/  VIADD R76, R0, 0x19 ;  /* 0x00000019004c7836 */ /* 0x000fe20000000000 */
[----:B------:R-:W-:Y:S01]  /*f060*/  ISETP.LT.AND P6, PT, R198, UR76, !P3 ;  /* 0x0000004cc6007c0c */ /* 0x000fe2000dfc1270 */
[----:B------:R1:W-:Y:S01]  /*f070*/  @P2 STG.E desc[UR16][R70.64], R89 ;  /* 0x0000005946002986 */ /* 0x0003e2000c101910 */
[----:B------:R-:W-:Y:S01]  /*f080*/  ISETP.LT.AND P3, PT, R199, UR66, !P3 ;  /* 0x00000042c7007c0c */ /* 0x000fe2000df61270 */
[C---:B---3--:R-:W-:Y:S01]  /*f090*/  IMAD.WIDE R72, R77.reuse, 0x4, R2 ;  /* 0x000000044d487825 */ /* 0x048fe200078e0202 */
[----:B------:R-:W-:Y:S01]  /*f0a0*/  ISETP.GE.AND P2, PT, R76, UR64, PT ;  /* 0x000000404c007c0c */ /* 0x000fe2000bf46270 */
[----:B------:R-:W3:Y:S02]  /*f0b0*/  LDCU UR45, c[0x0][0x398] ;  /* 0x00007300ff2d77ac */ /* 0x000ee40008000800 */
[C---:B------:R-:W-:Y:S01]  /*f0c0*/  IMAD.WIDE R74, R77.reuse, 0x4, R196 ;  /* 0x000000044d4a7825 */ /* 0x040fe200078e02c4 */
[----:B------:R-:W-:Y:S01]  /*f0d0*/  ISETP.LT.AND P5, PT, R198, UR56, !P1 ;  /* 0x00000038c6007c0c */ /* 0x000fe2000cfa1270 */
[----:B------:R2:W-:Y:S01]  /*f0e0*/  @P4 STG.E desc[UR16][R72.64], R244 ;  /* 0x000000f448004986 */ /* 0x0005e2000c101910 */
[----:B------:R-:W2:Y:S01]  /*f0f0*/  LDCU UR35, c[0x0][0x398] ;  /* 0x00007300ff2377ac */ /* 0x000ea20008000800 */
[----:B------:R-:W-:-:S02]  /*f100*/  VIADD R77, R77, UR19 ;  /* 0x000000134d4d7c36 */ /* 0x000fc40008000000 */
[----:B------:R-:W-:Y:S01]  /*f110*/  VIADD R76, R0, 0x1a ;  /* 0x0000001a004c7836 */ /* 0x000fe20000000000 */
[----:B------:R-:W-:Y:S01]  /*f120*/  ISETP.LT.AND P1, PT, R199, UR8, !P1 ;  /* 0x00000008c7007c0c */ /* 0x000fe2000cf21270 */
[----:B------:R2:W-:Y:S01]  /*f130*/  @P0 STG.E desc[UR16][R74.64], R90 ;  /* 0x0000005a4a000986 */ /* 0x0005e2000c101910 */
[C---:B-1----:R-:W-:Y:S01]  /*f140*/  IMAD.WIDE R68, R77.reuse, 0x4, R2 ;  /* 0x000000044d447825 */ /* 0x042fe200078e0202 */
[----:B------:R-:W-:Y:S01]  /*f150*/  ISETP.LT.AND P4, PT, R198, UR62, !P2 ;  /* 0x0000003ec6007c0c */ /* 0x000fe2000d781270 */
[----:B------:R-:W1:Y:S01]  /*f160*/  LDCU UR67, c[0x0][0x39c] ;  /* 0x00007380ff4377ac */ /* 0x000e620008000800 */
[----:B------:R-:W-:Y:S01]  /*f170*/  ISETP.GE.AND P0, PT, R76, UR44, PT ;  /* 0x0000002c4c007c0c */ /* 0x000fe2000bf06270 */
[----:B------:R-:W-:Y:S01]  /*f180*/  IMAD.WIDE R70, R77, 0x4, R196 ;  /* 0x000000044d467825 */ /* 0x000fe200078e02c4 */
[----:B------:R-:W-:Y:S01]  /*f190*/  ISETP.LT.AND P2, PT, R199, UR4, !P2 ;  /* 0x00000004c7007c0c */ /* 0x000fe2000d741270 */
[----:B------:R1:W-:Y:S01]  /*f1a0*/  @P6 STG.E desc[UR16][R68.64], R243 ;  /* 0x000000f344006986 */ /* 0x0003e2000c101910 */
[----:B------:R-:W3:Y:S01]  /*f1b0*/  LDCU UR54, c[0x0][0x398] ;  /* 0x00007300ff3677ac */ /* 0x000ee20008000800 */
[----:B------:R-:W-:-:S02]  /*f1c0*/  VIADD R77, R77, UR19 ;  /* 0x000000134d4d7c36 */ /* 0x000fc40008000000 */
[----:B------:R-:W-:Y:S01]  /*f1d0*/  VIADD R76, R0, 0x1b ;  /* 0x0000001b004c7836 */ /* 0x000fe20000000000 */
[----:B------:R1:W-:Y:S01]  /*f1e0*/  @P3 STG.E desc[UR16][R70.64], R91 ;  /* 0x0000005b46003986 */ /* 0x0003e2000c101910 */
[C---:B--2---:R-:W-:Y:S01]  /*f1f0*/  IMAD.WIDE R72, R77.reuse, 0x4, R2 ;  /* 0x000000044d487825 */ /* 0x044fe200078e0202 */
[----:B------:R-:W-:Y:S01]  /*f200*/  ISETP.LT.AND P6, PT, R198, UR26, !P0 ;  /* 0x0000001ac6007c0c */ /* 0x000fe2000c7c1270 */
[----:B------:R-:W2:Y:S01]  /*f210*/  LDCU UR76, c[0x0][0x39c] ;  /* 0x00007380ff4c77ac */ /* 0x000ea20008000800 */
[----:B------:R-:W-:Y:S01]  /*f220*/  ISETP.GE.AND P3, PT, R76, UR63, PT ;  /* 0x0000003f4c007c0c */ /* 0x000fe2000bf66270 */
[----:B------:R-:W-:Y:S01]  /*f230*/  IMAD.WIDE R74, R77, 0x4, R196 ;  /* 0x000000044d4a7825 */ /* 0x000fe200078e02c4 */
[----:B------:R-:W-:Y:S01]  /*f240*/  IADD3 R76, PT, PT, R0, 0x1c, RZ ;  /* 0x0000001c004c7810 */ /* 0x000fe20007ffe0ff */
[----:B------:R2:W-:Y:S01]  /*f250*/  @P5 STG.E desc[UR16][R72.64], R242 ;  /* 0x000000f248005986 */ /* 0x0005e2000c101910 */
[----:B------:R-:W-:Y:S01]  /*f260*/  ISETP.LT.AND P0, PT, R199, UR36, !P0 ;  /* 0x00000024c7007c0c */ /* 0x000fe2000c701270 */
[----:B------:R-:W-:Y:S01]  /*f270*/  VIADD R77, R77, UR19 ;  /* 0x000000134d4d7c36 */ /* 0x000fe20008000000 */
[----:B------:R-:W-:Y:S01]  /*f280*/  ISETP.LT.AND P5, PT, R198, UR14, !P3 ;  /* 0x0000000ec6007c0c */ /* 0x000fe2000dfa1270 */
[----:B------:R2:W-:Y:S01]  /*f290*/  @P1 STG.E desc[UR16][R74.64], R92 ;  /* 0x0000005c4a001986 */ /* 0x0005e2000c101910 */
[----:B------:R-:W-:Y:S01]  /*f2a0*/  ISETP.GE.AND P1, PT, R76, UR42, PT ;  /* 0x0000002a4c007c0c */ /* 0x000fe2000bf26270 */
[C---:B-1----:R-:W-:Y:S01]  /*f2b0*/  IMAD.WIDE R68, R77.reuse, 0x4, R2 ;  /* 0x000000044d447825 */ /* 0x042fe200078e0202 */
[----:B------:R-:W1:Y:S03]  /*f2c0*/  LDCU UR30, c[0x0][0x398] ;  /* 0x00007300ff1e77ac */ /* 0x000e660008000800 */
[----:B------:R-:W-:Y:S01]  /*f2d0*/  IMAD.WIDE R70, R77, 0x4, R196 ;  /* 0x000000044d467825 */ /* 0x000fe200078e02c4 */
[----:B------:R-:W-:Y:S01]  /*f2e0*/  ISETP.LT.AND P3, PT, R199, UR53, !P3 ;  /* 0x00000035c7007c0c */ /* 0x000fe2000df61270 */
[----:B------:R-:W1:Y:S02]  /*f2f0*/  LDCU UR65, c[0x0][0x398] ;  /* 0x00007300ff4177ac */ /* 0x000e640008000800 */
[----:B------:R-:W-:-:S02]  /*f300*/  VIADD R77, R77, UR19 ;  /* 0x000000134d4d7c36 */ /* 0x000fc40008000000 */
[----:B------:R-:W-:Y:S01]  /*f310*/  VIADD R76, R0, 0x1d ;  /* 0x0000001d004c7836 */ /* 0x000fe20000000000 */
[----:B------:R1:W-:Y:S01]  /*f320*/  @P4 STG.E desc[UR16][R68.64], R241 ;  /* 0x000000f144004986 */ /* 0x0003e2000c101910 */
[C---:B--2---:R-:W-:Y:S01]  /*f330*/  IMAD.WIDE R72, R77.reuse, 0x4, R2 ;  /* 0x000000044d487825 */ /* 0x044fe200078e0202 */
[----:B------:R-:W2:Y:S02]  /*f340*/  LDCU UR40, c[0x0][0x39c] ;  /* 0x00007380ff2877ac */ /* 0x000ea40008000800 */
[----:B------:R3:W-:Y:S01]  /*f350*/  @P2 STG.E desc[UR16][R70.64], R93 ;  /* 0x0000005d46002986 */ /* 0x0007e2000c101910 */
[C---:B------:R-:W-:Y:S01]  /*f360*/  IMAD.WIDE R74, R77.reuse, 0x4, R196 ;  /* 0x000000044d4a7825 */ /* 0x040fe200078e02c4 */
[----:B------:R-:W-:Y:S01]  /*f370*/  ISETP.GE.AND P2, PT, R76, UR61, PT ;  /* 0x0000003d4c007c0c */ /* 0x000fe2000bf46270 */
[----:B------:R-:W2:Y:S02]  /*f380*/  LDCU UR33, c[0x0][0x398] ;  /* 0x00007300ff2177ac */ /* 0x000ea40008000800 */
[----:B------:R-:W-:-:S02]  /*f390*/  VIADD R77, R77, UR19 ;  /* 0x000000134d4d7c36 */ /* 0x000fc40008000000 */
[----:B------:R-:W-:Y:S01]  /*f3a0*/  VIADD R76, R0, 0x1e ;  /* 0x0000001e004c7836 */ /* 0x000fe20000000000 */
[C---:B------:R-:W-:Y:S01]  /*f3b0*/  ISETP.LT.AND P4, PT, R198.reuse, UR37, !P1 ;  /* 0x00000025c6007c0c */ /* 0x040fe2000cf81270 */
[----:B------:R2:W-:Y:S01]  /*f3c0*/  @P6 STG.E desc[UR16][R72.64], R240 ;  /* 0x000000f048006986 */ /* 0x0005e2000c101910 */
[----:B------:R-:W-:Y:S01]  /*f3d0*/  ISETP.LT.AND P1, PT, R199, UR34, !P1 ;  /* 0x00000022c7007c0c */ /* 0x000fe2000cf21270 */
[C---:B-1----:R-:W-:Y:S01]  /*f3e0*/  IMAD.WIDE R68, R77.reuse, 0x4, R2 ;  /* 0x000000044d447825 */ /* 0x042fe200078e0202 */
[----:B------:R-:W-:Y:S01]  /*f3f0*/  ISETP.LT.AND P6, PT, R198, UR74, !P2 ;  /* 0x0000004ac6007c0c */ /* 0x000fe2000d7c1270 */
[----:B------:R1:W-:Y:S01]  /*f400*/  @P0 STG.E desc[UR16][R74.64], R94 ;  /* 0x0000005e4a000986 */ /* 0x0003e2000c101910 */
[----:B-----5:R-:W-:Y:S01]  /*f410*/  ISETP.GE.AND P0, PT, R76, UR22, PT ;  /* 0x000000164c007c0c */ /* 0x020fe2000bf06270 */
[----:B---3--:R-:W-:Y:S01]  /*f420*/  IMAD.WIDE R70, R77, 0x4, R196 ;  /* 0x000000044d467825 */ /* 0x008fe200078e02c4 */
[----:B------:R-:W-:Y:S01]  /*f430*/  ISETP.LT.AND P2, PT, R199, UR51, !P2 ;  /* 0x00000033c7007c0c */ /* 0x000fe2000d741270 */
[----:B------:R3:W-:Y:S01]  /*f440*/  @P5 STG.E desc[UR16][R68.64], R239 ;  /* 0x000000ef44005986 */ /* 0x0007e2000c101910 */
[----:B------:R-:W5:Y:S01]  /*f450*/  LDCU UR55, c[0x0][0x398] ;  /* 0x00007300ff3777ac */ /* 0x000f620008000800 */
        /* <DEDUP_REMOVED lines=9> */
[----:B------:R-:W-:Y:S01]  /*f4f0*/  ISETP.LT.AND P5, PT, R198, UR24, !P0 ;  /* 0x00000018c6007c0c */ /* 0x000fe2000c7a1270 */
        /* <DEDUP_REMOVED lines=8> */
[----:B------:R2:W-:Y:S01]  /*f580*/  @P6 STG.E desc[UR16][R68.64], R237 ;  /* 0x000000ed44006986 */ /* 0x0005e2000c101910 */
[----:B------:R-:W-:Y:S01]  /*f590*/  ISETP.LT.AND P3, PT, R199, UR47, !P3 ;  /* 0x0000002fc7007c0c */ /* 0x000fe2000df61270 */
[----:B------:R-:W3:Y:S01]  /*f5a0*/  LDCU UR46, c[0x0][0x398] ;  /* 0x00007300ff2e77ac */ /* 0x000ee20008000800 */
[----:B------:R-:W-:-:S02]  /*f5b0*/  VIADD R77, R77, UR19 ;  /* 0x000000134d4d7c36 */ /* 0x000fc40008000000 */
[----:B------:R-:W-:Y:S01]  /*f5c0*/  VIADD R76, R0, 0x21 ;  /* 0x00000021004c7836 */ /* 0x000fe20000000000 */
        /* <DEDUP_REMOVED lines=21> */
[----:B------:R-:W-:Y:S01]  /*f720*/  ISETP.GE.AND P4, PT, R76, UR41, PT ;  /* 0x000000294c007c0c */ /* 0x000fe2000bf86270 */
[----:B------:R-:W-:Y:S01]  /*f730*/  VIADD R76, R0, 0x24 ;  /* 0x00000024004c7836 */ /* 0x000fe20000000000 */
[----:B------:R2:W-:Y:S01]  /*f740*/  @P3 STG.E desc[UR16][R70.64], R99 ;  /* 0x0000006346003986 */ /* 0x0005e2000c101910 */
[C---:B-1----:R-:W-:Y:S01]  /*f750*/  IMAD.WIDE R72, R77.reuse, 0x4, R2 ;  /* 0x000000044d487825 */ /* 0x042fe200078e0202 */
[----:B------:R-:W-:Y:S01]  /*f760*/  ISETP.LT.AND P3, PT, R198, UR59, !P0 ;  /* 0x0000003bc6007c0c */ /* 0x000fe2000c761270 */
[----:B------:R-:W1:Y:S02]  /*f770*/  LDCU UR62, c[0x0][0x39c] ;  /* 0x00007380ff3e77ac */ /* 0x000e640008000800 */
[----:B------:R-:W-:Y:S01]  /*f780*/  IMAD.WIDE R74, R77, 0x4, R196 ;  /* 0x000000044d4a7825 */ /* 0x000fe200078e02c4 */
[----:B------:R-:W-:Y:S01]  /*f790*/  ISETP.LT.AND P0, PT, R199, UR72, !P0 ;  /* 0x00000048c7007c0c */ /* 0x000fe2000c701270 */
[----:B------:R1:W-:Y:S01]  /*f7a0*/  @P6 STG.E desc[UR16][R72.64], R234 ;  /* 0x000000ea48006986 */ /* 0x0003e2000c101910 */
[----:B------:R-:W3:Y:S01]  /*f7b0*/  LDCU UR64, c[0x0][0x398] ;  /* 0x00007300ff4077ac */ /* 0x000ee20008000800 */
[----:B------:R-:W-:-:S02]  /*f7c0*/  VIADD R77, R77, UR19 ;  /* 0x000000134d4d7c36 */ /* 0x000fc40008000000 */
[----:B------:R1:W-:Y:S01]  /*f7d0*/  @P1 STG.E desc[UR16][R74.64], R100 ;  /* 0x000000644a001986 */ /* 0x0003e2000c101910 */
[----:B------:R-:W-:Y:S01]  /*f7e0*/  ISETP.GE.AND P1, PT, R76, UR77, PT ;  /* 0x0000004d4c007c0c */ /* 0x000fe2000bf26270 */
[C---:B--2---:R-:W-:Y:S01]  /*f7f0*/  IMAD.WIDE R68, R77.reuse, 0x4, R2 ;  /* 0x000000044d447825 */ /* 0x044fe200078e0202 */
[----:B------:R-:W-:Y:S01]  /*f800*/  ISETP.LT.AND P6, PT, R198, UR57, !P4 ;  /* 0x00000039c6007c0c */ /* 0x000fe2000e7c1270 */
[----:B------:R-:W2:Y:S02]  /*f810*/  LDCU UR4, c[0x0][0x398] ;  /* 0x00007300ff0477ac */ /* 0x000ea40008000800 */
[C---:B------:R-:W-:Y:S01]  /*f820*/  IMAD.WIDE R70, R77.reuse, 0x4, R196 ;  /* 0x000000044d467825 */ /* 0x040fe200078e02c4 */
[----:B------:R2:W-:Y:S01]  /*f830*/  @P5 STG.E desc[UR16][R68.64], R233 ;  /* 0x000000e944005986 */ /* 0x0005e2000c101910 */
[----:B------:R-:W2:Y:S02]  /*f840*/  LDCU UR37, c[0x0][0x39c] ;  /* 0x00007380ff2577ac */ /* 0x000ea40008000800 */
[----:B------:R-:W-:-:S02]  /*f850*/  VIADD R77, R77, UR19 ;  /* 0x000000134d4d7c36 */ /* 0x000fc40008000000 */
[----:B------:R-:W-:Y:S01]  /*f860*/  VIADD R76, R0, 0x25 ;  /* 0x00000025004c7836 */ /* 0x000fe20000000000 */
[----:B------:R-:W-:Y:S01]  /*f870*/  ISETP.LT.AND P4, PT, R199, UR15, !P4 ;  /* 0x0000000fc7007c0c */ /* 0x000fe2000e781270 */
[C---:B-1----:R-:W-:Y:S01]  /*f880*/  IMAD.WIDE R72, R77.reuse, 0x4, R2 ;  /* 0x000000044d487825 */ /* 0x042fe200078e0202 */
[----:B------:R1:W-:Y:S01]  /*f890*/  @P2 STG.E desc[UR16][R70.64], R101 ;  /* 0x0000006546002986 */ /* 0x0003e2000c101910 */
[----:B------:R-:W-:Y:S01]  /*f8a0*/  ISETP.LT.AND P5, PT, R198, UR20, !P1 ;  /* 0x00000014c6007c0c */ /* 0x000fe2000cfa1270 */
[----:B------:R-:W3:Y:S01]  /*f8b0*/  LDCU UR44, c[0x0][0x398] ;  /* 0x00007300ff2c77ac */ /* 0x000ee20008000800 */
[----:B------:R-:W-:Y:S01]  /*f8c0*/  IMAD.WIDE R74, R77, 0x4, R196 ;  /* 0x000000044d4a7825 */ /* 0x000fe200078e02c4 */
[----:B------:R-:W-:Y:S01]  /*f8d0*/  ISETP.GE.AND P2, PT, R76, UR70, PT ;  /* 0x000000464c007c0c */ /* 0x000fe2000bf46270 */
[----:B------:R3:W-:Y:S01]  /*f8e0*/  @P3 STG.E desc[UR16][R72.64], R232 ;  /* 0x000000e848003986 */ /* 0x0007e2000c101910 */
[----:B------:R-:W-:Y:S01]  /*f8f0*/  ISETP.LT.AND P1, PT, R199, UR43, !P1 ;  /* 0x0000002bc7007c0c */ /* 0x000fe2000cf21270 */
[----:B------:R-:W-:Y:S01]  /*f900*/  VIADD R77, R77, UR19 ;  /* 0x000000134d4d7c36 */ /* 0x000fe20008000000 */
[----:B------:R-:W5:Y:S01]  /*f910*/  LDCU UR36, c[0x0][0x398] ;  /* 0x00007300ff2477ac */ /* 0x000f620008000800 */
[----:B------:R-:W-:-:S02]  /*f920*/  VIADD R76, R0, 0x26 ;  /* 0x00000026004c7836 */ /* 0x000fc40000000000 */
[C---:B--2---:R-:W-:Y:S01]  /*f930*/  IMAD.WIDE R68, R77.reuse, 0x4, R2 ;  /* 0x000000044d447825 */ /* 0x044fe200078e0202 */
[----:B------:R2:W-:Y:S01]  /*f940*/  @P0 STG.E desc[UR16][R74.64], R102 ;  /* 0x000000664a000986 */ /* 0x0005e2000c101910 */
[----:B------:R-:W-:Y:S01]  /*f950*/  ISETP.LT.AND P3, PT, R198, UR58, !P2 ;  /* 0x0000003ac6007c0c */ /* 0x000fe2000d761270 */
[----:B------:R-:W5:Y:S01]  /*f960*/  LDCU UR63, c[0x0][0x398] ;  /* 0x00007300ff3f77ac */ /* 0x000f620008000800 */
[C---:B-1----:R-:W-:Y:S01]  /*f970*/  IMAD.WIDE R70, R77.reuse, 0x4, R196 ;  /* 0x000000044d467825 */ /* 0x042fe200078e02c4 */
[----:B------:R-:W-:Y:S02]  /*f980*/  IADD3 R77, PT, PT, R77, UR19, RZ ;  /* 0x000000134d4d7c10 */ /* 0x000fe4000fffe0ff */
[----:B----4-:R-:W-:Y:S01]  /*f990*/  ISETP.GE.AND P0, PT, R76, UR49, PT ;  /* 0x000000314c007c0c */ /* 0x010fe2000bf06270 */
[----:B------:R-:W-:Y:S01]  /*f9a0*/  VIADD R76, R0, 0x27 ;  /* 0x00000027004c7836 */ /* 0x000fe20000000000 */
[----:B------:R-:W-:Y:S01]  /*f9b0*/  ISETP.LT.AND P2, PT, R199, UR68, !P2 ;  /* 0x00000044c7007c0c */ /* 0x000fe2000d741270 */
[C---:B---3--:R-:W-:Y:S01]  /*f9c0*/  IMAD.WIDE R72, R77.reuse, 0x4, R2 ;  /* 0x000000044d487825 */ /* 0x048fe200078e0202 */
[----:B------:R1:W-:Y:S01]  /*f9d0*/  @P6 STG.E desc[UR16][R68.64], R231 ;  /* 0x000000e744006986 */ /* 0x0003e2000c101910 */
[----:B------:R-:W-:Y:S01]  /*f9e0*/  ISETP.LT.AND P6, PT, R198, UR39, !P0 ;  /* 0x00000027c6007c0c */ /* 0x000fe2000c7c1270 */
[----:B------:R-:W3:Y:S01]  /*f9f0*/  LDCU UR74, c[0x0][0x39c] ;  /* 0x00007380ff4a77ac */ /* 0x000ee20008000800 */
[C---:B--2---:R-:W-:Y:S01]  /*fa00*/  IMAD.WIDE R74, R77.reuse, 0x4, R196 ;  /* 0x000000044d4a7825 */ /* 0x044fe200078e02c4 */
[----:B------:R2:W-:Y:S01]  /*fa10*/  @P4 STG.E desc[UR16][R70.64], R103 ;  /* 0x0000006746004986 */ /* 0x0005e2000c101910 */
[----:B------:R-:W-:Y:S01]  /*fa20*/  ISETP.GE.AND P4, PT, R76, UR69, PT ;  /* 0x000000454c007c0c */ /* 0x000fe2000bf86270 */
[----:B------:R-:W4:Y:S01]  /*fa30*/  LDCU UR53, c[0x0][0x398] ;  /* 0x00007300ff3577ac */ /* 0x000f220008000800 */
[----:B------:R-:W-:Y:S01]  /*fa40*/  VIADD R77, R77, UR19 ;  /* 0x000000134d4d7c36 */ /* 0x000fe20008000000 */
[----:B------:R-:W-:Y:S01]  /*fa50*/  ISETP.LT.AND P0, PT, R199, UR12, !P0 ;  /* 0x0000000cc7007c0c */ /* 0x000fe2000c701270 */
[----:B------:R-:W-:Y:S01]  /*fa60*/  VIADD R76, R0, 0x28 ;  /* 0x00000028004c7836 */ /* 0x000fe20000000000 */
[----:B------:R3:W-:Y:S01]  /*fa70*/  @P5 STG.E desc[UR16][R72.64], R230 ;  /* 0x000000e648005986 */ /* 0x0007e2000c101910 */
[----:B------:R-:W4:Y:S01]  /*fa80*/  LDCU UR42, c[0x0][0x398] ;  /* 0x00007300ff2a77ac */ /* 0x000f220008000800 */
[C---:B-1----:R-:W-:Y:S01]  /*fa90*/  IMAD.WIDE R68, R77.reuse, 0x4, R2 ;  /* 0x000000044d447825 */ /* 0x042fe200078e0202 */
[----:B------:R-:W-:Y:S01]  /*faa0*/  ISETP.LT.AND P5, PT, R198, UR6, !P4 ;  /* 0x00000006c6007c0c */ /* 0x000fe2000e7a1270 */
[----:B------:R-:W1:Y:S02]  /*fab0*/  LDCU UR34, c[0x0][0x398] ;  /* 0x00007300ff2277ac */ /* 0x000e640008000800 */
[C---:B--2---:R-:W-:Y:S01]  /*fac0*/  IMAD.WIDE R70, R77.reuse, 0x4, R196 ;  /* 0x000000044d467825 */ /* 0x044fe200078e02c4 */
[----:B------:R2:W-:Y:S01]  /*fad0*/  @P1 STG.E desc[UR16][R74.64], R104 ;  /* 0x000000684a001986 */ /* 0x0005e2000c101910 */
[----:B------:R-:W1:Y:S02]  /*fae0*/  LDCU UR24, c[0x0][0x39c] ;  /* 0x00007380ff1877ac */ /* 0x000e640008000800 */
[----:B------:R-:W-:Y:S01]  /*faf0*/  VIADD R77, R77, UR19 ;  /* 0x000000134d4d7c36 */ /* 0x000fe20008000000 */
[----:B------:R-:W-:Y:S01]  /*fb00*/  ISETP.GE.AND P1, PT, R76, UR38, PT ;  /* 0x000000264c007c0c */ /* 0x000fe2000bf26270 */
[----:B------:R1:W-:Y:S01]  /*fb10*/  @P3 STG.E desc[UR16][R68.64], R229 ;  /* 0x000000e544003986 */ /* 0x0003e2000c101910 */
[----:B------:R-:W4:Y:S01]  /*fb20*/  LDCU UR50, c[0x0][0x39c] ;  /* 0x00007380ff3277ac */ /* 0x000f220008000800 */
[----:B---3--:R-:W-:Y:S01]  /*fb30*/  IMAD.WIDE R72, R77, 0x4, R2 ;  /* 0x000000044d487825 */ /* 0x008fe200078e0202 */
[----:B------:R-:W-:Y:S01]  /*fb40*/  ISETP.LT.AND P4, PT, R199, UR45, !P4 ;  /* 0x0000002dc7007c0c */ /* 0x000fe2000e781270 */
[----:B------:R3:W-:Y:S01]  /*fb50*/  @P2 STG.E desc[UR16][R70.64], R105 ;  /* 0x0000006946002986 */ /* 0x0007e2000c101910 */
[----:B------:R-:W4:Y:S01]  /*fb60*/  LDCU UR61, c[0x0][0x398] ;  /* 0x00007300ff3d77ac */ /* 0x000f220008000800 */
[C---:B--2---:R-:W-:Y:S01]  /*fb70*/  IMAD.WIDE R74, R77.reuse, 0x4, R196 ;  /* 0x000000044d4a7825 */ /* 0x044fe200078e02c4 */
[----:B------:R-:W-:Y:S01]  /*fb80*/  ISETP.LT.AND P2, PT, R198, UR35, !P1 ;  /* 0x00000023c6007c0c */ /* 0x000fe2000cf41270 */
[----:B------:R2:W-:Y:S01]  /*fb90*/  @P6 STG.E desc[UR16][R72.64], R228 ;  /* 0x000000e448006986 */ /* 0x0005e2000c101910 */
[----:B------:R-:W4:Y:S01]  /*fba0*/  LDCU UR51, c[0x0][0x398] ;  /* 0x00007300ff3377ac */ /* 0x000f220008000800 */
[----:B------:R-:W-:-:S02]  /*fbb0*/  VIADD R77, R77, UR19 ;  /* 0x000000134d4d7c36 */ /* 0x000fc40008000000 */
[----:B------:R-:W-:Y:S01]  /*fbc0*/  VIADD R76, R0, 0x29 ;  /* 0x00000029004c7836 */ /* 0x000fe20000000000 */
[----:B------:R-:W4:Y:S01]  /*fbd0*/  LDCU UR48, c[0x0][0x39c] ;  /* 0x00007380ff3077ac */ /* 0x000f220008000800 */
[C---:B-1----:R-:W-:Y:S01]  /*fbe0*/  IMAD.WIDE R68, R77.reuse, 0x4, R2 ;  /* 0x000000044d447825 */ /* 0x042fe200078e0202 */
[----:B------:R1:W-:Y:S02]  /*fbf0*/  @P0 STG.E desc[UR16][R74.64], R106 ;  /* 0x0000006a4a000986 */ /* 0x0003e4000c101910 */
[----:B------:R-:W-:Y:S01]  /*fc00*/  ISETP.GE.AND P3, PT, R76, UR67, PT ;  /* 0x000000434c007c0c */ /* 0x000fe2000bf66270 */
[----:B---3--:R-:W-:Y:S01]  /*fc10*/  IMAD.WIDE R70, R77, 0x4, R196 ;  /* 0x000000044d467825 */ /* 0x008fe200078e02c4 */
[C---:B------:R-:W-:Y:S01]  /*fc20*/  IADD3 R76, PT, PT, R0.reuse, 0x2a, RZ ;  /* 0x0000002a004c7810 */ /* 0x040fe20007ffe0ff */
[----:B------:R-:W3:Y:S02]  /*fc30*/  LDCU UR22, c[0x0][0x398] ;  /* 0x00007300ff1677ac */ /* 0x000ee40008000800 */
[----:B--2---:R-:W-:-:S02]  /*fc40*/  VIADD R72, R0, 0x2b ;  /* 0x0000002b00487836 */ /* 0x004fc40000000000 */
[----:B------:R-:W-:Y:S01]  /*fc50*/  VIADD R77, R77, UR19 ;  /* 0x000000134d4d7c36 */ /* 0x000fe20008000000 */
[----:B------:R2:W-:Y:S01]  /*fc60*/  @P5 STG.E desc[UR16][R68.64], R227 ;  /* 0x000000e344005986 */ /* 0x0005e2000c101910 */
[----:B------:R-:W-:Y:S01]  /*fc70*/  ISETP.LT.AND P1, PT, R199, UR54, !P1 ;  /* 0x00000036c7007c0c */ /* 0x000fe2000cf21270 */
[----:B-1----:R-:W-:Y:S01]  /*fc80*/  VIADD R74, R0, 0x2c ;  /* 0x0000002c004a7836 */ /* 0x002fe20000000000 */
[----:B------:R-:W-:Y:S01]  /*fc90*/  ISETP.GE.AND P5, PT, R72, UR76, PT ;  /* 0x0000004c48007c0c */ /* 0x000fe2000bfa6270 */
[----:B------:R-:W-:Y:S01]  /*fca0*/  IMAD.WIDE R72, R77, 0x4, R2 ;  /* 0x000000044d487825 */ /* 0x000fe200078e0202 */
[----:B------:R-:W-:Y:S01]  /*fcb0*/  ISETP.LT.AND P0, PT, R198, UR30, !P3 ;  /* 0x0000001ec6007c0c */ /* 0x000fe2000df01270 */
[----:B------:R-:W1:Y:S01]  /*fcc0*/  LDCU UR75, c[0x0][0x398] ;  /* 0x00007300ff4b77ac */ /* 0x000e620008000800 */
[----:B------:R-:W-:Y:S02]  /*fcd0*/  ISETP.LT.AND P3, PT, R199, UR65, !P3 ;  /* 0x00000041c7007c0c */ /* 0x000fe4000df61270 */
[----:B------:R-:W-:Y:S01]  /*fce0*/  ISETP.GE.AND P6, PT, R76, UR40, PT ;  /* 0x000000284c007c0c */ /* 0x000fe2000bfc6270 */
[C---:B------:R-:W-:Y:S01]  /*fcf0*/  VIADD R79, R77.reuse, UR19 ;  /* 0x000000134d4f7c36 */ /* 0x040fe20008000000 */
[----:B------:R3:W-:Y:S01]  /*fd00*/  @P4 STG.E desc[UR16][R70.64], R107 ;  /* 0x0000006b46004986 */ /* 0x0007e2000c101910 */
[----:B--2---:R-:W-:Y:S01]  /*fd10*/  IMAD.WIDE R68, R77, 0x4, R196 ;  /* 0x000000044d447825 */ /* 0x004fe200078e02c4 */
[----:B------:R-:W-:Y:S01]  /*fd20*/  ISETP.LT.AND P4, PT, R198, UR33, !P6 ;  /* 0x00000021c6007c0c */ /* 0x000fe2000f781270 */
[----:B------:R-:W2:Y:S01]  /*fd30*/  LDCU UR60, c[0x0][0x398] ;  /* 0x00007300ff3c77ac */ /* 0x000ea20008000800 */
[----:B------:R1:W-:Y:S01]  /*fd40*/  @P2 STG.E desc[UR16][R72.64], R226 ;  /* 0x000000e248002986 */ /* 0x0003e2000c101910 */
[----:B-----5:R-:W-:-:S02]  /*fd50*/  ISETP.LT.AND P6, PT, R199, UR55, !P6 ;  /* 0x00000037c7007c0c */ /* 0x020fc4000f7c1270 */
[----:B------:R-:W-:Y:S01]  /*fd60*/  ISETP.GE.AND P2, PT, R74, UR56, PT ;  /* 0x000000384a007c0c */ /* 0x000fe2000bf46270 */
[C---:B------:R-:W-:Y:S01]  /*fd70*/  IMAD.WIDE R74, R79.reuse, 0x4, R196 ;  /* 0x000000044f4a7825 */ /* 0x040fe200078e02c4 */
[----:B------:R-:W5:Y:S03]  /*fd80*/  LDCU UR47, c[0x0][0x398] ;  /* 0x00007300ff2f77ac */ /* 0x000f660008000800 */
[C-C-:B---3--:R-:W-:Y:S01]  /*fd90*/  IMAD.WIDE R70, R79.reuse, 0x4, R2.reuse ;  /* 0x000000044f467825 */ /* 0x148fe200078e0202 */
[----:B------:R-:W-:Y:S01]  /*fda0*/  IADD3 R79, PT, PT, R79, UR19, RZ ;  /* 0x000000134f4f7c10 */ /* 0x000fe2000fffe0ff */
[----:B------:R3:W-:Y:S01]  /*fdb0*/  @P1 STG.E desc[UR16][R68.64], R108 ;  /* 0x0000006c44001986 */ /* 0x0007e2000c101910 */
[----:B------:R-:W2:Y:S01]  /*fdc0*/  LDCU UR28, c[0x0][0x398] ;  /* 0x00007300ff1c77ac */ /* 0x000ea20008000800 */
[----:B-1----:R-:W-:Y:S01]  /*fdd0*/  VIADD R72, R0, 0x2e ;  /* 0x0000002e00487836 */ /* 0x002fe20000000000 */
[----:B------:R-:W-:Y:S01]  /*fde0*/  ISETP.LT.AND P1, PT, R198, UR66, !P5 ;  /* 0x00000042c6007c0c */ /* 0x000fe2000ef21270 */
[----:B------:R1:W-:Y:S01]  /*fdf0*/  @P0 STG.E desc[UR16][R70.64], R225 ;  /* 0x000000e146000986 */ /* 0x0003e2000c101910 */
[----:B------:R-:W-:Y:S01]  /*fe00*/  ISETP.LT.AND P5, PT, R199, UR46, !P5 ;  /* 0x0000002ec7007c0c */ /* 0x000fe2000efa1270 */
[----:B------:R-:W-:Y:S01]  /*fe10*/  VIADD R76, R0, 0x2d ;  /* 0x0000002d004c7836 */ /* 0x000fe20000000000 */
[----:B------:R-:W2:Y:S01]  /*fe20*/  LDCU UR59, c[0x0][0x39c] ;  /* 0x00007380ff3b77ac */ /* 0x000ea20008000800 */
[----:B------:R4:W-:Y:S01]  /*fe30*/  @P3 STG.E desc[UR16][R74.64], R109 ;  /* 0x0000006d4a003986 */ /* 0x0009e2000c101910 */
[----:B------:R-:W-:Y:S01]  /*fe40*/  ISETP.GE.AND P3, PT, R72, UR26, PT ;  /* 0x0000001a48007c0c */ /* 0x000fe2000bf66270 */
[----:B------:R-:W2:Y:S01]  /*fe50*/  LDCU UR73, c[0x0][0x398] ;  /* 0x00007300ff4977ac */ /* 0x000ea20008000800 */
[C---:B---3--:R-:W-:Y:S01]  /*fe60*/  IMAD.WIDE R68, R79.reuse, 0x4, R2 ;  /* 0x000000044f447825 */ /* 0x048fe200078e0202 */
[----:B------:R-:W3:Y:S03]  /*fe70*/  LDCU UR57, c[0x0][0x39c] ;  /* 0x00007380ff3977ac */ /* 0x000ee60008000800 */
[C---:B-1----:R-:W-:Y:S01]  /*fe80*/  IMAD.WIDE R70, R79.reuse, 0x4, R196 ;  /* 0x000000044f467825 */ /* 0x042fe200078e02c4 */
[----:B------:R1:W-:Y:S01]  /*fe90*/  @P4 STG.E desc[UR16][R68.64], R224 ;  /* 0x000000e044004986 */ /* 0x0003e2000c101910 */
[----:B------:R-:W-:Y:S01]  /*fea0*/  ISETP.GE.AND P0, PT, R76, UR62, PT ;  /* 0x0000003e4c007c0c */ /* 0x000fe2000bf06270 */
[----:B------:R-:W2:Y:S01]  /*feb0*/  LDCU UR71, c[0x0][0x39c] ;  /* 0x00007380ff4777ac */ /* 0x000ea20008000800 */
[----:B------:R-:W-:Y:S01]  /*fec0*/  VIADD R72, R0, 0x2f ;  /* 0x0000002f00487836 */ /* 0x000fe20000000000 */
[----:B------:R2:W-:Y:S01]  /*fed0*/  @P6 STG.E desc[UR16][R70.64], R110 ;  /* 0x0000006e46006986 */ /* 0x0005e2000c101910 */
[----:B------:R-:W-:Y:S01]  /*fee0*/  VIADD R79, R79, UR19 ;  /* 0x000000134f4f7c36 */ /* 0x000fe20008000000 */
[----:B------:R-:W-:Y:S01]  /*fef0*/  ISETP.LT.AND P6, PT, R198, UR8, !P2 ;  /* 0x00000008c6007c0c */ /* 0x000fe2000d7c1270 */
[----:B----4-:R-:W-:Y:S01]  /*ff00*/  VIADD R74, R0, 0x30 ;  /* 0x00000030004a7836 */ /* 0x010fe20000000000 */
[----:B------:R-:W-:Y:S01]  /*ff10*/  ISETP.GE.AND P4, PT, R72, UR14, PT ;  /* 0x0000000e48007c0c */ /* 0x000fe2000bf86270 */
[C---:B------:R-:W-:Y:S01]  /*ff20*/  IMAD.WIDE R72, R79.reuse, 0x4, R2 ;  /* 0x000000044f487825 */ /* 0x040fe200078e0202 */
[----:B------:R-:W4:Y:S03]  /*ff30*/  LDCU UR52, c[0x0][0x398] ;  /* 0x00007300ff3477ac */ /* 0x000f260008000800 */
[----:B-1----:R-:W-:Y:S01]  /*ff40*/  IMAD.WIDE R68, R79, 0x4, R196 ;  /* 0x000000044f447825 */ /* 0x002fe200078e02c4 */
[----:B------:R-:W-:Y:S01]  /*ff50*/  ISETP.LT.AND P2, PT, R199, UR64, !P2 ;  /* 0x00000040c7007c0c */ /* 0x000fe2000d741270 */
[----:B------:R-:W1:Y:S02]  /*ff60*/  LDCU UR32, c[0x0][0x398] ;  /* 0x00007300ff2077ac */ /* 0x000e640008000800 */
[----:B------:R-:W-:Y:S01]  /*ff70*/  VIADD R77, R79, UR19 ;  /* 0x000000134f4d7c36 */ /* 0x000fe20008000000 */
[----:B------:R3:W-:Y:S01]  /*ff80*/  @P1 STG.E desc[UR16][R72.64], R223 ;  /* 0x000000df48001986 */ /* 0x0007e2000c101910 */
[----:B------:R-:W-:Y:S01]  /*ff90*/  ISETP.GE.AND P1, PT, R74, UR37, PT ;  /* 0x000000254a007c0c */ /* 0x000fe2000bf26270 */
[----:B------:R-:W1:Y:S01]  /*ffa0*/  LDCU UR10, c[0x0][0x398] ;  /* 0x00007300ff0a77ac */ /* 0x000e620008000800 */
[C---:B--2---:R-:W-:Y:S01]  /*ffb0*/  IMAD.WIDE R70, R77.reuse, 0x4, R2 ;  /* 0x000000044d467825 */ /* 0x044fe200078e0202 */
[----:B------:R2:W-:Y:S01]  /*ffc0*/  @P5 STG.E desc[UR16][R68.64], R111 ;  /* 0x0000006f44005986 */ /* 0x0005e2000c101910 */
[C---:B------:R-:W-:Y:S01]  /*ffd0*/  ISETP.LT.AND P5, PT, R198.reuse, UR4, !P0 ;  /* 0x00000004c6007c0c */ /* 0x040fe2000c7a1270 */
[----:B------:R-:W1:Y:S01]  /*ffe0*/  LDCU UR20, c[0x0][0x39c] ;  /* 0x00007380ff1477ac */ /* 0x000e620008000800 */
[----:B------:R-:W-:Y:S01]  /*fff0*/  IMAD.WIDE R74, R77, 0x4, R196 ;  /* 0x000000044d4a7825 */ /* 0x000fe200078e02c4 */
[----:B------:R-:W-:Y:S01]  /*10000*/  ISETP.LT.AND P0, PT, R199, UR44, !P0 ;  /* 0x0000002cc7007c0c */ /* 0x000fe2000c701270 */
[----:B------:R4:W-:Y:S01]  /*10010*/  @P6 STG.E desc[UR16][R70.64], R222 ;  /* 0x000000de46006986 */ /* 0x0009e2000c101910 */
[----:B------:R-:W1:Y:S01]  /*10020*/  LDCU UR72, c[0x0][0x398] ;  /* 0x00007300ff4877ac */ /* 0x000e620008000800 */
[----:B------:R-:W-:Y:S01]  /*10030*/  VIADD R77, R77, UR19 ;  /* 0x000000134d4d7c36 */ /* 0x000fe20008000000 */
[----:B------:R-:W-:Y:S01]  /*10040*/  ISETP.LT.AND P6, PT, R198, UR36, !P3 ;  /* 0x00000024c6007c0c */ /* 0x000fe2000dfc1270 */
[----:B---3--:R-:W-:Y:S01]  /*10050*/  VIADD R72, R0, 0x31 ;  /* 0x0000003100487836 */ /* 0x008fe20000000000 */
[----:B------:R-:W-:Y:S01]  /*10060*/  ISETP.LT.AND P3, PT, R199, UR63, !P3 ;  /* 0x0000003fc7007c0c */ /* 0x000fe2000df61270 */
[----:B------:R3:W-:Y:S01]  /*10070*/  @P2 STG.E desc[UR16][R74.64], R112 ;  /* 0x000000704a002986 */ /* 0x0007e2000c101910 */
[C---:B--2---:R-:W-:Y:S01]  /*10080*/  IMAD.WIDE R68, R77.reuse, 0x4, R2 ;  /* 0x000000044d447825 */ /* 0x044fe200078e0202 */
[C---:B------:R-:W-:Y:S01]  /*10090*/  IADD3 R79, PT, PT, R77.reuse, UR19, RZ ;  /* 0x000000134d4f7c10 */ /* 0x040fe2000fffe0ff */
[----:B------:R-:W2:Y:S01]  /*100a0*/  LDCU UR41, c[0x0][0x398] ;  /* 0x00007300ff2977ac */ /* 0x000ea20008000800 */
[----:B------:R-:W-:Y:S01]  /*100b0*/  ISETP.GE.AND P2, PT, R72, UR74, PT ;  /* 0x0000004a48007c0c */ /* 0x000fe2000bf46270 */
[----:B----4-:R-:W-:Y:S01]  /*100c0*/  IMAD.WIDE R70, R77, 0x4, R196 ;  /* 0x000000044d467825 */ /* 0x010fe200078e02c4 */
[----:B------:R4:W-:Y:S01]  /*100d0*/  @P5 STG.E desc[UR16][R68.64], R221 ;  /* 0x000000dd44005986 */ /* 0x0009e2000c101910 */
[----:B------:R-:W-:Y:S01]  /*100e0*/  IADD3 R76, PT, PT, R0, 0x35, RZ ;  /* 0x00000035004c7810 */ /* 0x000fe20007ffe0ff */
[----:B------:R-:W1:Y:S01]  /*100f0*/  LDCU UR15, c[0x0][0x398] ;  /* 0x00007300ff0f77ac */ /* 0x000e620008000800 */
[C---:B------:R-:W-:Y:S01]  /*10100*/  IMAD.WIDE R72, R79.reuse, 0x4, R2 ;  /* 0x000000044f487825 */ /* 0x040fe200078e0202 */
[----:B------:R1:W-:Y:S01]  /*10110*/  @P0 STG.E desc[UR16][R70.64], R113 ;  /* 0x0000007146000986 */ /* 0x0003e2000c101910 */
[----:B------:R-:W-:Y:S01]  /*10120*/  ISETP.LT.AND P0, PT, R198, UR53, !P4 ;  /* 0x00000035c6007c0c */ /* 0x000fe2000e701270 */
[----:B------:R-:W2:Y:S01]  /*10130*/  LDCU UR77, c[0x0][0x398] ;  /* 0x00007300ff4d77ac */ /* 0x000ea20008000800 */
[----:B---3--:R-:W-:Y:S01]  /*10140*/  VIADD R74, R0, 0x32 ;  /* 0x00000032004a7836 */ /* 0x008fe20000000000 */
[----:B------:R3:W-:Y:S01]  /*10150*/  @P6 STG.E desc[UR16][R72.64], R220 ;  /* 0x000000dc48006986 */ /* 0x0007e2000c101910 */
[----:B------:R-:W2:Y:S01]  /*10160*/  LDCU UR39, c[0x0][0x39c] ;  /* 0x00007380ff2777ac */ /* 0x000ea20008000800 */
[----:B----4-:R-:W-:Y:S01]  /*10170*/  IMAD.WIDE R68, R79, 0x4, R196 ;  /* 0x000000044f447825 */ /* 0x010fe200078e02c4 */
[----:B------:R-:W-:Y:S01]  /*10180*/  ISETP.LT.AND P4, PT, R199, UR42, !P4 ;  /* 0x0000002ac7007c0c */ /* 0x000fe2000e781270 */
[----:B------:R-:W4:Y:S01]  /*10190*/  LDCU UR43, c[0x0][0x398] ;  /* 0x00007300ff2b77ac */ /* 0x000f220008000800 */
[----:B------:R-:W-:Y:S01]  /*101a0*/  ISETP.GE.AND P5, PT, R74, UR24, PT ;  /* 0x000000184a007c0c */ /* 0x000fe2000bfa6270 */
[----:B------:R-:W-:Y:S01]  /*101b0*/  VIADD R79, R79, UR19 ;  /* 0x000000134f4f7c36 */ /* 0x000fe20008000000 */
[----:B------:R2:W-:Y:S01]  /*101c0*/  @P3 STG.E desc[UR16][R68.64], R114 ;  /* 0x0000007244003986 */ /* 0x0005e2000c101910 */
[----:B------:R-:W-:Y:S01]  /*101d0*/  ISETP.LT.AND P3, PT, R198, UR34, !P1 ;  /* 0x00000022c6007c0c */ /* 0x000fe2000cf61270 */
[----:B------:R-:W-:Y:S01]  /*101e0*/  VIADD R74, R0, 0x33 ;  /* 0x00000033004a7836 */ /* 0x000fe20000000000 */
[----:B------:R-:W4:Y:S01]  /*101f0*/  LDCU UR58, c[0x0][0x39c] ;  /* 0x00007380ff3a77ac */ /* 0x000f220008000800 */
[----:B------:R-:W-:-:S02]  /*10200*/  VIADD R77, R79, UR19 ;  /* 0x000000134f4d7c36 */ /* 0x000fc40008000000 */
[C---:B-1----:R-:W-:Y:S01]  /*10210*/  IMAD.WIDE R70, R79.reuse, 0x4, R2 ;  /* 0x000000044f467825 */ /* 0x042fe200078e0202 */
[----:B------:R-:W-:Y:S01]  /*10220*/  ISETP.GE.AND P6, PT, R74, UR50, PT ;  /* 0x000000324a007c0c */ /* 0x000fe2000bfc6270 */
[----:B------:R-:W1:Y:S02]  /*10230*/  LDCU UR6, c[0x0][0x39c] ;  /* 0x00007380ff0677ac */ /* 0x000e640008000800 */
[----:B---3--:R-:W-:Y:S01]  /*10240*/  IMAD.WIDE R72, R79, 0x4, R196 ;  /* 0x000000044f487825 */ /* 0x008fe200078e02c4 */
[----:B------:R3:W-:Y:S01]  /*10250*/  @P0 STG.E desc[UR16][R70.64], R219 ;  /* 0x000000db46000986 */ /* 0x0007e2000c101910 */
[----:B------:R-:W-:Y:S01]  /*10260*/  ISETP.LT.AND P1, PT, R199, UR61, !P1 ;  /* 0x0000003dc7007c0c */ /* 0x000fe2000cf21270 */
[----:B------:R-:W1:Y:S01]  /*10270*/  LDCU UR70, c[0x0][0x398] ;  /* 0x00007300ff4677ac */ /* 0x000e620008000800 */
[----:B------:R-:W-:Y:S02]  /*10280*/  VIADD R74, R0, 0x34 ;  /* 0x00000034004a7836 */ /* 0x000fe40000000000 */
[C---:B--2---:R-:W-:Y:S01]  /*10290*/  IMAD.WIDE R68, R77.reuse, 0x4, R2 ;  /* 0x000000044d447825 */ /* 0x044fe200078e0202 */
[----:B------:R-:W-:Y:S01]  /*102a0*/  @P4 STG.E desc[UR16][R72.64], R115 ;  /* 0x0000007348004986 */ /* 0x000fe2000c101910 */
[----:B------:R-:W-:Y:S01]  /*102b0*/  ISETP.LT.AND P4, PT, R198, UR51, !P2 ;  /* 0x00000033c6007c0c */ /* 0x000fe2000d781270 */
[----:B------:R-:W2:Y:S01]  /*102c0*/  LDCU UR68, c[0x0][0x398] ;  /* 0x00007300ff4477ac */ /* 0x000ea20008000800 */
[----:B------:R-:W-:Y:S01]  /*102d0*/  ISETP.GE.AND P0, PT, R74, UR48, PT ;  /* 0x000000304a007c0c */ /* 0x000fe2000bf06270 */
[----:B------:R-:W-:Y:S01]  /*102e0*/  IMAD.WIDE R74, R77, 0x4, R196 ;  /* 0x000000044d4a7825 */ /* 0x000fe200078e02c4 */
[----:B------:R1:W-:Y:S01]  /*102f0*/  @P3 STG.E desc[UR16][R68.64], R218 ;  /* 0x000000da44003986 */ /* 0x0003e2000c101910 */
[----:B------:R-:W-:Y:S01]  /*10300*/  ISETP.LT.AND P2, PT, R199, UR22, !P2 ;  /* 0x00000016c7007c0c */ /* 0x000fe2000d741270 */
[----:B------:R-:W2:Y:S01]  /*10310*/  LDCU UR49, c[0x0][0x398] ;  /* 0x00007300ff3177ac */ /* 0x000ea20008000800 */
[----:B------:R-:W-:Y:S01]  /*10320*/  VIADD R77, R77, UR19 ;  /* 0x000000134d4d7c36 */ /* 0x000fe20008000000 */
[----:B------:R-:W-:Y:S01]  /*10330*/  ISETP.LT.AND P3, PT, R198, UR75, !P5 ;  /* 0x0000004bc6007c0c */ /* 0x000fe2000ef61270 */
[----:B------:R2:W-:Y:S01]  /*10340*/  @P1 STG.E desc[UR16][R74.64], R116 ;  /* 0x000000744a001986 */ /* 0x0005e2000c101910 */
[----:B------:R-:W4:Y:S01]  /*10350*/  LDCU UR35, c[0x0][0x39c] ;  /* 0x00007380ff2377ac */ /* 0x000f220008000800 */
[----:B------:R-:W-:-:S02]  /*10360*/  VIADD R79, R77, UR19 ;  /* 0x000000134d4f7c36 */ /* 0x000fc40008000000 */
[----:B---3--:R-:W-:Y:S01]  /*10370*/  IMAD.WIDE R70, R77, 0x4, R2 ;  /* 0x000000044d467825 */ /* 0x008fe200078e0202 */
[----:B------:R-:W-:Y:S01]  /*10380*/  ISETP.LT.AND P5, PT, R199, UR60, !P5 ;  /* 0x0000003cc7007c0c */ /* 0x000fe2000efa1270 */
[----:B------:R-:W3:Y:S02]  /*10390*/  LDCU UR12, c[0x0][0x398] ;  /* 0x00007300ff0c77ac */ /* 0x000ee40008000800 */
[----:B-1----:R-:W-:Y:S01]  /*103a0*/  IMAD.WIDE R68, R77, 0x4, R196 ;  /* 0x000000044d447825 */ /* 0x002fe200078e02c4 */
[----:B------:R1:W-:Y:S01]  /*103b0*/  @P4 STG.E desc[UR16][R70.64], R217 ;  /* 0x000000d946004986 */ /* 0x0003e2000c101910 */
[----:B------:R-:W3:Y:S02]  /*103c0*/  LDCU UR69, c[0x0][0x398] ;  /* 0x00007300ff4577ac */ /* 0x000ee40008000800 */
[----:B------:R-:W-:Y:S01]  /*103d0*/  IMAD.WIDE R72, R79, 0x4, R2 ;  /* 0x000000044f487825 */ /* 0x000fe200078e0202 */
[----:B------:R3:W-:Y:S01]  /*103e0*/  @P2 STG.E desc[UR16][R68.64], R117 ;  /* 0x0000007544002986 */ /* 0x0007e2000c101910 */
[----:B------:R-:W4:Y:S02]  /*103f0*/  LDCU UR45, c[0x0][0x398] ;  /* 0x00007300ff2d77ac */ /* 0x000f240008000800 */
[----:B--2---:R-:W-:Y:S01]  /*10400*/  VIADD R74, R0, 0x36 ;  /* 0x00000036004a7836 */ /* 0x004fe20000000000 */
[----:B------:R2:W-:Y:S01]  /*10410*/  @P3 STG.E desc[UR16][R72.64], R216 ;  /* 0x000000d848003986 */ /* 0x0005e2000c101910 */
[----:B-----5:R-:W-:Y:S01]  /*10420*/  ISETP.LT.AND P3, PT, R198, UR47, !P6 ;  /* 0x0000002fc6007c0c */ /* 0x020fe2000f761270 */
[----:B------:R-:W5:Y:S01]  /*10430*/  LDCU UR38, c[0x0][0x398] ;  /* 0x00007300ff2677ac */ /* 0x000f620008000800 */
[----:B------:R-:W-:Y:S01]  /*10440*/  ISETP.LT.AND P6, PT, R199, UR28, !P6 ;  /* 0x0000001cc7007c0c */ /* 0x000fe2000f7c1270 */
[C---:B-1----:R-:W-:Y:S01]  /*10450*/  IMAD.WIDE R70, R79.reuse, 0x4, R196 ;  /* 0x000000044f467825 */ /* 0x042fe200078e02c4 */
[----:B------:R-:W-:Y:S01]  /*10460*/  ISETP.GE.AND P4, PT, R74, UR59, PT ;  /* 0x0000003b4a007c0c */ /* 0x000fe2000bf86270 */
[----:B------:R-:W1:Y:S02]  /*10470*/  LDCU UR54, c[0x0][0x398] ;  /* 0x00007300ff3677ac */ /* 0x000e640008000800 */
[----:B------:R-:W-:-:S02]  /*10480*/  VIADD R79, R79, UR19 ;  /* 0x000000134f4f7c36 */ /* 0x000fc40008000000 */
[----:B------:R-:W-:Y:S01]  /*10490*/  VIADD R74, R0, 0x37 ;  /* 0x00000037004a7836 */ /* 0x000fe20000000000 */
[----:B------:R1:W-:Y:S01]  /*104a0*/  @P5 STG.E desc[UR16][R70.64], R118 ;  /* 0x0000007646005986 */ /* 0x0003e2000c101910 */
[----:B------:R-:W-:Y:S01]  /*104b0*/  ISETP.LT.AND P5, PT, R198, UR73, !P0 ;  /* 0x00000049c6007c0c */ /* 0x000fe2000c7a1270 */
[C---:B---3--:R-:W-:Y:S01]  /*104c0*/  IMAD.WIDE R68, R79.reuse, 0x4, R2 ;  /* 0x000000044f447825 */ /* 0x048fe200078e0202 */
[----:B------:R-:W-:Y:S01]  /*104d0*/  ISETP.GE.AND P1, PT, R76, UR71, PT ;  /* 0x000000474c007c0c */ /* 0x000fe2000bf26270 */
[----:B------:R-:W3:Y:S01]  /*104e0*/  LDCU UR33, c[0x0][0x39c] ;  /* 0x00007380ff2177ac */ /* 0x000ee20008000800 */
[----:B------:R-:W-:Y:S01]  /*104f0*/  ISETP.GE.AND P2, PT, R74, UR57, PT ;  /* 0x000000394a007c0c */ /* 0x000fe2000bf46270 */
[----:B--2---:R-:W-:Y:S01]  /*10500*/  IMAD.WIDE R72, R79, 0x4, R196 ;  /* 0x000000044f487825 */ /* 0x004fe200078e02c4 */
[----:B------:R2:W-:Y:S01]  /*10510*/  @P3 STG.E desc[UR16][R68.64], R215 ;  /* 0x000000d744003986 */ /* 0x0005e2000c101910 */
[----:B------:R-:W-:Y:S01]  /*10520*/  ISETP.LT.AND P0, PT, R199, UR52, !P0 ;  /* 0x00000034c7007c0c */ /* 0x000fe2000c701270 */
[----:B------:R-:W2:Y:S01]  /*10530*/  LDCU UR30, c[0x0][0x39c] ;  /* 0x00007380ff1e77ac */ /* 0x000ea20008000800 */
[----:B------:R-:W-:-:S02]  /*10540*/  VIADD R74, R0, 0x38 ;  /* 0x00000038004a7836 */ /* 0x000fc40000000000 */
[----:B------:R-:W-:Y:S01]  /*10550*/  VIADD R77, R79, UR19 ;  /* 0x000000134f4d7c36 */ /* 0x000fe20008000000 */
[----:B------:R-:W-:Y:S01]  /*10560*/  @P6 STG.E desc[UR16][R72.64], R119 ;  /* 0x0000007748006986 */ /* 0x000fe2000c101910 */
[----:B------:R-:W-:Y:S01]  /*10570*/  ISETP.LT.AND P6, PT, R198, UR32, !P1 ;  /* 0x00000020c6007c0c */ /* 0x000fe2000cfc1270 */
[----:B------:R-:W-:Y:S01]  /*10580*/  VIADD R76, R0, 0x39 ;  /* 0x00000039004c7836 */ /* 0x000fe20000000000 */
[----:B------:R-:W-:Y:S01]  /*10590*/  ISETP.GE.AND P3, PT, R74, UR20, PT ;  /* 0x000000144a007c0c */ /* 0x000fe2000bf66270 */
[----:B-1----:R-:W-:Y:S01]  /*105a0*/  IMAD.WIDE R70, R77, 0x4, R2 ;  /* 0x000000044d467825 */ /* 0x002fe200078e0202 */
[----:B------:R-:W-:Y:S01]  /*105b0*/  ISETP.LT.AND P1, PT, R199, UR10, !P1 ;  /* 0x0000000ac7007c0c */ /* 0x000fe2000cf21270 */
[----:B------:R-:W1:Y:S02]  /*105c0*/  LDCU UR66, c[0x0][0x39c] ;  /* 0x00007380ff4277ac */ /* 0x000e640008000800 */
[C---:B------:R-:W-:Y:S01]  /*105d0*/  IMAD.WIDE R74, R77.reuse, 0x4, R196 ;  /* 0x000000044d4a7825 */ /* 0x040fe200078e02c4 */
[----:B------:R-:W-:Y:S01]  /*105e0*/  IADD3 R77, PT, PT, R77, UR19, RZ ;  /* 0x000000134d4d7c10 */ /* 0x000fe2000fffe0ff */
[----:B------:R3:W-:Y:S01]  /*105f0*/  @P5 STG.E desc[UR16][R70.64], R214 ;  /* 0x000000d646005986 */ /* 0x0007e2000c101910 */
[C---:B------:R-:W-:Y:S01]  /*10600*/  ISETP.LT.AND P5, PT, R198.reuse, UR72, !P4 ;  /* 0x00000048c6007c0c */ /* 0x040fe2000e7a1270 */
[----:B------:R-:W1:Y:S01]  /*10610*/  LDCU UR67, c[0x0][0x398] ;  /* 0x00007300ff4377ac */ /* 0x000e620008000800 */
[----:B------:R-:W-:Y:S01]  /*10620*/  ISETP.LT.AND P4, PT, R199, UR41, !P4 ;  /* 0x00000029c7007c0c */ /* 0x000fe2000e781270 */
[C---:B--2---:R-:W-:Y:S01]  /*10630*/  IMAD.WIDE R68, R77.reuse, 0x4, R2 ;  /* 0x000000044d447825 */ /* 0x044fe200078e0202 */
[----:B------:R2:W-:Y:S01]  /*10640*/  @P0 STG.E desc[UR16][R74.64], R120 ;  /* 0x000000784a000986 */ /* 0x0005e2000c101910 */
[----:B------:R-:W1:Y:S02]  /*10650*/  LDCU UR65, c[0x0][0x398] ;  /* 0x00007300ff4177ac */ /* 0x000e640008000800 */
[C---:B------:R-:W-:Y:S01]  /*10660*/  VIADD R79, R77.reuse, UR19 ;  /* 0x000000134d4f7c36 */ /* 0x040fe20008000000 */
[----:B------:R-:W1:Y:S01]  /*10670*/  LDCU UR46, c[0x0][0x39c] ;  /* 0x00007380ff2e77ac */ /* 0x000e620008000800 */
[----:B---3--:R-:W-:Y:S01]  /*10680*/  IMAD.WIDE R70, R77, 0x4, R196 ;  /* 0x000000044d467825 */ /* 0x008fe200078e02c4 */
[----:B------:R3:W-:Y:S01]  /*10690*/  @P6 STG.E desc[UR16][R68.64], R213 ;  /* 0x000000d544006986 */ /* 0x0007e2000c101910 */
[----:B------:R-:W1:Y:S02]  /*106a0*/  LDCU UR40, c[0x0][0x398] ;  /* 0x00007300ff2877ac */ /* 0x000e640008000800 */
[----:B------:R-:W-:Y:S01]  /*106b0*/  IMAD.WIDE R72, R79, 0x4, R2 ;  /* 0x000000044f487825 */ /* 0x000fe200078e0202 */
[----:B------:R1:W-:Y:S01]  /*106c0*/  @P1 STG.E desc[UR16][R70.64], R121 ;  /* 0x0000007946001986 */ /* 0x0003e2000c101910 */
[----:B------:R-:W-:Y:S01]  /*106d0*/  ISETP.LT.AND P1, PT, R198, UR15, !P2 ;  /* 0x0000000fc6007c0c */ /* 0x000fe2000d721270 */
[----:B------:R-:W5:Y:S01]  /*106e0*/  LDCU UR76, c[0x0][0x398] ;  /* 0x00007300ff4c77ac */ /* 0x000f620008000800 */
[----:B--2---:R-:W-:Y:S01]  /*106f0*/  VIADD R74, R0, 0x3a ;  /* 0x0000003a004a7836 */ /* 0x004fe20000000000 */
[----:B------:R-:W-:Y:S01]  /*10700*/  ISETP.LT.AND P2, PT, R199, UR77, !P2 ;  /* 0x0000004dc7007c0c */ /* 0x000fe2000d741270 */
[----:B------:R-:W2:Y:S01]  /*10710*/  LDCU UR55, c[0x0][0x398] ;  /* 0x00007300ff3777ac */ /* 0x000ea20008000800 */
[----:B---3--:R-:W-:-:S02]  /*10720*/  IMAD.WIDE R68, R79, 0x4, R196 ;  /* 0x000000044f447825 */ /* 0x008fc400078e02c4 */
[----:B------:R-:W-:Y:S01]  /*10730*/  ISETP.GE.AND P6, PT, R74, UR39, PT ;  /* 0x000000274a007c0c */ /* 0x000fe2000bfc6270 */
[----:B------:R3:W-:Y:S01]  /*10740*/  @P5 STG.E desc[UR16][R72.64], R212 ;  /* 0x000000d448005986 */ /* 0x0007e2000c101910 */
[----:B----4-:R-:W-:Y:S01]  /*10750*/  ISETP.GE.AND P0, PT, R76, UR58, PT ;  /* 0x0000003a4c007c0c */ /* 0x010fe2000bf06270 */
[----:B------:R-:W-:Y:S01]  /*10760*/  VIADD R79, R79, UR19 ;  /* 0x000000134f4f7c36 */ /* 0x000fe20008000000 */
[----:B------:R-:W4:Y:S01]  /*10770*/  LDCU UR56, c[0x0][0x398] ;  /* 0x00007300ff3877ac */ /* 0x000f220008000800 */
[----:B------:R-:W-:Y:S01]  /*10780*/  VIADD R74, R0, 0x3b ;  /* 0x0000003b004a7836 */ /* 0x000fe20000000000 */
[----:B------:R2:W-:Y:S01]  /*10790*/  @P4 STG.E desc[UR16][R68.64], R122 ;  /* 0x0000007a44004986 */ /* 0x0005e2000c101910 */
[----:B------:R-:W-:Y:S01]  /*107a0*/  ISETP.LT.AND P4, PT, R198, UR43, !P3 ;  /* 0x0000002bc6007c0c */ /* 0x000fe2000df81270 */
[C---:B-1----:R-:W-:Y:S01]  /*107b0*/  IMAD.WIDE R70, R79.reuse, 0x4, R2 ;  /* 0x000000044f467825 */ /* 0x042fe200078e0202 */
[C---:B------:R-:W-:Y:S01]  /*107c0*/  IADD3 R77, PT, PT, R79.reuse, UR19, RZ ;  /* 0x000000134f4d7c10 */ /* 0x040fe2000fffe0ff */
[----:B------:R-:W1:Y:S01]  /*107d0*/  LDCU UR62, c[0x0][0x398] ;  /* 0x00007300ff3e77ac */ /* 0x000e620008000800 */
[----:B------:R-:W-:Y:S01]  /*107e0*/  ISETP.GE.AND P5, PT, R74, UR6, PT ;  /* 0x000000064a007c0c */ /* 0x000fe2000bfa6270 */
[----:B---3--:R-:W-:Y:S01]  /*107f0*/  IMAD.WIDE R72, R79, 0x4, R196 ;  /* 0x000000044f487825 */ /* 0x008fe200078e02c4 */
[----:B------:R3:W-:Y:S01]  /*10800*/  @P1 STG.E desc[UR16][R70.64], R211 ;  /* 0x000000d346001986 */ /* 0x0007e2000c101910 */
[----:B------:R-:W-:Y:S01]  /*10810*/  ISETP.LT.AND P3, PT, R199, UR70, !P3 ;  /* 0x00000046c7007c0c */ /* 0x000fe2000df61270 */
[----:B------:R-:W1:Y:S01]  /*10820*/  LDCU UR26, c[0x0][0x398] ;  /* 0x00007300ff1a77ac */ /* 0x000e620008000800 */
[----:B------:R-:W-:Y:S01]  /*10830*/  VIADD R74, R0, 0x3c ;  /* 0x0000003c004a7836 */ /* 0x000fe20000000000 */
[----:B------:R-:W-:Y:S01]  /*10840*/  @P2 STG.E desc[UR16][R72.64], R123 ;  /* 0x0000007b48002986 */ /* 0x000fe2000c101910 */
[----:B--2---:R-:W-:Y:S01]  /*10850*/  IMAD.WIDE R68, R77, 0x4, R2 ;  /* 0x000000044d447825 */ /* 0x004fe200078e0202 */
[----:B------:R-:W-:Y:S01]  /*10860*/  ISETP.LT.AND P2, PT, R198, UR68, !P0 ;  /* 0x00000044c6007c0c */ /* 0x000fe2000c741270 */
[----:B------:R-:W2:Y:S01]  /*10870*/  LDCU UR44, c[0x0][0x39c] ;  /* 0x00007380ff2c77ac */ /* 0x000ea20008000800 */
[----:B------:R-:W-:-:S02]  /*10880*/  ISETP.LT.AND P0, PT, R199, UR49, !P0 ;  /* 0x00000031c7007c0c */ /* 0x000fc4000c701270 */
[----:B------:R-:W-:Y:S01]  /*10890*/  ISETP.GE.AND P1, PT, R74, UR35, PT ;  /* 0x000000234a007c0c */ /* 0x000fe2000bf26270 */
[C---:B------:R-:W-:Y:S01]  /*108a0*/  IMAD.WIDE R74, R77.reuse, 0x4, R196 ;  /* 0x000000044d4a7825 */ /* 0x040fe200078e02c4 */
[----:B------:R1:W-:Y:S01]  /*108b0*/  @P4 STG.E desc[UR16][R68.64], R210 ;  /* 0x000000d244004986 */ /* 0x0003e2000c101910 */
[----:B------:R-:W-:Y:S01]  /*108c0*/  ISETP.LT.AND P4, PT, R198, UR12, !P6 ;  /* 0x0000000cc6007c0c */ /* 0x000fe2000f781270 */
[----:B------:R-:W2:Y:S01]  /*108d0*/  LDCU UR63, c[0x0][0x39c] ;  /* 0x00007380ff3f77ac */ /* 0x000ea20008000800 */
[----:B------:R-:W-:Y:S01]  /*108e0*/  VIADD R77, R77, UR19 ;  /* 0x000000134d4d7c36 */ /* 0x000fe20008000000 */
[----:B------:R-:W-:Y:S01]  /*108f0*/  ISETP.LT.AND P6, PT, R199, UR69, !P6 ;  /* 0x00000045c7007c0c */ /* 0x000fe2000f7c1270 */
[----:B------:R4:W-:Y:S01]  /*10900*/  @P3 STG.E desc[UR16][R74.64], R124 ;  /* 0x0000007c4a003986 */ /* 0x0009e2000c101910 */
[----:B------:R-:W-:Y:S01]  /*10910*/  VIADD R76, R0, 0x3d ;  /* 0x0000003d004c7836 */ /* 0x000fe20000000000 */
[----:B------:R-:W2:Y:S01]  /*10920*/  LDCU UR14, c[0x0][0x39c] ;  /* 0x00007380ff0e77ac */ /* 0x000ea20008000800 */
[C---:B---3--:R-:W-:Y:S01]  /*10930*/  IMAD.WIDE R70, R77.reuse, 0x4, R2 ;  /* 0x000000044d467825 */ /* 0x048fe200078e0202 */
[----:B------:R-:W3:Y:S03]  /*10940*/  LDCU UR8, c[0x0][0x398] ;  /* 0x00007300ff0877ac */ /* 0x000ee60008000800 */
[C---:B-1----:R-:W-:Y:S01]  /*10950*/  IMAD.WIDE R68, R77.reuse, 0x4, R196 ;  /* 0x000000044d447825 */ /* 0x042fe200078e02c4 */
[----:B------:R1:W-:Y:S01]  /*10960*/  @P2 STG.E desc[UR16][R70.64], R209 ;  /* 0x000000d146002986 */ /* 0x0003e2000c101910 */
[----:B------:R-:W2:Y:S02]  /*10970*/  LDCU UR37, c[0x0][0x398] ;  /* 0x00007300ff2577ac */ /* 0x000ea40008000800 */
[----:B------:R-:W-:Y:S01]  /*10980*/  VIADD R79, R77, UR19 ;  /* 0x000000134d4f7c36 */ /* 0x000fe20008000000 */
[----:B------:R2:W-:Y:S01]  /*10990*/  @P0 STG.E desc[UR16][R68.64], R125 ;  /* 0x0000007d44000986 */ /* 0x0005e2000c101910 */
[----:B------:R-:W-:Y:S01]  /*109a0*/  ISETP.LT.AND P0, PT, R198, UR45, !P5 ;  /* 0x0000002dc6007c0c */ /* 0x000fe2000ef01270 */
[----:B----4-:R-:W-:Y:S01]  /*109b0*/  VIADD R74, R0, 0x3e ;  /* 0x0000003e004a7836 */ /* 0x010fe20000000000 */
[----:B------:R-:W4:Y:S01]  /*109c0*/  LDCU UR42, c[0x0][0x39c] ;  /* 0x00007380ff2a77ac */ /* 0x000f220008000800 */
[----:B------:R-:W-:Y:S01]  /*109d0*/  IMAD.WIDE R72, R79, 0x4, R2 ;  /* 0x000000044f487825 */ /* 0x000fe200078e0202 */
[----:B-----5:R-:W-:Y:S01]  /*109e0*/  ISETP.LT.AND P5, PT, R199, UR38, !P5 ;  /* 0x00000026c7007c0c */ /* 0x020fe2000efa1270 */
[----:B------:R-:W5:Y:S02]  /*109f0*/  LDCU UR4, c[0x0][0x398] ;  /* 0x00007300ff0477ac */ /* 0x000f640008000800 */
[C---:B-1----:R-:W-:Y:S01]  /*10a00*/  IMAD.WIDE R70, R79.reuse, 0x4, R196 ;  /* 0x000000044f467825 */ /* 0x042fe200078e02c4 */
[----:B------:R1:W-:Y:S01]  /*10a10*/  @P4 STG.E desc[UR16][R72.64], R208 ;  /* 0x000000d048004986 */ /* 0x0003e2000c101910 */
[----:B------:R-:W-:Y:S01]  /*10a20*/  ISETP.GE.AND P2, PT, R74, UR33, PT ;  /* 0x000000214a007c0c */ /* 0x000fe2000bf46270 */
[----:B------:R-:W3:Y:S01]  /*10a30*/  LDCU UR36, c[0x0][0x398] ;  /* 0x00007300ff2477ac */ /* 0x000ee20008000800 */
[----:B------:R-:W-:Y:S01]  /*10a40*/  VIADD R79, R79, UR19 ;  /* 0x000000134f4f7c36 */ /* 0x000fe20008000000 */
[----:B------:R3:W-:Y:S01]  /*10a50*/  @P6 STG.E desc[UR16][R70.64], R126 ;  /* 0x0000007e46006986 */ /* 0x0007e2000c101910 */
[----:B------:R-:W-:Y:S01]  /*10a60*/  ISETP.LT.AND P6, PT, R198, UR54, !P1 ;  /* 0x00000036c6007c0c */ /* 0x000fe2000cfc1270 */
[----:B------:R-:W-:Y:S01]  /*10a70*/  VIADD R74, R0, 0x3f ;  /* 0x0000003f004a7836 */ /* 0x000fe20000000000 */
[----:B------:R-:W-:Y:S01]  /*10a80*/  ISETP.GE.AND P3, PT, R76, UR30, PT ;  /* 0x0000001e4c007c0c */ /* 0x000fe2000bf66270 */
[C---:B--2---:R-:W-:Y:S01]  /*10a90*/  IMAD.WIDE R68, R79.reuse, 0x4, R2 ;  /* 0x000000044f447825 */ /* 0x044fe200078e0202 */
[----:B------:R-:W2:Y:S03]  /*10aa0*/  LDCU UR64, c[0x0][0x398] ;  /* 0x00007300ff4077ac */ /* 0x000ea60008000800 */
[C---:B-1----:R-:W-:Y:S01]  /*10ab0*/  IMAD.WIDE R72, R79.reuse, 0x4, R196 ;  /* 0x000000044f487825 */ /* 0x042fe200078e02c4 */
[----:B------:R-:W-:Y:S01]  /*10ac0*/  ISETP.GE.AND P4, PT, R74, UR66, PT ;  /* 0x000000424a007c0c */ /* 0x000fe2000bf86270 */
[----:B------:R-:W1:Y:S02]  /*10ad0*/  LDCU UR24, c[0x0][0x398] ;  /* 0x00007300ff1877ac */ /* 0x000e640008000800 */
[----:B------:R-:W-:Y:S01]  /*10ae0*/  VIADD R77, R79, UR19 ;  /* 0x000000134f4d7c36 */ /* 0x000fe20008000000 */
[----:B------:R-:W-:Y:S01]  /*10af0*/  IADD3 R74, PT, PT, R0, 0x40, RZ ;  /* 0x00000040004a7810 */ /* 0x000fe20007ffe0ff */
[----:B------:R1:W-:Y:S01]  /*10b00*/  @P0 STG.E desc[UR16][R68.64], R207 ;  /* 0x000000cf44000986 */ /* 0x0003e2000c101910 */
[----:B------:R-:W-:Y:S01]  /*10b10*/  ISETP.LT.AND P1, PT, R199, UR67, !P1 ;  /* 0x00000043c7007c0c */ /* 0x000fe2000cf21270 */
[----:B---3--:R-:W-:Y:S01]  /*10b20*/  IMAD.WIDE R70, R77, 0x4, R2 ;  /* 0x000000044d467825 */ /* 0x008fe200078e0202 */
[----:B------:R-:W3:Y:S01]  /*10b30*/  LDCU UR50, c[0x0][0x398] ;  /* 0x00007300ff3277ac */ /* 0x000ee20008000800 */
[----:B------:R-:W-:Y:S01]  /*10b40*/  @P5 STG.E desc[UR16][R72.64], R127 ;  /* 0x0000007f48005986 */ /* 0x000fe2000c101910 */
[----:B------:R-:W-:-:S02]  /*10b50*/  ISETP.LT.AND P5, PT, R198, UR65, !P3 ;  /* 0x00000041c6007c0c */ /* 0x000fc4000dfa1270 */
[----:B------:R-:W-:Y:S01]  /*10b60*/  ISETP.GE.AND P0, PT, R74, UR46, PT ;  /* 0x0000002e4a007c0c */ /* 0x000fe2000bf06270 */
[----:B------:R-:W-:Y:S01]  /*10b70*/  IMAD.WIDE R74, R77, 0x4, R196 ;  /* 0x000000044d4a7825 */ /* 0x000fe200078e02c4 */
[----:B------:R-:W-:Y:S01]  /*10b80*/  ISETP.LT.AND P3, PT, R199, UR40, !P3 ;  /* 0x00000028c7007c0c */ /* 0x000fe2000df61270 */
[----:B------:R2:W-:Y:S01]  /*10b90*/  @P6 STG.E desc[UR16][R70.64], R206 ;  /* 0x000000ce46006986 */ /* 0x0005e2000c101910 */
[----:B------:R-:W-:Y:S01]  /*10ba0*/  ISETP.LT.AND P6, PT, R198, UR76, !P2 ;  /* 0x0000004cc6007c0c */ /* 0x000fe2000d7c1270 */
[----:B------:R-:W-:Y:S01]  /*10bb0*/  VIADD R77, R77, UR19 ;  /* 0x000000134d4d7c36 */ /* 0x000fe20008000000 */
[----:B------:R-:W-:Y:S01]  /*10bc0*/  ISETP.LT.AND P2, PT, R199, UR55, !P2 ;  /* 0x00000037c7007c0c */ /* 0x000fe2000d741270 */
[----:B------:R3:W-:Y:S01]  /*10bd0*/  @P1 STG.E desc[UR16][R74.64], R128 ;  /* 0x000000804a001986 */ /* 0x0007e2000c101910 */
[----:B------:R-:W-:Y:S01]  /*10be0*/  VIADD R76, R0, 0x41 ;  /* 0x00000041004c7836 */ /* 0x000fe20000000000 */
[----:B------:R-:W4:Y:S01]  /*10bf0*/  LDCU UR60, c[0x0][0x39c] ;  /* 0x00007380ff3c77ac */ /* 0x000f220008000800 */
[C---:B-1----:R-:W-:Y:S01]  /*10c00*/  IMAD.WIDE R68, R77.reuse, 0x4, R2 ;  /* 0x000000044d447825 */ /* 0x042fe200078e0202 */
[----:B------:R-:W1:Y:S03]  /*10c10*/  LDCU UR28, c[0x0][0x39c] ;  /* 0x00007380ff1c77ac */ /* 0x000e660008000800 */
[----:B------:R-:W-:-:S02]  /*10c20*/  VIADD R79, R77, UR19 ;  /* 0x000000134d4f7c36 */ /* 0x000fc40008000000 */
[----:B--2---:R-:W-:Y:S01]  /*10c30*/  IMAD.WIDE R70, R77, 0x4, R196 ;  /* 0x000000044d467825 */ /* 0x004fe200078e02c4 */
[----:B------:R2:W-:Y:S01]  /*10c40*/  @P5 STG.E desc[UR16][R68.64], R205 ;  /* 0x000000cd44005986 */ /* 0x0005e2000c101910 */
[----:B------:R-:W1:Y:S02]  /*10c50*/  LDCU UR34, c[0x0][0x398] ;  /* 0x00007300ff2277ac */ /* 0x000e640008000800 */
[C---:B------:R-:W-:Y:S01]  /*10c60*/  IMAD.WIDE R72, R79.reuse, 0x4, R2 ;  /* 0x000000044f487825 */ /* 0x040fe200078e0202 */
[----:B------:R1:W-:Y:S01]  /*10c70*/  @P3 STG.E desc[UR16][R70.64], R129 ;  /* 0x0000008146003986 */ /* 0x0003e2000c101910 */
[----:B------:R-:W-:Y:S01]  /*10c80*/  ISETP.LT.AND P3, PT, R198, UR56, !P4 ;  /* 0x00000038c6007c0c */ /* 0x000fe2000e761270 */
[----:B------:R-:W4:Y:S01]  /*10c90*/  LDCU UR48, c[0x0][0x39c] ;  /* 0x00007380ff3077ac */ /* 0x000f220008000800 */
[----:B---3--:R-:W-:Y:S01]  /*10ca0*/  VIADD R74, R0, 0x42 ;  /* 0x00000042004a7836 */ /* 0x008fe20000000000 */
[----:B------:R3:W-:Y:S01]  /*10cb0*/  @P6 STG.E desc[UR16][R72.64], R204 ;  /* 0x000000cc48006986 */ /* 0x0007e2000c101910 */
[----:B------:R-:W3:Y:S01]  /*10cc0*/  LDCU UR51, c[0x0][0x398] ;  /* 0x00007300ff3377ac */ /* 0x000ee20008000800 */
[----:B--2---:R-:W-:Y:S01]  /*10cd0*/  IMAD.WIDE R68, R79, 0x4, R196 ;  /* 0x000000044f447825 */ /* 0x004fe200078e02c4 */
[----:B------:R-:W-:Y:S01]  /*10ce0*/  ISETP.LT.AND P4, PT, R199, UR62, !P4 ;  /* 0x0000003ec7007c0c */ /* 0x000fe2000e781270 */
[----:B------:R-:W2:Y:S01]  /*10cf0*/  LDCU UR22, c[0x0][0x398] ;  /* 0x00007300ff1677ac */ /* 0x000ea20008000800 */
[----:B------:R-:W-:-:S02]  /*10d00*/  IADD3 R79, PT, PT, R79, UR19, RZ ;  /* 0x000000134f4f7c10 */ /* 0x000fc4000fffe0ff */
[----:B------:R2:W-:Y:S01]  /*10d10*/  @P2 STG.E desc[UR16][R68.64], R130 ;  /* 0x0000008244002986 */ /* 0x0005e2000c101910 */
[----:B------:R-:W-:Y:S01]  /*10d20*/  ISETP.GE.AND P5, PT, R74, UR44, PT ;  /* 0x0000002c4a007c0c */ /* 0x000fe2000bfa6270 */
[----:B------:R-:W-:Y:S01]  /*10d30*/  VIADD R74, R0, 0x43 ;  /* 0x00000043004a7836 */ /* 0x000fe20000000000 */
[----:B------:R-:W-:Y:S01]  /*10d40*/  ISETP.LT.AND P2, PT, R198, UR26, !P0 ;  /* 0x0000001ac6007c0c */ /* 0x000fe2000c741270 */
[C---:B------:R-:W-:Y:S01]  /*10d50*/  VIADD R77, R79.reuse, UR19 ;  /* 0x000000134f4d7c36 */ /* 0x040fe20008000000 */
[----:B------:R-:W-:Y:S01]  /*10d60*/  ISETP.GE.AND P1, PT, R76, UR14, PT ;  /* 0x0000000e4c007c0c */ /* 0x000fe2000bf26270 */
[C---:B-1----:R-:W-:Y:S01]  /*10d70*/  IMAD.WIDE R70, R79.reuse, 0x4, R2 ;  /* 0x000000044f467825 */ /* 0x042fe200078e0202 */
[----:B------:R-:W-:Y:S01]  /*10d80*/  ISETP.GE.AND P6, PT, R74, UR63, PT ;  /* 0x0000003f4a007c0c */ /* 0x000fe2000bfc6270 */
[----:B------:R-:W1:Y:S02]  /*10d90*/  LDCU UR52, c[0x0][0x39c] ;  /* 0x00007380ff3477ac */ /* 0x000e640008000800 */
[----:B---3--:R-:W-:Y:S01]  /*10da0*/  IMAD.WIDE R72, R79, 0x4, R196 ;  /* 0x000000044f487825 */ /* 0x008fe200078e02c4 */
[----:B------:R3:W-:Y:S01]  /*10db0*/  @P3 STG.E desc[UR16][R70.64], R203 ;  /* 0x000000cb46003986 */ /* 0x0007e2000c101910 */
[----:B------:R-:W-:Y:S01]  /*10dc0*/  ISETP.LT.AND P0, PT, R199, UR8, !P0 ;  /* 0x00000008c7007c0c */ /* 0x000fe2000c701270 */
[----:B------:R-:W1:Y:S01]  /*10dd0*/  LDCU UR53, c[0x0][0x398] ;  /* 0x00007300ff3577ac */ /* 0x000e620008000800 */
[----:B------:R-:W-:-:S02]  /*10de0*/  VIADD R74, R0, 0x44 ;  /* 0x00000044004a7836 */ /* 0x000fc40000000000 */
[C---:B--2---:R-:W-:Y:S01]  /*10df0*/  IMAD.WIDE R68, R77.reuse, 0x4, R2 ;  /* 0x000000044d447825 */ /* 0x044fe200078e0202 */
[----:B------:R-:W-:Y:S01]  /*10e00*/  @P4 STG.E desc[UR16][R72.64], R131 ;  /* 0x0000008348004986 */ /* 0x000fe2000c101910 */
[----:B------:R-:W-:Y:S01]  /*10e10*/  ISETP.LT.AND P4, PT, R198, UR37, !P1 ;  /* 0x00000025c6007c0c */ /* 0x000fe2000cf81270 */
[----:B------:R-:W2:Y:S01]  /*10e20*/  LDCU UR59, c[0x0][0x398] ;  /* 0x00007300ff3b77ac */ /* 0x000ea20008000800 */
[----:B----4-:R-:W-:Y:S01]  /*10e30*/  ISETP.GE.AND P3, PT, R74, UR42, PT ;  /* 0x0000002a4a007c0c */ /* 0x010fe2000bf66270 */
[----:B------:R-:W-:Y:S01]  /*10e40*/  IMAD.WIDE R74, R77, 0x4, R196 ;  /* 0x000000044d4a7825 */ /* 0x000fe200078e02c4 */
[----:B------:R4:W-:Y:S01]  /*10e50*/  @P2 STG.E desc[UR16][R68.64], R132 ;  /* 0x0000008444002986 */ /* 0x0009e2000c101910 */
[----:B-----5:R-:W-:Y:S01]  /*10e60*/  ISETP.LT.AND P1, PT, R199, UR4, !P1 ;  /* 0x00000004c7007c0c */ /* 0x020fe2000cf21270 */
[----:B------:R-:W5:Y:S01]  /*10e70*/  LDCU UR47, c[0x0][0x398] ;  /* 0x00007300ff2f77ac */ /* 0x000f620008000800 */
[----:B------:R-:W-:Y:S01]  /*10e80*/  VIADD R77, R77, UR19 ;  /* 0x000000134d4d7c36 */ /* 0x000fe20008000000 */
[----:B------:R-:W-:Y:S01]  /*10e90*/  ISETP.LT.AND P2, PT, R198, UR36, !P5 ;  /* 0x00000024c6007c0c */ /* 0x000fe2000ef41270 */
[----:B------:R1:W-:Y:S01]  /*10ea0*/  @P0 STG.E desc[UR16][R74.64], R4 ;  /* 0x000000044a000986 */ /* 0x0003e2000c101910 */
[----:B------:R-:W-:Y:S01]  /*10eb0*/  VIADD R76, R0, 0x45 ;  /* 0x00000045004c7836 */ /* 0x000fe20000000000 */
[----:B------:R-:W2:Y:S01]  /*10ec0*/  LDCU UR41, c[0x0][0x39c] ;  /* 0x00007380ff2977ac */ /* 0x000ea20008000800 */
[----:B------:R-:W-:-:S02]  /*10ed0*/  VIADD R79, R77, UR19 ;  /* 0x000000134d4f7c36 */ /* 0x000fc40008000000 */
[C---:B---3--:R-:W-:Y:S01]  /*10ee0*/  IMAD.WIDE R70, R77.reuse, 0x4, R2 ;  /* 0x000000044d467825 */ /* 0x048fe200078e0202 */
[----:B------:R-:W3:Y:S03]  /*10ef0*/  LDCU UR20, c[0x0][0x398] ;  /* 0x00007300ff1477ac */ /* 0x000ee60008000800 */
[----:B----4-:R-:W-:Y:S01]  /*10f00*/  IMAD.WIDE R68, R77, 0x4, R196 ;  /* 0x000000044d447825 */ /* 0x010fe200078e02c4 */
[----:B------:R4:W-:Y:S01]  /*10f10*/  @P4 STG.E desc[UR16][R70.64], R133 ;  /* 0x0000008546004986 */ /* 0x0009e2000c101910 */
[----:B------:R-:W2:Y:S02]  /*10f20*/  LDCU UR32, c[0x0][0x398] ;  /* 0x00007300ff2077ac */ /* 0x000ea40008000800 */
[----:B------:R-:W-:Y:S01]  /*10f30*/  IMAD.WIDE R72, R79, 0x4, R2 ;  /* 0x000000044f487825 */ /* 0x000fe200078e0202 */
[----:B------:R-:W-:Y:S01]  /*10f40*/  ISETP.LT.AND P5, PT, R199, UR64, !P5 ;  /* 0x00000040c7007c0c */ /* 0x000fe2000efa1270 */
[----:B------:R2:W-:Y:S01]  /*10f50*/  @P1 STG.E desc[UR16][R68.64], R5 ;  /* 0x0000000544001986 */ /* 0x0005e2000c101910 */
[----:B------:R-:W3:Y:S01]  /*10f60*/  LDCU UR15, c[0x0][0x39c] ;  /* 0x00007380ff0f77ac */ /* 0x000ee20008000800 */
[----:B-1----:R-:W-:-:S02]  /*10f70*/  VIADD R4, R0, 0x46 ;  /* 0x0000004600047836 */ /* 0x002fc40000000000 */
[----:B------:R1:W-:Y:S01]  /*10f80*/  @P2 STG.E desc[UR16][R72.64], R134 ;  /* 0x0000008648002986 */ /* 0x0003e2000c101910 */
[----:B------:R-:W-:Y:S01]  /*10f90*/  ISETP.LT.AND P2, PT, R198, UR24, !P6 ;  /* 0x00000018c6007c0c */ /* 0x000fe2000f741270 */
[----:B------:R-:W1:Y:S01]  /*10fa0*/  LDCU UR10, c[0x0][0x398] ;  /* 0x00007300ff0a77ac */ /* 0x000e620008000800 */
[----:B------:R-:W-:Y:S01]  /*10fb0*/  ISETP.LT.AND P6, PT, R199, UR50, !P6 ;  /* 0x00000032c7007c0c */ /* 0x000fe2000f7c1270 */
[C---:B----4-:R-:W-:Y:S01]  /*10fc0*/  IMAD.WIDE R70, R79.reuse, 0x4, R196 ;  /* 0x000000044f467825 */ /* 0x050fe200078e02c4 */
[----:B------:R-:W-:Y:S01]  /*10fd0*/  ISETP.GE.AND P4, PT, R4, UR60, PT ;  /* 0x0000003c04007c0c */ /* 0x000fe2000bf86270 */
[----:B------:R-:W4:Y:S01]  /*10fe0*/  LDCU UR58, c[0x0][0x39c] ;  /* 0x00007380ff3a77ac */ /* 0x000f220008000800 */
[----:B------:R-:W-:Y:S01]  /*10ff0*/  IADD3 R4, PT, PT, R0, 0x47, RZ ;  /* 0x0000004700047810 */ /* 0x000fe20007ffe0ff */
[----:B------:R-:W-:Y:S01]  /*11000*/  VIADD R79, R79, UR19 ;  /* 0x000000134f4f7c36 */ /* 0x000fe20008000000 */
[----:B------:R-:W-:Y:S01]  /*11010*/  ISETP.GE.AND P0, PT, R76, UR48, PT ;  /* 0x000000304c007c0c */ /* 0x000fe2000bf06270 */
[----:B------:R3:W-:Y:S01]  /*11020*/  @P5 STG.E desc[UR16][R70.64], R6 ;  /* 0x0000000646005986 */ /* 0x0007e2000c101910 */
[----:B------:R-:W-:Y:S01]  /*11030*/  ISETP.GE.AND P1, PT, R4, UR28, PT ;  /* 0x0000001c04007c0c */ /* 0x000fe2000bf26270 */
[C---:B--2---:R-:W-:Y:S01]  /*11040*/  IMAD.WIDE R4, R79.reuse, 0x4, R2 ;  /* 0x000000044f047825 */ /* 0x044fe200078e0202 */
[----:B------:R-:W-:Y:S01]  /*11050*/  ISETP.LT.AND P5, PT, R198, UR34, !P3 ;  /* 0x00000022c6007c0c */ /* 0x000fe2000dfa1270 */
[----:B------:R-:W2:Y:S02]  /*11060*/  LDCU UR57, c[0x0][0x398] ;  /* 0x00007300ff3977ac */ /* 0x000ea40008000800 */
[----:B------:R-:W-:Y:S01]  /*11070*/  IMAD.WIDE R68, R79, 0x4, R196 ;  /* 0x000000044f447825 */ /* 0x000fe200078e02c4 */
[----:B------:R2:W-:Y:S01]  /*11080*/  @P2 STG.E desc[UR16][R4.64], R135 ;  /* 0x0000008704002986 */ /* 0x0005e2000c101910 */
[----:B------:R-:W-:Y:S01]  /*11090*/  ISETP.LT.AND P3, PT, R199, UR51, !P3 ;  /* 0x00000033c7007c0c */ /* 0x000fe2000df61270 */
[----:B------:R-:W2:Y:S01]  /*110a0*/  LDCU UR49, c[0x0][0x39c] ;  /* 0x00007380ff3177ac */ /* 0x000ea20008000800 */
[----:B-1----:R-:W-:Y:S01]  /*110b0*/  VIADD R72, R0, 0x48 ;  /* 0x0000004800487836 */ /* 0x002fe20000000000 */
[----:B------:R1:W-:Y:S01]  /*110c0*/  @P6 STG.E desc[UR16][R68.64], R7 ;  /* 0x0000000744006986 */ /* 0x0003e2000c101910 */
[----:B------:R-:W-:Y:S01]  /*110d0*/  VIADD R75, R79, UR19 ;  /* 0x000000134f4b7c36 */ /* 0x000fe20008000000 */
[----:B------:R-:W-:Y:S01]  /*110e0*/  ISETP.LT.AND P6, PT, R198, UR22, !P0 ;  /* 0x00000016c6007c0c */ /* 0x000fe2000c7c1270 */
[----:B---3--:R-:W-:Y:S01]  /*110f0*/  VIADD R6, R0, 0x49 ;  /* 0x0000004900067836 */ /* 0x008fe20000000000 */
[----:B------:R-:W-:Y:S01]  /*11100*/  ISETP.GE.AND P2, PT, R72, UR52, PT ;  /* 0x0000003448007c0c */ /* 0x000fe2000bf46270 */
[----:B------:R-:W-:Y:S01]  /*11110*/  IMAD.WIDE R70, R75, 0x4, R2 ;  /* 0x000000044b467825 */ /* 0x000fe200078e0202 */
[----:B------:R-:W-:Y:S01]  /*11120*/  ISETP.LT.AND P0, PT, R199, UR53, !P0 ;  /* 0x00000035c7007c0c */ /* 0x000fe2000c701270 */
[----:B------:R-:W3:Y:S02]  /*11130*/  LDCU UR39, c[0x0][0x398] ;  /* 0x00007300ff2777ac */ /* 0x000ee40008000800 */
[C---:B------:R-:W-:Y:S01]  /*11140*/  IMAD.WIDE R72, R75.reuse, 0x4, R196 ;  /* 0x000000044b487825 */ /* 0x040fe200078e02c4 */
[----:B------:R-:W3:Y:S03]  /*11150*/  LDCU UR6, c[0x0][0x398] ;  /* 0x00007300ff0677ac */ /* 0x000ee60008000800 */
[----:B------:R-:W-:Y:S01]  /*11160*/  VIADD R75, R75, UR19 ;  /* 0x000000134b4b7c36 */ /* 0x000fe20008000000 */
[----:B------:R-:W-:Y:S01]  /*11170*/  @P5 STG.E desc[UR16][R70.64], R136 ;  /* 0x0000008846005986 */ /* 0x000fe2000c101910 */
[----:B------:R-:W-:Y:S01]  /*11180*/  ISETP.LT.AND P5, PT, R198, UR59, !P4 ;  /* 0x0000003bc6007c0c */ /* 0x000fe2000e7a1270 */
[----:B------:R-:W3:Y:S01]  /*11190*/  LDCU UR35, c[0x0][0x398] ;  /* 0x00007300ff2377ac */ /* 0x000ee20008000800 */
[C---:B--2---:R-:W-:Y:S01]  /*111a0*/  IMAD.WIDE R4, R75.reuse, 0x4, R2 ;  /* 0x000000044b047825 */ /* 0x044fe200078e0202 */
[----:B------:R2:W-:Y:S01]  /*111b0*/  @P3 STG.E desc[UR16][R72.64], R8 ;  /* 0x0000000848003986 */ /* 0x0005e2000c101910 */
[----:B------:R-:W-:Y:S01]  /*111c0*/  ISETP.GE.AND P3, PT, R6, UR41, PT ;  /* 0x0000002906007c0c */ /* 0x000fe2000bf66270 */
[----:B------:R-:W3:Y:S01]  /*111d0*/  LDCU UR43, c[0x0][0x398] ;  /* 0x00007300ff2b77ac */ /* 0x000ee20008000800 */
[----:B------:R-:W-:Y:S01]  /*111e0*/  VIADD R77, R75, UR19 ;  /* 0x000000134b4d7c36 */ /* 0x000fe20008000000 */
[----:B------:R4:W-:Y:S01]  /*111f0*/  @P6 STG.E desc[UR16][R4.64], R137 ;  /* 0x0000008904006986 */ /* 0x0009e2000c101910 */
[----:B-----5:R-:W-:Y:S01]  /*11200*/  ISETP.LT.AND P6, PT, R199, UR47, !P4 ;  /* 0x0000002fc7007c0c */ /* 0x020fe2000e7c1270 */
[----:B-1----:R-:W-:Y:S01]  /*11210*/  IMAD.WIDE R6, R75, 0x4, R196 ;  /* 0x000000044b067825 */ /* 0x002fe200078e02c4 */
[----:B------:R-:W1:Y:S03]  /*11220*/  LDCU UR38, c[0x0][0x39c] ;  /* 0x00007380ff2677ac */ /* 0x000e660008000800 */
[C---:B------:R-:W-:Y:S01]  /*11230*/  IMAD.WIDE R68, R77.reuse, 0x4, R2 ;  /* 0x000000044d447825 */ /* 0x040fe200078e0202 */
[----:B------:R5:W-:Y:S01]  /*11240*/  @P0 STG.E desc[UR16][R6.64], R9 ;  /* 0x0000000906000986 */ /* 0x000be2000c101910 */
[----:B--2---:R-:W-:Y:S01]  /*11250*/  IADD3 R8, PT, PT, R0, 0x4a, RZ ;  /* 0x0000004a00087810 */ /* 0x004fe20007ffe0ff */
[----:B------:R-:W2:Y:S02]  /*11260*/  LDCU UR12, c[0x0][0x398] ;  /* 0x00007300ff0c77ac */ /* 0x000ea40008000800 */
[----:B------:R1:W-:Y:S01]  /*11270*/  @P5 STG.E desc[UR16][R68.64], R138 ;  /* 0x0000008a44005986 */ /* 0x0003e2000c101910 */
[----:B----4-:R-:W-:Y:S01]  /*11280*/  IMAD.WIDE R4, R77, 0x4, R196 ;  /* 0x000000044d047825 */ /* 0x010fe200078e02c4 */
[----:B------:R-:W-:Y:S01]  /*11290*/  ISETP.LT.AND P5, PT, R198, UR20, !P1 ;  /* 0x00000014c6007c0c */ /* 0x000fe2000cfa1270 */
[----:B------:R-:W4:Y:S01]  /*112a0*/  LDCU UR61, c[0x0][0x39c] ;  /* 0x00007380ff3d77ac */ /* 0x000f220008000800 */
[----:B------:R-:W-:Y:S01]  /*112b0*/  ISETP.LT.AND P1, PT, R199, UR32, !P1 ;  /* 0x00000020c7007c0c */ /* 0x000fe2000cf21270 */
[----:B------:R-:W-:Y:S01]  /*112c0*/  VIADD R77, R77, UR19 ;  /* 0x000000134d4d7c36 */ /* 0x000fe20008000000 */
[----:B------:R-:W-:Y:S01]  /*112d0*/  ISETP.GE.AND P4, PT, R8, UR15, PT ;  /* 0x0000000f08007c0c */ /* 0x000fe2000bf86270 */
[----:B------:R2:W-:Y:S01]  /*112e0*/  @P6 STG.E desc[UR16][R4.64], R10 ;  /* 0x0000000a04006986 */ /* 0x0005e2000c101910 */
[----:B------:R-:W-:Y:S01]  /*112f0*/  VIADD R8, R0, 0x4b ;  /* 0x0000004b00087836 */ /* 0x000fe20000000000 */
[----:B------:R-:W-:Y:S01]  /*11300*/  ISETP.LT.AND P6, PT, R198, UR10, !P2 ;  /* 0x0000000ac6007c0c */ /* 0x000fe2000d7c1270 */
[C---:B-----5:R-:W-:Y:S01]  /*11310*/  IMAD.WIDE R6, R77.reuse, 0x4, R2 ;  /* 0x000000044d067825 */ /* 0x060fe200078e0202 */
[----:B------:R-:W5:Y:S02]  /*11320*/  LDCU UR30, c[0x0][0x398] ;  /* 0x00007300ff1e77ac */ /* 0x000f640008000800 */
[----:B------:R-:W-:Y:S01]  /*11330*/  ISETP.GE.AND P0, PT, R8, UR58, PT ;  /* 0x0000003a08007c0c */ /* 0x000fe2000bf06270 */
[----:B------:R-:W-:Y:S01]  /*11340*/  VIADD R71, R77, UR19 ;  /* 0x000000134d477c36 */ /* 0x000fe20008000000 */
[----:B------:R-:W4:Y:S01]  /*11350*/  LDCU UR33, c[0x0][0x398] ;  /* 0x00007300ff2177ac */ /* 0x000f220008000800 */
[----:B-1----:R-:W-:-:S02]  /*11360*/  VIADD R68, R0, 0x4c ;  /* 0x0000004c00447836 */ /* 0x002fc40000000000 */
[----:B------:R-:W-:Y:S01]  /*11370*/  IMAD.WIDE R8, R77, 0x4, R196 ;  /* 0x000000044d087825 */ /* 0x000fe200078e02c4 */
[----:B------:R-:W-:Y:S01]  /*11380*/  @P5 STG.E desc[UR16][R6.64], R139 ;  /* 0x0000008b06005986 */ /* 0x000fe2000c101910 */
[----:B------:R-:W-:Y:S01]  /*11390*/  ISETP.LT.AND P2, PT, R199, UR57, !P2 ;  /* 0x00000039c7007c0c */ /* 0x000fe2000d741270 */
[----:B------:R-:W1:Y:S01]  /*113a0*/  LDCU UR45, c[0x0][0x398] ;  /* 0x00007300ff2d77ac */ /* 0x000e620008000800 */
[C---:B--2---:R-:W-:Y:S01]  /*113b0*/  IMAD.WIDE R4, R71.reuse, 0x4, R2 ;  /* 0x0000000447047825 */ /* 0x044fe200078e0202 */
[----:B------:R-:W-:Y:S01]  /*113c0*/  ISETP.GE.AND P5, PT, R68, UR49, PT ;  /* 0x0000003144007c0c */ /* 0x000fe2000bfa6270 */
[----:B------:R2:W-:Y:S01]  /*113d0*/  @P1 STG.E desc[UR16][R8.64], R11 ;  /* 0x0000000b08001986 */ /* 0x0005e2000c101910 */
[C---:B---3--:R-:W-:Y:S01]  /*113e0*/  ISETP.LT.AND P1, PT, R198.reuse, UR39, !P3 ;  /* 0x00000027c6007c0c */ /* 0x048fe2000df21270 */
[----:B------:R-:W-:Y:S01]  /*113f0*/  IMAD.WIDE R68, R71, 0x4, R196 ;  /* 0x0000000447447825 */ /* 0x000fe200078e02c4 */
[----:B------:R-:W-:Y:S01]  /*11400*/  ISETP.LT.AND P3, PT, R199, UR6, !P3 ;  /* 0x00000006c7007c0c */ /* 0x000fe2000df61270 */
[----:B------:R3:W-:Y:S01]  /*11410*/  @P6 STG.E desc[UR16][R4.64], R140 ;  /* 0x0000008c04006986 */ /* 0x0007e2000c101910 */
[----:B------:R-:W1:Y:S01]  /*11420*/  LDCU UR55, c[0x0][0x39c] ;  /* 0x00007380ff3777ac */ /* 0x000e620008000800 */
[----:B------:R-:W-:Y:S01]  /*11430*/  VIADD R71, R71, UR19 ;  /* 0x0000001347477c36 */ /* 0x000fe20008000000 */
[----:B------:R-:W-:Y:S01]  /*11440*/  ISETP.LT.AND P6, PT, R198, UR35, !P4 ;  /* 0x00000023c6007c0c */ /* 0x000fe2000e7c1270 */
[----:B------:R-:W-:Y:S01]  /*11450*/  VIADD R10, R0, 0x4d ;  /* 0x0000004d000a7836 */ /* 0x000fe20000000000 */
[----:B------:R-:W-:Y:S01]  /*11460*/  ISETP.LT.AND P4, PT, R199, UR43, !P4 ;  /* 0x0000002bc7007c0c */ /* 0x000fe2000e781270 */
[----:B------:R-:W1:Y:S01]  /*11470*/  LDCU UR62, c[0x0][0x39c] ;  /* 0x00007380ff3e77ac */ /* 0x000e620008000800 */
[C---:B--2---:R-:W-:Y:S01]  /*11480*/  IADD3 R11, PT, PT, R71.reuse, UR19, RZ ;  /* 0x00000013470b7c10 */ /* 0x044fe2000fffe0ff */
[C---:B------:R-:W-:Y:S01]  /*11490*/  IMAD.WIDE R6, R71.reuse, 0x4, R2 ;  /* 0x0000000447067825 */ /* 0x040fe200078e0202 */
[----:B------:R-:W-:Y:S01]  /*114a0*/  @P2 STG.E desc[UR16][R68.64], R12 ;  /* 0x0000000c44002986 */ /* 0x000fe2000c101910 */
[----:B------:R-:W2:Y:S02]  /*114b0*/  LDCU UR46, c[0x0][0x398] ;  /* 0x00007300ff2e77ac */ /* 0x000ea40008000800 */
[----:B---3--:R-:W-:Y:S01]  /*114c0*/  IMAD.WIDE R4, R71, 0x4, R196 ;  /* 0x0000000447047825 */ /* 0x008fe200078e02c4 */
[----:B------:R-:W-:Y:S01]  /*114d0*/  ISETP.GE.AND P2, PT, R10, UR38, PT ;  /* 0x000000260a007c0c */ /* 0x000fe2000bf46270 */
[----:B------:R-:W3:Y:S02]  /*114e0*/  LDCU UR54, c[0x0][0x398] ;  /* 0x00007300ff3677ac */ /* 0x000ee40008000800 */
[C---:B------:R-:W-:Y:S01]  /*114f0*/  IMAD.WIDE R8, R11.reuse, 0x4, R2 ;  /* 0x000000040b087825 */ /* 0x040fe200078e0202 */
[----:B------:R1:W-:Y:S01]  /*11500*/  @P1 STG.E desc[UR16][R6.64], R141 ;  /* 0x0000008d06001986 */ /* 0x0003e2000c101910 */
[----:B------:R-:W2:Y:S02]  /*11510*/  LDCU UR40, c[0x0][0x398] ;  /* 0x00007300ff2877ac */ /* 0x000ea40008000800 */
[----:B------:R-:W-:Y:S01]  /*11520*/  VIADD R10, R0, 0x4e ;  /* 0x0000004e000a7836 */ /* 0x000fe20000000000 */
[----:B------:R2:W-:Y:S01]  /*11530*/  @P3 STG.E desc[UR16][R4.64], R13 ;  /* 0x0000000d04003986 */ /* 0x0005e2000c101910 */
[----:B------:R-:W2:Y:S03]  /*11540*/  LDCU UR14, c[0x0][0x398] ;  /* 0x00007300ff0e77ac */ /* 0x000ea60008000800 */
[----:B------:R2:W-:Y:S01]  /*11550*/  @P6 STG.E desc[UR16][R8.64], R142 ;  /* 0x0000008e08006986 */ /* 0x0005e2000c101910 */
[----:B------:R-:W-:Y:S01]  /*11560*/  ISETP.LT.AND P6, PT, R198, UR12, !P0 ;  /* 0x0000000cc6007c0c */ /* 0x000fe2000c7c1270 */
[----:B------:R-:W3:Y:S01]  /*11570*/  LDCU UR44, c[0x0][0x398] ;  /* 0x00007300ff2c77ac */ /* 0x000ee20008000800 */
[----:B-1----:R-:W-:Y:S01]  /*11580*/  IMAD.WIDE R6, R11, 0x4, R196 ;  /* 0x000000040b067825 */ /* 0x002fe200078e02c4 */
[----:B----4-:R-:W-:Y:S01]  /*11590*/  ISETP.GE.AND P1, PT, R10, UR61, PT ;  /* 0x0000003d0a007c0c */ /* 0x010fe2000bf26270 */
[----:B------:R-:W1:Y:S02]  /*115a0*/  LDCU UR56, c[0x0][0x398] ;  /* 0x00007300ff3877ac */ /* 0x000e640008000800 */
[----:B------:R-:W-:Y:S01]  /*115b0*/  VIADD R10, R0, 0x4f ;  /* 0x0000004f000a7836 */ /* 0x000fe20000000000 */
[----:B-----5:R-:W-:Y:S01]  /*115c0*/  ISETP.LT.AND P0, PT, R199, UR30, !P0 ;  /* 0x0000001ec7007c0c */ /* 0x020fe2000c701270 */
[----:B------:R-:W-:Y:S01]  /*115d0*/  VIADD R11, R11, UR19 ;  /* 0x000000130b0b7c36 */ /* 0x000fe20008000000 */
[----:B------:R4:W-:Y:S01]  /*115e0*/  @P4 STG.E desc[UR16][R6.64], R14 ;  /* 0x0000000e06004986 */ /* 0x0009e2000c101910 */
[----:B------:R-:W-:Y:S01]  /*115f0*/  ISETP.LT.AND P4, PT, R198, UR33, !P5 ;  /* 0x00000021c6007c0c */ /* 0x000fe2000ef81270 */
[----:B------:R-:W5:Y:S01]  /*11600*/  LDCU UR48, c[0x0][0x39c] ;  /* 0x00007380ff3077ac */ /* 0x000f620008000800 */
[----:B------:R-:W-:Y:S01]  /*11610*/  ISETP.LT.AND P5, PT, R199, UR45, !P5 ;  /* 0x0000002dc7007c0c */ /* 0x000fe2000efa1270 */
[----:B--2---:R-:W-:Y:S01]  /*11620*/  IMAD.WIDE R4, R11, 0x4, R2 ;  /* 0x000000040b047825 */ /* 0x004fe200078e0202 */
[----:B------:R-:W-:Y:S01]  /*11630*/  ISETP.GE.AND P3, PT, R10, UR55, PT ;  /* 0x000000370a007c0c */ /* 0x000fe2000bf66270 */
[----:B------:R-:W2:Y:S02]  /*11640*/  LDCU UR8, c[0x0][0x398] ;  /* 0x00007300ff0877ac */ /* 0x000ea40008000800 */
[----:B------:R-:W-:-:S02]  /*11650*/  VIADD R10, R0, 0x50 ;  /* 0x00000050000a7836 */ /* 0x000fc40000000000 */
[C---:B------:R-:W-:Y:S01]  /*11660*/  VIADD R13, R11.reuse, UR19 ;  /* 0x000000130b0d7c36 */ /* 0x040fe20008000000 */
[----:B------:R-:W-:Y:S01]  /*11670*/  @P6 STG.E desc[UR16][R4.64], R143 ;  /* 0x0000008f04006986 */ /* 0x000fe2000c101910 */
[----:B------:R-:W-:Y:S01]  /*11680*/  IMAD.WIDE R8, R11, 0x4, R196 ;  /* 0x000000040b087825 */ /* 0x000fe200078e02c4 */
[----:B------:R-:W-:Y:S01]  /*11690*/  ISETP.GE.AND P6, PT, R10, UR62, PT ;  /* 0x0000003e0a007c0c */ /* 0x000fe2000bfc6270 */
[----:B------:R-:W1:Y:S02]  /*116a0*/  LDCU UR37, c[0x0][0x398] ;  /* 0x00007300ff2577ac */ /* 0x000e640008000800 */
[C---:B----4-:R-:W-:Y:S01]  /*116b0*/  IMAD.WIDE R6, R13.reuse, 0x4, R2 ;  /* 0x000000040d067825 */ /* 0x050fe200078e0202 */
[----:B------:R4:W-:Y:S01]  /*116c0*/  @P0 STG.E desc[UR16][R8.64], R15 ;  /* 0x0000000f08000986 */ /* 0x0009e2000c101910 */
[----:B------:R-:W1:Y:S02]  /*116d0*/  LDCU UR28, c[0x0][0x39c] ;  /* 0x00007380ff1c77ac */ /* 0x000e640008000800 */
[----:B------:R-:W-:Y:S01]  /*116e0*/  IMAD.WIDE R10, R13, 0x4, R196 ;  /* 0x000000040d0a7825 */ /* 0x000fe200078e02c4 */
[C---:B------:R-:W-:Y:S01]  /*116f0*/  ISETP.LT.AND P0, PT, R198.reuse, UR46, !P2 ;  /* 0x0000002ec6007c0c */ /* 0x040fe2000d701270 */
[----:B------:R2:W-:Y:S01]  /*11700*/  @P4 STG.E desc[UR16][R6.64], R144 ;  /* 0x0000009006004986 */ /* 0x0005e2000c101910 */
[----:B---3--:R-:W-:Y:S01]  /*11710*/  ISETP.LT.AND P2, PT, R199, UR54, !P2 ;  /* 0x00000036c7007c0c */ /* 0x008fe2000d741270 */
[----:B------:R-:W-:Y:S01]  /*11720*/  VIADD R13, R13, UR19 ;  /* 0x000000130d0d7c36 */ /* 0x000fe20008000000 */
[----:B------:R-:W3:Y:S01]  /*11730*/  LDCU UR26, c[0x0][0x39c] ;  /* 0x00007380ff1a77ac */ /* 0x000ee20008000800 */
[----:B------:R1:W-:Y:S01]  /*11740*/  @P5 STG.E desc[UR16][R10.64], R16 ;  /* 0x000000100a005986 */ /* 0x0003e2000c101910 */
[----:B------:R-:W-:Y:S01]  /*11750*/  ISETP.LT.AND P5, PT, R198, UR40, !P1 ;  /* 0x00000028c6007c0c */ /* 0x000fe2000cfa1270 */
[C---:B----4-:R-:W-:Y:S01]  /*11760*/  VIADD R15, R13.reuse, UR19 ;  /* 0x000000130d0f7c36 */ /* 0x050fe20008000000 */
[----:B------:R-:W4:Y:S01]  /*11770*/  LDCU UR4, c[0x0][0x398] ;  /* 0x00007300ff0477ac */ /* 0x000f220008000800 */
[----:B------:R-:W-:Y:S01]  /*11780*/  IMAD.WIDE R4, R13, 0x4, R2 ;  /* 0x000000040d047825 */ /* 0x000fe200078e0202 */
[----:B------:R-:W-:Y:S01]  /*11790*/  ISETP.LT.AND P1, PT, R199, UR14, !P1 ;  /* 0x0000000ec7007c0c */ /* 0x000fe2000cf21270 */
[----:B------:R-:W3:Y:S02]  /*117a0*/  LDCU UR50, c[0x0][0x39c] ;  /* 0x00007380ff3277ac */ /* 0x000ee40008000800 */
[----:B--2---:R-:W-:Y:S01]  /*117b0*/  IMAD.WIDE R6, R13, 0x4, R196 ;  /* 0x000000040d067825 */ /* 0x004fe200078e02c4 */
[----:B------:R2:W-:Y:S01]  /*117c0*/  @P0 STG.E desc[UR16][R4.64], R145 ;  /* 0x0000009104000986 */ /* 0x0005e2000c101910 */
[----:B------:R-:W3:Y:S02]  /*117d0*/  LDCU UR36, c[0x0][0x398] ;  /* 0x00007300ff2477ac */ /* 0x000ee40008000800 */
[----:B------:R-:W-:Y:S01]  /*117e0*/  IMAD.WIDE R8, R15, 0x4, R2 ;  /* 0x000000040f087825 */ /* 0x000fe200078e0202 */
[----:B------:R3:W-:Y:S01]  /*117f0*/  @P2 STG.E desc[UR16][R6.64], R17 ;  /* 0x0000001106002986 */ /* 0x0007e2000c101910 */
[----:B------:R-:W4:Y:S02]  /*11800*/  LDCU UR42, c[0x0][0x398] ;  /* 0x00007300ff2a77ac */ /* 0x000f240008000800 */
[----:B-1----:R-:W-:Y:S01]  /*11810*/  VIADD R10, R0, 0x52 ;  /* 0x00000052000a7836 */ /* 0x002fe20000000000 */
[----:B------:R1:W-:Y:S01]  /*11820*/  @P5 STG.E desc[UR16][R8.64], R146 ;  /* 0x0000009208005986 */ /* 0x0003e2000c101910 */
[----:B------:R-:W-:Y:S01]  /*11830*/  ISETP.LT.AND P5, PT, R198, UR44, !P3 ;  /* 0x0000002cc6007c0c */ /* 0x000fe2000dfa1270 */
[----:B------:R-:W4:Y:S01]  /*11840*/  LDCU UR24, c[0x0][0x398] ;  /* 0x00007300ff1877ac */ /* 0x000f220008000800 */
[----:B------:R-:W-:Y:S01]  /*11850*/  ISETP.LT.AND P3, PT, R199, UR56, !P3 ;  /* 0x00000038c7007c0c */ /* 0x000fe2000df61270 */
[C---:B--2---:R-:W-:Y:S01]  /*11860*/  IMAD.WIDE R4, R15.reuse, 0x4, R196 ;  /* 0x000000040f047825 */ /* 0x044fe200078e02c4 */
[----:B-----5:R-:W-:Y:S01]  /*11870*/  ISETP.GE.AND P0, PT, R10, UR48, PT ;  /* 0x000000300a007c0c */ /* 0x020fe2000bf06270 */
[----:B------:R-:W2:Y:S02]  /*11880*/  LDCU UR34, c[0x0][0x398] ;  /* 0x00007300ff2277ac */ /* 0x000ea40008000800 */
[----:B------:R-:W-:-:S02]  /*11890*/  VIADD R15, R15, UR19 ;  /* 0x000000130f0f7c36 */ /* 0x000fc40008000000 */
[C---:B------:R-:W-:Y:S01]  /*118a0*/  VIADD R10, R0.reuse, 0x53 ;  /* 0x00000053000a7836 */ /* 0x040fe20000000000 */
[----:B------:R-:W-:Y:S01]  /*118b0*/  IADD3 R12, PT, PT, R0, 0x51, RZ ;  /* 0x00000051000c7810 */ /* 0x000fe20007ffe0ff */
[----:B------:R5:W-:Y:S01]  /*118c0*/  @P1 STG.E desc[UR16][R4.64], R18 ;  /* 0x0000001204001986 */ /* 0x000be2000c101910 */
[----:B------:R-:W-:Y:S01]  /*118d0*/  ISETP.LT.AND P1, PT, R198, UR8, !P6 ;  /* 0x00000008c6007c0c */ /* 0x000fe2000f721270 */
[----:B---3--:R-:W-:Y:S01]  /*118e0*/  IMAD.WIDE R6, R15, 0x4, R2 ;  /* 0x000000040f067825 */ /* 0x008fe200078e0202 */
[----:B------:R-:W-:Y:S01]  /*118f0*/  ISETP.LT.AND P6, PT, R199, UR37, !P6 ;  /* 0x00000025c7007c0c */ /* 0x000fe2000f7c1270 */
[----:B------:R-:W3:Y:S01]  /*11900*/  LDCU UR32, c[0x0][0x39c] ;  /* 0x00007380ff2077ac */ /* 0x000ee20008000800 */
[----:B------:R-:W-:Y:S01]  /*11910*/  ISETP.GE.AND P2, PT, R10, UR28, PT ;  /* 0x0000001c0a007c0c */ /* 0x000fe2000bf46270 */
[----:B-1----:R-:W-:Y:S01]  /*11920*/  IMAD.WIDE R8, R15, 0x4, R196 ;  /* 0x000000040f087825 */ /* 0x002fe200078e02c4 */
[----:B------:R-:W-:Y:S01]  /*11930*/  ISETP.GE.AND P4, PT, R12, UR26, PT ;  /* 0x0000001a0c007c0c */ /* 0x000fe2000bf86270 */
[----:B------:R1:W-:Y:S01]  /*11940*/  @P5 STG.E desc[UR16][R6.64], R147 ;  /* 0x0000009306005986 */ /* 0x0003e2000c101910 */
[----:B------:R-:W1:Y:S01]  /*11950*/  LDCU UR22, c[0x0][0x398] ;  /* 0x00007300ff1677ac */ /* 0x000e620008000800 */
[----:B------:R-:W-:-:S02]  /*11960*/  VIADD R10, R0, 0x54 ;  /* 0x00000054000a7836 */ /* 0x000fc40000000000 */
[----:B------:R-:W-:Y:S01]  /*11970*/  VIADD R13, R15, UR19 ;  /* 0x000000130f0d7c36 */ /* 0x000fe20008000000 */
[----:B------:R-:W-:Y:S01]  /*11980*/  @P3 STG.E desc[UR16][R8.64], R19 ;  /* 0x0000001308003986 */ /* 0x000fe2000c101910 */
[----:B----4-:R-:W-:Y:S01]  /*11990*/  ISETP.LT.AND P3, PT, R198, UR4, !P4 ;  /* 0x00000004c6007c0c */ /* 0x010fe2000e761270 */
[----:B------:R-:W4:Y:S01]  /*119a0*/  LDCU UR51, c[0x0][0x398] ;  /* 0x00007300ff3377ac */ /* 0x000f220008000800 */
[----:B------:R-:W-:Y:S01]  /*119b0*/  ISETP.GE.AND P5, PT, R10, UR50, PT ;  /* 0x000000320a007c0c */ /* 0x000fe2000bfa6270 */
[C---:B-----5:R-:W-:Y:S01]  /*119c0*/  IMAD.WIDE R4, R13.reuse, 0x4, R2 ;  /* 0x000000040d047825 */ /* 0x060fe200078e0202 */
[----:B------:R-:W5:Y:S03]  /*119d0*/  LDCU UR41, c[0x0][0x398] ;  /* 0x00007300ff2977ac */ /* 0x000f660008000800 */
[C---:B------:R-:W-:Y:S01]  /*119e0*/  IMAD.WIDE R10, R13.reuse, 0x4, R196 ;  /* 0x000000040d0a7825 */ /* 0x040fe200078e02c4 */
[----:B------:R-:W-:Y:S01]  /*119f0*/  IADD3 R13, PT, PT, R13, UR19, RZ ;  /* 0x000000130d0d7c10 */ /* 0x000fe2000fffe0ff */
[----:B------:R2:W-:Y:S01]  /*11a00*/  @P1 STG.E desc[UR16][R4.64], R148 ;  /* 0x0000009404001986 */ /* 0x0005e2000c101910 */
[----:B------:R-:W-:Y:S01]  /*11a10*/  ISETP.LT.AND P4, PT, R199, UR36, !P4 ;  /* 0x00000024c7007c0c */ /* 0x000fe2000e781270 */
[----:B------:R-:W3:Y:S02]  /*11a20*/  LDCU UR49, c[0x0][0x39c] ;  /* 0x00007380ff3177ac */ /* 0x000ee40008000800 */
[----:B------:R3:W-:Y:S01]  /*11a30*/  @P6 STG.E desc[UR16][R10.64], R20 ;  /* 0x000000140a006986 */ /* 0x0007e2000c101910 */
[C---:B-1----:R-:W-:Y:S01]  /*11a40*/  IMAD.WIDE R6, R13.reuse, 0x4, R2 ;  /* 0x000000040d067825 */ /* 0x042fe200078e0202 */
[----:B------:R-:W-:Y:S01]  /*11a50*/  ISETP.LT.AND P6, PT, R198, UR42, !P0 ;  /* 0x0000002ac6007c0c */ /* 0x000fe2000c7c1270 */
[----:B------:R-:W1:Y:S02]  /*11a60*/  LDCU UR43, c[0x0][0x39c] ;  /* 0x00007380ff2b77ac */ /* 0x000e640008000800 */
[----:B------:R-:W-:Y:S01]  /*11a70*/  VIADD R15, R13, UR19 ;  /* 0x000000130d0f7c36 */ /* 0x000fe20008000000 */
[----:B------:R4:W-:Y:S01]  /*11a80*/  @P3 STG.E desc[UR16][R6.64], R149 ;  /* 0x0000009506003986 */ /* 0x0009e2000c101910 */
[----:B------:R-:W-:Y:S01]  /*11a90*/  ISETP.LT.AND P3, PT, R199, UR24, !P0 ;  /* 0x00000018c7007c0c */ /* 0x000fe2000c761270 */
[----:B--2---:R-:W-:Y:S01]  /*11aa0*/  IMAD.WIDE R4, R13, 0x4, R196 ;  /* 0x000000040d047825 */ /* 0x004fe200078e02c4 */
[----:B------:R-:W2:Y:S03]  /*11ab0*/  LDCU UR47, c[0x0][0x39c] ;  /* 0x00007380ff2f77ac */ /* 0x000ea60008000800 */
[C---:B------:R-:W-:Y:S01]  /*11ac0*/  IMAD.WIDE R8, R15.reuse, 0x4, R2 ;  /* 0x000000040f087825 */ /* 0x040fe200078e0202 */
[----:B------:R1:W-:Y:S01]  /*11ad0*/  @P4 STG.E desc[UR16][R4.64], R21 ;  /* 0x0000001504004986 */ /* 0x0003e2000c101910 */
[----:B------:R-:W2:Y:S02]  /*11ae0*/  LDCU UR15, c[0x0][0x398] ;  /* 0x00007300ff0f77ac */ /* 0x000ea40008000800 */
[----:B---3--:R-:W-:Y:S01]  /*11af0*/  VIADD R10, R0, 0x56 ;  /* 0x00000056000a7836 */ /* 0x008fe20000000000 */
[----:B------:R3:W-:Y:S01]  /*11b00*/  @P6 STG.E desc[UR16][R8.64], R150 ;  /* 0x0000009608006986 */ /* 0x0007e2000c101910 */
[----:B------:R-:W-:Y:S01]  /*11b10*/  ISETP.LT.AND P6, PT, R198, UR34, !P2 ;  /* 0x00000022c6007c0c */ /* 0x000fe2000d7c1270 */
[----:B----4-:R-:W-:Y:S01]  /*11b20*/  IMAD.WIDE R6, R15, 0x4, R196 ;  /* 0x000000040f067825 */ /* 0x010fe200078e02c4 */
[----:B------:R-:W4:Y:S01]  /*11b30*/  LDCU UR20, c[0x0][0x398] ;  /* 0x00007300ff1477ac */ /* 0x000f220008000800 */
[----:B------:R-:W-:-:S02]  /*11b40*/  ISETP.GE.AND P0, PT, R10, UR32, PT ;  /* 0x000000200a007c0c */ /* 0x000fc4000bf06270 */
[----:B------:R-:W-:Y:S01]  /*11b50*/  VIADD R10, R0, 0x57 ;  /* 0x00000057000a7836 */ /* 0x000fe20000000000 */
[----:B------:R-:W4:Y:S01]  /*11b60*/  LDCU UR10, c[0x0][0x398] ;  /* 0x00007300ff0a77ac */ /* 0x000f220008000800 */
[----:B------:R-:W-:Y:S01]  /*11b70*/  VIADD R15, R15, UR19 ;  /* 0x000000130f0f7c36 */ /* 0x000fe20008000000 */
[----:B------:R-:W-:Y:S01]  /*11b80*/  ISETP.LT.AND P2, PT, R199, UR22, !P2 ;  /* 0x00000016c7007c0c */ /* 0x000fe2000d741270 */
[----:B------:R2:W-:Y:S01]  /*11b90*/  @P3 STG.E desc[UR16][R6.64], R22 ;  /* 0x0000001606003986 */ /* 0x0005e2000c101910 */
[----:B------:R-:W-:Y:S01]  /*11ba0*/  ISETP.LT.AND P3, PT, R198, UR51, !P5 ;  /* 0x00000033c6007c0c */ /* 0x000fe2000ef61270 */
[----:B-1----:R-:W-:Y:S01]  /*11bb0*/  IMAD.WIDE R4, R15, 0x4, R2 ;  /* 0x000000040f047825 */ /* 0x002fe200078e0202 */
[----:B-----5:R-:W-:Y:S01]  /*11bc0*/  ISETP.LT.AND P5, PT, R199, UR41, !P5 ;  /* 0x00000029c7007c0c */ /* 0x020fe2000efa1270 */
[----:B------:R-:W1:Y:S01]  /*11bd0*/  LDCU UR39, c[0x0][0x398] ;  /* 0x00007300ff2777ac */ /* 0x000e620008000800 */
[----:B------:R-:W-:Y:S01]  /*11be0*/  ISETP.GE.AND P4, PT, R10, UR49, PT ;  /* 0x000000310a007c0c */ /* 0x000fe2000bf86270 */
[C---:B------:R-:W-:Y:S01]  /*11bf0*/  VIADD R10, R0.reuse, 0x58 ;  /* 0x00000058000a7836 */ /* 0x040fe20000000000 */
[C---:B------:R-:W-:Y:S01]  /*11c00*/  IADD3 R13, PT, PT, R15.reuse, UR19, RZ ;  /* 0x000000130f0d7c10 */ /* 0x040fe2000fffe0ff */
[----:B------:R-:W-:Y:S01]  /*11c10*/  VIADD R12, R0, 0x55 ;  /* 0x00000055000c7836 */ /* 0x000fe20000000000 */
[----:B------:R5:W-:Y:S01]  /*11c20*/  @P6 STG.E desc[UR16][R4.64], R151 ;  /* 0x0000009704006986 */ /* 0x000be2000c101910 */
[----:B---3--:R-:W-:Y:S01]  /*11c30*/  IMAD.WIDE R8, R15, 0x4, R196 ;  /* 0x000000040f087825 */ /* 0x008fe200078e02c4 */
[----:B------:R-:W-:Y:S01]  /*11c40*/  ISETP.GE.AND P6, PT, R10, UR43, PT ;  /* 0x0000002b0a007c0c */ /* 0x000fe2000bfc6270 */
[----:B------:R-:W3:Y:S01]  /*11c50*/  LDCU UR6, c[0x0][0x398] ;  /* 0x00007300ff0677ac */ /* 0x000ee20008000800 */
[----:B--2---:R-:W-:Y:S01]  /*11c60*/  ISETP.GE.AND P1, PT, R12, UR47, PT ;  /* 0x0000002f0c007c0c */ /* 0x004fe2000bf26270 */
[C---:B------:R-:W-:Y:S01]  /*11c70*/  IMAD.WIDE R6, R13.reuse, 0x4, R2 ;  /* 0x000000040d067825 */ /* 0x040fe200078e0202 */
[----:B------:R-:W-:Y:S01]  /*11c80*/  @P2 STG.E desc[UR16][R8.64], R23 ;  /* 0x0000001708002986 */ /* 0x000fe2000c101910 */
[----:B------:R-:W2:Y:S02]  /*11c90*/  LDCU UR45, c[0x0][0x39c] ;  /* 0x00007380ff2d77ac */ /* 0x000ea40008000800 */
[----:B------:R-:W-:Y:S01]  /*11ca0*/  IMAD.WIDE R10, R13, 0x4, R196 ;  /* 0x000000040d0a7825 */ /* 0x000fe200078e02c4 */
[C---:B------:R-:W-:Y:S01]  /*11cb0*/  ISETP.LT.AND P2, PT, R198.reuse, UR15, !P1 ;  /* 0x0000000fc6007c0c */ /* 0x040fe2000cf41270 */
[----:B------:R3:W-:Y:S01]  /*11cc0*/  @P3 STG.E desc[UR16][R6.64], R152 ;  /* 0x0000009806003986 */ /* 0x0007e2000c101910 */
[----:B----4-:R-:W-:Y:S01]  /*11cd0*/  ISETP.LT.AND P1, PT, R199, UR20, !P1 ;  /* 0x00000014c7007c0c */ /* 0x010fe2000cf21270 */
[----:B------:R-:W-:Y:S01]  /*11ce0*/  VIADD R13, R13, UR19 ;  /* 0x000000130d0d7c36 */ /* 0x000fe20008000000 */
[----:B------:R-:W4:Y:S01]  /*11cf0*/  LDCU UR35, c[0x0][0x398] ;  /* 0x00007300ff2377ac */ /* 0x000f220008000800 */
[----:B------:R2:W-:Y:S01]  /*11d00*/  @P5 STG.E desc[UR16][R10.64], R24 ;  /* 0x000000180a005986 */ /* 0x0005e2000c101910 */
[----:B------:R-:W-:Y:S01]  /*11d10*/  ISETP.LT.AND P5, PT, R198, UR10, !P0 ;  /* 0x0000000ac6007c0c */ /* 0x000fe2000c7a1270 */
[----:B------:R-:W4:Y:S01]  /*11d20*/  LDCU UR38, c[0x0][0x398] ;  /* 0x00007300ff2677ac */ /* 0x000f220008000800 */
[C---:B------:R-:W-:Y:S01]  /*11d30*/  VIADD R15, R13.reuse, UR19 ;  /* 0x000000130d0f7c36 */ /* 0x040fe20008000000 */
[----:B------:R-:W4:Y:S01]  /*11d40*/  LDCU UR12, c[0x0][0x398] ;  /* 0x00007300ff0c77ac */ /* 0x000f220008000800 */
[----:B-----5:R-:W-:Y:S01]  /*11d50*/  IMAD.WIDE R4, R13, 0x4, R2 ;  /* 0x000000040d047825 */ /* 0x020fe200078e0202 */
[----:B-1----:R-:W-:Y:S01]  /*11d60*/  ISETP.LT.AND P0, PT, R199, UR39, !P0 ;  /* 0x00000027c7007c0c */ /* 0x002fe2000c701270 */
[----:B------:R-:W1:Y:S02]  /*11d70*/  LDCU UR46, c[0x0][0x39c] ;  /* 0x00007380ff2e77ac */ /* 0x000e640008000800 */
[----:B---3--:R-:W-:Y:S01]  /*11d80*/  IMAD.WIDE R6, R13, 0x4, R196 ;  /* 0x000000040d067825 */ /* 0x008fe200078e02c4 */
[----:B------:R3:W-:Y:S01]  /*11d90*/  @P2 STG.E desc[UR16][R4.64], R153 ;  /* 0x0000009904002986 */ /* 0x0007e2000c101910 */
[----:B------:R-:W5:Y:S02]  /*11da0*/  LDCU UR44, c[0x0][0x39c] ;  /* 0x00007380ff2c77ac */ /* 0x000f640008000800 */
[C---:B------:R-:W-:Y:S01]  /*11db0*/  IMAD.WIDE R8, R15.reuse, 0x4, R2 ;  /* 0x000000040f087825 */ /* 0x040fe200078e0202 */
[----:B------:R1:W-:Y:S01]  /*11dc0*/  @P1 STG.E desc[UR16][R6.64], R25 ;  /* 0x0000001906001986 */ /* 0x0003e2000c101910 */
[----:B------:R-:W1:Y:S02]  /*11dd0*/  LDCU UR52, c[0x0][0x39c] ;  /* 0x00007380ff3477ac */ /* 0x000e640008000800 */
[----:B--2---:R-:W-:Y:S01]  /*11de0*/  VIADD R10, R0, 0x5a ;  /* 0x0000005a000a7836 */ /* 0x004fe20000000000 */
[----:B------:R2:W-:Y:S01]  /*11df0*/  @P5 STG.E desc[UR16][R8.64], R154 ;  /* 0x0000009a08005986 */ /* 0x0005e2000c101910 */
[----:B------:R-:W-:Y:S01]  /*11e00*/  ISETP.LT.AND P5, PT, R198, UR6, !P4 ;  /* 0x00000006c6007c0c */ /* 0x000fe2000e7a1270 */
[----:B------:R-:W2:Y:S01]  /*11e10*/  LDCU UR30, c[0x0][0x398] ;  /* 0x00007300ff1e77ac */ /* 0x000ea20008000800 */
[----:B---3--:R-:W-:Y:S01]  /*11e20*/  IMAD.WIDE R4, R15, 0x4, R196 ;  /* 0x000000040f047825 */ /* 0x008fe200078e02c4 */
[----:B------:R-:W-:Y:S01]  /*11e30*/  ISETP.GE.AND P2, PT, R10, UR45, PT ;  /* 0x0000002d0a007c0c */ /* 0x000fe2000bf46270 */
[----:B------:R-:W3:Y:S01]  /*11e40*/  LDCU UR33, c[0x0][0x398] ;  /* 0x00007300ff2177ac */ /* 0x000ee20008000800 */
[----:B----4-:R-:W-:Y:S01]  /*11e50*/  ISETP.LT.AND P4, PT, R199, UR35, !P4 ;  /* 0x00000023c7007c0c */ /* 0x010fe2000e781270 */
[----:B------:R-:W-:Y:S01]  /*11e60*/  VIADD R10, R0, 0x5b ;  /* 0x0000005b000a7836 */ /* 0x000fe20000000000 */
[----:B------:R-:W4:Y:S01]  /*11e70*/  LDCU UR40, c[0x0][0x398] ;  /* 0x00007300ff2877ac */ /* 0x000f220008000800 */
[----:B------:R-:W-:Y:S01]  /*11e80*/  VIADD R15, R15, UR19 ;  /* 0x000000130f0f7c36 */ /* 0x000fe20008000000 */
[----:B------:R2:W-:Y:S01]  /*11e90*/  @P0 STG.E desc[UR16][R4.64], R26 ;  /* 0x0000001a04000986 */ /* 0x0005e2000c101910 */
[----:B------:R-:W-:Y:S01]  /*11ea0*/  ISETP.LT.AND P0, PT, R198, UR38, !P6 ;  /* 0x00000026c6007c0c */ /* 0x000fe2000f701270 */
[----:B------:R-:W3:Y:S01]  /*11eb0*/  LDCU UR26, c[0x0][0x398] ;  /* 0x00007300ff1a77ac */ /* 0x000ee20008000800 */
[----:B------:R-:W-:Y:S01]  /*11ec0*/  ISETP.LT.AND P6, PT, R199, UR12, !P6 ;  /* 0x0000000cc7007c0c */ /* 0x000fe2000f7c1270 */
[----:B-1----:R-:W-:Y:S01]  /*11ed0*/  IMAD.WIDE R6, R15, 0x4, R2 ;  /* 0x000000040f067825 */ /* 0x002fe200078e0202 */
[----:B------:R-:W-:Y:S01]  /*11ee0*/  ISETP.GE.AND P1, PT, R10, UR46, PT ;  /* 0x0000002e0a007c0c */ /* 0x000fe2000bf26270 */
[----:B------:R-:W1:Y:S01]  /*11ef0*/  LDCU UR14, c[0x0][0x398] ;  /* 0x00007300ff0e77ac */ /* 0x000e620008000800 */
[C---:B------:R-:W-:Y:S01]  /*11f00*/  IADD3 R10, PT, PT, R0.reuse, 0x5c, RZ ;  /* 0x0000005c000a7810 */ /* 0x040fe20007ffe0ff */
[----:B------:R-:W-:-:S02]  /*11f10*/  VIADD R12, R0, 0x59 ;  /* 0x00000059000c7836 */ /* 0x000fc40000000000 */
[C---:B------:R-:W-:Y:S01]  /*11f20*/  VIADD R13, R15.reuse, UR19 ;  /* 0x000000130f0d7c36 */ /* 0x040fe20008000000 */
[----:B------:R1:W-:Y:S01]  /*11f30*/  @P5 STG.E desc[UR16][R6.64], R155 ;  /* 0x0000009b06005986 */ /* 0x0003e2000c101910 */
[----:B--2---:R-:W-:Y:S01]  /*11f40*/  IMAD.WIDE R8, R15, 0x4, R196 ;  /* 0x000000040f087825 */ /* 0x004fe200078e02c4 */
[----:B-----5:R-:W-:Y:S01]  /*11f50*/  ISETP.GE.AND P5, PT, R10, UR44, PT ;  /* 0x0000002c0a007c0c */ /* 0x020fe2000bfa6270 */
[----:B------:R-:W2:Y:S01]  /*11f60*/  LDCU UR8, c[0x0][0x39c] ;  /* 0x00007380ff0877ac */ /* 0x000ea20008000800 */
[----:B------:R-:W-:Y:S01]  /*11f70*/  ISETP.GE.AND P3, PT, R12, UR52, PT ;  /* 0x000000340c007c0c */ /* 0x000fe2000bf66270 */
[C---:B------:R-:W-:Y:S01]  /*11f80*/  IMAD.WIDE R4, R13.reuse, 0x4, R2 ;  /* 0x000000040d047825 */ /* 0x040fe200078e0202 */
[----:B------:R-:W-:Y:S01]  /*11f90*/  @P4 STG.E desc[UR16][R8.64], R27 ;  /* 0x0000001b08004986 */ /* 0x000fe2000c101910 */
[----:B------:R-:W5:Y:S02]  /*11fa0*/  LDCU UR28, c[0x0][0x398] ;  /* 0x00007300ff1c77ac */ /* 0x000f640008000800 */
[----:B------:R-:W-:Y:S01]  /*11fb0*/  IMAD.WIDE R10, R13, 0x4, R196 ;  /* 0x000000040d0a7825 */ /* 0x000fe200078e02c4 */
[C---:B------:R-:W-:Y:S01]  /*11fc0*/  ISETP.LT.AND P4, PT, R198.reuse, UR30, !P3 ;  /* 0x0000001ec6007c0c */ /* 0x040fe2000df81270 */
[----:B------:R2:W-:Y:S01]  /*11fd0*/  @P0 STG.E desc[UR16][R4.64], R156 ;  /* 0x0000009c04000986 */ /* 0x0005e2000c101910 */
[----:B---3--:R-:W-:Y:S01]  /*11fe0*/  ISETP.LT.AND P3, PT, R199, UR33, !P3 ;  /* 0x00000021c7007c0c */ /* 0x008fe2000df61270 */
[----:B------:R-:W-:Y:S01]  /*11ff0*/  VIADD R13, R13, UR19 ;  /* 0x000000130d0d7c36 */ /* 0x000fe20008000000 */
[----:B------:R-:W3:Y:S01]  /*12000*/  LDCU UR37, c[0x0][0x398] ;  /* 0x00007300ff2577ac */ /* 0x000ee20008000800 */
[----:B------:R5:W-:Y:S01]  /*12010*/  @P6 STG.E desc[UR16][R10.64], R28 ;  /* 0x0000001c0a006986 */ /* 0x000be2000c101910 */
[----:B----4-:R-:W-:Y:S01]  /*12020*/  ISETP.LT.AND P6, PT, R198, UR40, !P2 ;  /* 0x00000028c6007c0c */ /* 0x010fe2000d7c1270 */
[C---:B------:R-:W-:Y:S01]  /*12030*/  VIADD R15, R13.reuse, UR19 ;  /* 0x000000130d0f7c36 */ /* 0x040fe20008000000 */
[----:B------:R-:W4:Y:S01]  /*12040*/  LDCU UR48, c[0x0][0x398] ;  /* 0x00007300ff3077ac */ /* 0x000f220008000800 */
[----:B-1----:R-:W-:Y:S01]  /*12050*/  IMAD.WIDE R6, R13, 0x4, R2 ;  /* 0x000000040d067825 */ /* 0x002fe200078e0202 */
[----:B------:R-:W-:Y:S01]  /*12060*/  ISETP.LT.AND P2, PT, R199, UR26, !P2 ;  /* 0x0000001ac7007c0c */ /* 0x000fe2000d741270 */
[----:B------:R-:W1:Y:S02]  /*12070*/  LDCU UR22, c[0x0][0x39c] ;  /* 0x00007380ff1677ac */ /* 0x000e640008000800 */
[----:B--2---:R-:W-:Y:S01]  /*12080*/  IMAD.WIDE R4, R13, 0x4, R196 ;  /* 0x000000040d047825 */ /* 0x004fe200078e02c4 */
[----:B------:R2:W-:Y:S01]  /*12090*/  @P4 STG.E desc[UR16][R6.64], R157 ;  /* 0x0000009d06004986 */ /* 0x0005e2000c101910 */
[----:B------:R-:W1:Y:S02]  /*120a0*/  LDCU UR15, c[0x0][0x39c] ;  /* 0x00007380ff0f77ac */ /* 0x000e640008000800 */
[C---:B------:R-:W-:Y:S01]  /*120b0*/  IMAD.WIDE R8, R15.reuse, 0x4, R2 ;  /* 0x000000040f087825 */ /* 0x040fe200078e0202 */
[----:B------:R1:W-:Y:S01]  /*120c0*/  @P3 STG.E desc[UR16][R4.64], R29 ;  /* 0x0000001d04003986 */ /* 0x0003e2000c101910 */
[----:B------:R-:W4:Y:S02]  /*120d0*/  LDCU UR4, c[0x0][0x39c] ;  /* 0x00007380ff0477ac */ /* 0x000f240008000800 */
[----:B-----5:R-:W-:Y:S01]  /*120e0*/  VIADD R10, R0, 0x5e ;  /* 0x0000005e000a7836 */ /* 0x020fe20000000000 */
[----:B------:R5:W-:Y:S01]  /*120f0*/  @P6 STG.E desc[UR16][R8.64], R158 ;  /* 0x0000009e08006986 */ /* 0x000be2000c101910 */
[----:B------:R-:W-:Y:S01]  /*12100*/  ISETP.LT.AND P6, PT, R198, UR14, !P1 ;  /* 0x0000000ec6007c0c */ /* 0x000fe2000cfc1270 */
[----:B------:R-:W5:Y:S01]  /*12110*/  LDCU UR36, c[0x0][0x398] ;  /* 0x00007300ff2477ac */ /* 0x000f620008000800 */
[C---:B--2---:R-:W-:Y:S01]  /*12120*/  IMAD.WIDE R6, R15.reuse, 0x4, R196 ;  /* 0x000000040f067825 */ /* 0x044fe200078e02c4 */
[----:B------:R-:W-:Y:S01]  /*12130*/  ISETP.GE.AND P4, PT, R10, UR8, PT ;  /* 0x000000080a007c0c */ /* 0x000fe2000bf86270 */
[----:B------:R-:W2:Y:S01]  /*12140*/  LDCU UR42, c[0x0][0x398] ;  /* 0x00007300ff2a77ac */ /* 0x000ea20008000800 */
[----:B------:R-:W-:Y:S01]  /*12150*/  IADD3 R15, PT, PT, R15, UR19, RZ ;  /* 0x000000130f0f7c10 */ /* 0x000fe2000fffe0ff */
[----:B------:R-:W-:Y:S01]  /*12160*/  VIADD R10, R0, 0x5f ;  /* 0x0000005f000a7836 */ /* 0x000fe20000000000 */
[----:B------:R-:W2:Y:S01]  /*12170*/  LDCU UR24, c[0x0][0x398] ;  /* 0x00007300ff1877ac */ /* 0x000ea20008000800 */
[----:B------:R-:W-:Y:S01]  /*12180*/  ISETP.LT.AND P1, PT, R199, UR28, !P1 ;  /* 0x0000001cc7007c0c */ /* 0x000fe2000cf21270 */
[----:B------:R2:W-:Y:S01]  /*12190*/  @P2 STG.E desc[UR16][R6.64], R30 ;  /* 0x0000001e06002986 */ /* 0x0005e2000c101910 */
[----:B---3--:R-:W-:Y:S01]  /*121a0*/  ISETP.LT.AND P2, PT, R198, UR37, !P5 ;  /* 0x00000025c6007c0c */ /* 0x008fe2000ef41270 */
[----:B-1----:R-:W-:Y:S01]  /*121b0*/  IMAD.WIDE R4, R15, 0x4, R2 ;  /* 0x000000040f047825 */ /* 0x002fe200078e0202 */
[----:B----4-:R-:W-:Y:S01]  /*121c0*/  ISETP.LT.AND P5, PT, R199, UR48, !P5 ;  /* 0x00000030c7007c0c */ /* 0x010fe2000efa1270 */
[----:B------:R-:W1:Y:S01]  /*121d0*/  LDCU UR32, c[0x0][0x398] ;  /* 0x00007300ff2077ac */ /* 0x000e620008000800 */
[----:B------:R-:W-:Y:S01]  /*121e0*/  ISETP.GE.AND P3, PT, R10, UR22, PT ;  /* 0x000000160a007c0c */ /* 0x000fe2000bf66270 */
[----:B------:R-:W-:-:S02]  /*121f0*/  VIADD R10, R0, 0x60 ;  /* 0x00000060000a7836 */ /* 0x000fc40000000000 */
[----:B------:R-:W-:Y:S01]  /*12200*/  VIADD R12, R0, 0x5d ;  /* 0x0000005d000c7836 */ /* 0x000fe20000000000 */
[----:B------:R-:W3:Y:S01]  /*12210*/  LDCU UR34, c[0x0][0x398] ;  /* 0x00007300ff2277ac */ /* 0x000ee20008000800 */
[C---:B------:R-:W-:Y:S01]  /*12220*/  VIADD R13, R15.reuse, UR19 ;  /* 0x000000130f0d7c36 */ /* 0x040fe20008000000 */
[----:B------:R4:W-:Y:S01]  /*12230*/  @P6 STG.E desc[UR16][R4.64], R159 ;  /* 0x0000009f04006986 */ /* 0x0009e2000c101910 */
[----:B-----5:R-:W-:Y:S01]  /*12240*/  IMAD.WIDE R8, R15, 0x4, R196 ;  /* 0x000000040f087825 */ /* 0x020fe200078e02c4 */
[----:B------:R-:W-:Y:S01]  /*12250*/  ISETP.GE.AND P6, PT, R10, UR15, PT ;  /* 0x0000000f0a007c0c */ /* 0x000fe2000bfc6270 */
[----:B------:R-:W5:Y:S01]  /*12260*/  LDCU UR6, c[0x0][0x39c] ;  /* 0x00007380ff0677ac */ /* 0x000f620008000800 */
[----:B------:R-:W-:Y:S01]  /*12270*/  ISETP.GE.AND P0, PT, R12, UR4, PT ;  /* 0x000000040c007c0c */ /* 0x000fe2000bf06270 */
[C---:B--2---:R-:W-:Y:S01]  /*12280*/  IMAD.WIDE R6, R13.reuse, 0x4, R2 ;  /* 0x000000040d067825 */ /* 0x044fe200078e0202 */
[----:B------:R-:W-:Y:S01]  /*12290*/  @P1 STG.E desc[UR16][R8.64], R31 ;  /* 0x0000001f08001986 */ /* 0x000fe2000c101910 */
[----:B------:R-:W2:Y:S02]  /*122a0*/  LDCU UR41, c[0x0][0x398] ;  /* 0x00007300ff2977ac */ /* 0x000ea40008000800 */
[----:B------:R-:W-:Y:S01]  /*122b0*/  IMAD.WIDE R10, R13, 0x4, R196 ;  /* 0x000000040d0a7825 */ /* 0x000fe200078e02c4 */
[C---:B------:R-:W-:Y:S01]  /*122c0*/  ISETP.LT.AND P1, PT, R198.reuse, UR36, !P0 ;  /* 0x00000024c6007c0c */ /* 0x040fe2000c721270 */
[----:B------:R3:W-:Y:S01]  /*122d0*/  @P2 STG.E desc[UR16][R6.64], R160 ;  /* 0x000000a006002986 */ /* 0x0007e2000c101910 */
[----:B------:R-:W-:Y:S01]  /*122e0*/  ISETP.LT.AND P2, PT, R199, UR42, !P0 ;  /* 0x0000002ac7007c0c */ /* 0x000fe2000c741270 */
[----:B------:R-:W-:Y:S01]  /*122f0*/  VIADD R13, R13, UR19 ;  /* 0x000000130d0d7c36 */ /* 0x000fe20008000000 */
[----:B------:R-:W2:Y:S01]  /*12300*/  LDCU UR20, c[0x0][0x398] ;  /* 0x00007300ff1477ac */ /* 0x000ea20008000800 */
[----:B------:R5:W-:Y:S01]  /*12310*/  @P5 STG.E desc[UR16][R10.64], R32 ;  /* 0x000000200a005986 */ /* 0x000be2000c101910 */
[----:B------:R-:W-:Y:S01]  /*12320*/  ISETP.LT.AND P5, PT, R198, UR24, !P4 ;  /* 0x00000018c6007c0c */ /* 0x000fe2000e7a1270 */
[C---:B------:R-:W-:Y:S01]  /*12330*/  VIADD R15, R13.reuse, UR19 ;  /* 0x000000130d0f7c36 */ /* 0x040fe20008000000 */
[----:B------:R-:W2:Y:S01]  /*12340*/  LDCU UR43, c[0x0][0x398] ;  /* 0x00007300ff2b77ac */ /* 0x000ea20008000800 */
[----:B----4-:R-:W-:Y:S01]  /*12350*/  IMAD.WIDE R4, R13, 0x4, R2 ;  /* 0x000000040d047825 */ /* 0x010fe200078e0202 */
[----:B-1----:R-:W-:Y:S01]  /*12360*/  ISETP.LT.AND P4, PT, R199, UR32, !P4 ;  /* 0x00000020c7007c0c */ /* 0x002fe2000e781270 */
[----:B------:R-:W1:Y:S02]  /*12370*/  LDCU UR12, c[0x0][0x39c] ;  /* 0x00007380ff0c77ac */ /* 0x000e640008000800 */
[----:B---3--:R-:W-:Y:S01]  /*12380*/  IMAD.WIDE R6, R13, 0x4, R196 ;  /* 0x000000040d067825 */ /* 0x008fe200078e02c4 */
[----:B------:R3:W-:Y:S01]  /*12390*/  @P1 STG.E desc[UR16][R4.64], R161 ;  /* 0x000000a104001986 */ /* 0x0007e2000c101910 */
[----:B------:R-:W4:Y:S02]  /*123a0*/  LDCU UR4, c[0x0][0x39c] ;  /* 0x00007380ff0477ac */ /* 0x000f240008000800 */
[C---:B------:R-:W-:Y:S01]  /*123b0*/  IMAD.WIDE R8, R15.reuse, 0x4, R2 ;  /* 0x000000040f087825 */ /* 0x040fe200078e0202 */
[----:B------:R1:W-:Y:S01]  /*123c0*/  @P2 STG.E desc[UR16][R6.64], R33 ;  /* 0x0000002106002986 */ /* 0x0003e2000c101910 */
[----:B------:R-:W4:Y:S02]  /*123d0*/  LDCU UR10, c[0x0][0x39c] ;  /* 0x00007380ff0a77ac */ /* 0x000f240008000800 */
[----:B-----5:R-:W-:Y:S01]  /*123e0*/  VIADD R10, R0, 0x62 ;  /* 0x00000062000a7836 */ /* 0x020fe20000000000 */
[----:B------:R5:W-:Y:S01]  /*123f0*/  @P5 STG.E desc[UR16][R8.64], R162 ;  /* 0x000000a208005986 */ /* 0x000be2000c101910 */
[----:B------:R-:W-:Y:S01]  /*12400*/  ISETP.LT.AND P5, PT, R198, UR34, !P3 ;  /* 0x00000022c6007c0c */ /* 0x000fe2000dfa1270 */
[----:B------:R-:W4:Y:S01]  /*12410*/  LDCU UR39, c[0x0][0x398] ;  /* 0x00007300ff2777ac */ /* 0x000f220008000800 */
[C---:B---3--:R-:W-:Y:S01]  /*12420*/  IMAD.WIDE R4, R15.reuse, 0x4, R196 ;  /* 0x000000040f047825 */ /* 0x048fe200078e02c4 */
[----:B------:R-:W-:Y:S01]  /*12430*/  ISETP.GE.AND P1, PT, R10, UR6, PT ;  /* 0x000000060a007c0c */ /* 0x000fe2000bf26270 */
[----:B------:R-:W3:Y:S01]  /*12440*/  LDCU UR45, c[0x0][0x398] ;  /* 0x00007300ff2d77ac */ /* 0x000ee20008000800 */
[----:B------:R-:W-:Y:S01]  /*12450*/  IADD3 R10, PT, PT, R0, 0x63, RZ ;  /* 0x00000063000a7810 */ /* 0x000fe20007ffe0ff */
[----:B------:R-:W-:Y:S01]  /*12460*/  VIADD R15, R15, UR19 ;  /* 0x000000130f0f7c36 */ /* 0x000fe20008000000 */
[----:B------:R-:W3:Y:S01]  /*12470*/  LDCU UR35, c[0x0][0x398] ;  /* 0x00007300ff2377ac */ /* 0x000ee20008000800 */
[----:B--2---:R-:W-:Y:S01]  /*12480*/  ISETP.LT.AND P3, PT, R199, UR41, !P3 ;  /* 0x00000029c7007c0c */ /* 0x004fe2000df61270 */
[----:B------:R2:W-:Y:S01]  /*12490*/  @P4 STG.E desc[UR16][R4.64], R34 ;  /* 0x0000002204004986 */ /* 0x0005e2000c101910 */
[----:B------:R-:W-:Y:S01]  /*124a0*/  ISETP.LT.AND P4, PT, R198, UR20, !P6 ;  /* 0x00000014c6007c0c */ /* 0x000fe2000f781270 */
[----:B-1----:R-:W-:Y:S01]  /*124b0*/  IMAD.WIDE R6, R15, 0x4, R2 ;  /* 0x000000040f067825 */ /* 0x002fe200078e0202 */
[----:B------:R-:W-:Y:S01]  /*124c0*/  ISETP.LT.AND P6, PT, R199, UR43, !P6 ;  /* 0x0000002bc7007c0c */ /* 0x000fe2000f7c1270 */
[----:B------:R-:W1:Y:S01]  /*124d0*/  LDCU UR30, c[0x0][0x398] ;  /* 0x00007300ff1e77ac */ /* 0x000e620008000800 */
[----:B------:R-:W-:Y:S01]  /*124e0*/  ISETP.GE.AND P2, PT, R10, UR12, PT ;  /* 0x0000000c0a007c0c */ /* 0x000fe2000bf46270 */
[----:B------:R-:W-:-:S02]  /*124f0*/  VIADD R10, R0, 0x64 ;  /* 0x00000064000a7836 */ /* 0x000fc40000000000 */
[----:B------:R-:W-:Y:S01]  /*12500*/  VIADD R12, R0, 0x61 ;  /* 0x00000061000c7836 */ /* 0x000fe20000000000 */
[----:B------:R-:W1:Y:S01]  /*12510*/  LDCU UR33, c[0x0][0x398] ;  /* 0x00007300ff2177ac */ /* 0x000e620008000800 */
[C---:B------:R-:W-:Y:S01]  /*12520*/  VIADD R13, R15.reuse, UR19 ;  /* 0x000000130f0d7c36 */ /* 0x040fe20008000000 */
[----:B------:R1:W-:Y:S01]  /*12530*/  @P5 STG.E desc[UR16][R6.64], R163 ;  /* 0x000000a306005986 */ /* 0x0003e2000c101910 */
[----:B-----5:R-:W-:Y:S01]  /*12540*/  IMAD.WIDE R8, R15, 0x4, R196 ;  /* 0x000000040f087825 */ /* 0x020fe200078e02c4 */
[----:B----4-:R-:W-:Y:S01]  /*12550*/  ISETP.GE.AND P5, PT, R10, UR4, PT ;  /* 0x000000040a007c0c */ /* 0x010fe2000bfa6270 */
[----:B------:R-:W4:Y:S01]  /*12560*/  LDCU UR14, c[0x0][0x39c] ;  /* 0x00007380ff0e77ac */ /* 0x000f220008000800 */
[----:B------:R-:W-:Y:S01]  /*12570*/  ISETP.GE.AND P0, PT, R12, UR10, PT ;  /* 0x0000000a0c007c0c */ /* 0x000fe2000bf06270 */
[C---:B--2---:R-:W-:Y:S01]  /*12580*/  IMAD.WIDE R4, R13.reuse, 0x4, R2 ;  /* 0x000000040d047825 */ /* 0x044fe200078e0202 */
[----:B------:R-:W-:Y:S01]  /*12590*/  @P3 STG.E desc[UR16][R8.64], R35 ;  /* 0x0000002308003986 */ /* 0x000fe2000c101910 */
[----:B------:R-:W2:Y:S02]  /*125a0*/  LDCU UR38, c[0x0][0x398] ;  /* 0x00007300ff2677ac */ /* 0x000ea40008000800 */
        /* <DEDUP_REMOVED lines=8> */
[----:B------:R-:W3:Y:S01]  /*12630*/  LDCU UR22, c[0x0][0x398] ;  /* 0x00007300ff1677ac */ /* 0x000ee20008000800 */
[C---:B------:R-:W-:Y:S01]  /*12640*/  IADD3 R15, PT, PT, R13.reuse, UR19, RZ ;  /* 0x000000130d0f7c10 */ /* 0x040fe2000fffe0ff */
[----:B-1----:R-:W-:Y:S01]  /*12650*/  IMAD.WIDE R6, R13, 0x4, R2 ;  /* 0x000000040d067825 */ /* 0x002fe200078e0202 */
[----:B------:R-:W1:Y:S01]  /*12660*/  LDCU UR6, c[0x0][0x39c] ;  /* 0x00007380ff0677ac */ /* 0x000e620008000800 */
[----:B------:R-:W-:-:S02]  /*12670*/  ISETP.LT.AND P1, PT, R199, UR30, !P1 ;  /* 0x0000001ec7007c0c */ /* 0x000fc4000cf21270 */
[----:B-----5:R-:W-:Y:S01]  /*12680*/  IMAD.WIDE R4, R13, 0x4, R196 ;  /* 0x000000040d047825 */ /* 0x020fe200078e02c4 */
[----:B------:R5:W-:Y:S01]  /*12690*/  @P3 STG.E desc[UR16][R6.64], R165 ;  /* 0x000000a506003986 */ /* 0x000be2000c101910 */
[----:B------:R-:W1:Y:S02]  /*126a0*/  LDCU UR10, c[0x0][0x39c] ;  /* 0x00007380ff0a77ac */ /* 0x000e640008000800 */
[C---:B------:R-:W-:Y:S01]  /*126b0*/  IMAD.WIDE R8, R15.reuse, 0x4, R2 ;  /* 0x000000040f087825 */ /* 0x040fe200078e0202 */
[----:B------:R1:W-:Y:S01]  /*126c0*/  @P0 STG.E desc[UR16][R4.64], R37 ;  /* 0x0000002504000986 */ /* 0x0003e2000c101910 */
[----:B------:R-:W1:Y:S02]  /*126d0*/  LDCU UR8, c[0x0][0x39c] ;  /* 0x00007380ff0877ac */ /* 0x000e640008000800 */
[----:B--2---:R-:W-:Y:S01]  /*126e0*/  VIADD R10, R0, 0x66 ;  /* 0x00000066000a7836 */ /* 0x004fe20000000000 */
[----:B------:R2:W-:Y:S01]  /*126f0*/  @P6 STG.E desc[UR16][R8.64], R166 ;  /* 0x000000a608006986 */ /* 0x0005e2000c101910 */
[----:B------:R-:W-:Y:S01]  /*12700*/  ISETP.LT.AND P6, PT, R198, UR33, !P2 ;  /* 0x00000021c6007c0c */ /* 0x000fe2000d7c1270 */
[----:B------:R-:W2:Y:S01]  /*12710*/  LDCU UR15, c[0x0][0x398] ;  /* 0x00007300ff0f77ac */ /* 0x000ea20008000800 */
[C---:B-----5:R-:W-:Y:S01]  /*12720*/  IMAD.WIDE R6, R15.reuse, 0x4, R196 ;  /* 0x000000040f067825 */ /* 0x060fe200078e02c4 */
[----:B----4-:R-:W-:Y:S01]  /*12730*/  ISETP.GE.AND P3, PT, R10, UR14, PT ;  /* 0x0000000e0a007c0c */ /* 0x010fe2000bf66270 */
[----:B------:R-:W4:Y:S02]  /*12740*/  LDCU UR28, c[0x0][0x398] ;  /* 0x00007300ff1c77ac */ /* 0x000f240008000800 */
[----:B------:R-:W-:Y:S01]  /*12750*/  VIADD R10, R0, 0x67 ;  /* 0x00000067000a7836 */ /* 0x000fe20000000000 */
[----:B------:R-:W5:Y:S01]  /*12760*/  LDCU UR24, c[0x0][0x398] ;  /* 0x00007300ff1877ac */ /* 0x000f620008000800 */
[----:B------:R-:W-:Y:S01]  /*12770*/  VIADD R15, R15, UR19 ;  /* 0x000000130f0f7c36 */ /* 0x000fe20008000000 */
[----:B------:R-:W-:Y:S01]  /*12780*/  ISETP.LT.AND P2, PT, R199, UR38, !P2 ;  /* 0x00000026c7007c0c */ /* 0x000fe2000d741270 */
[----:B------:R2:W-:Y:S01]  /*12790*/  @P1 STG.E desc[UR16][R6.64], R38 ;  /* 0x0000002606001986 */ /* 0x0005e2000c101910 */
[----:B---3--:R-:W-:Y:S01]  /*127a0*/  ISETP.LT.AND P1, PT, R198, UR26, !P5 ;  /* 0x0000001ac6007c0c */ /* 0x008fe2000ef21270 */
[----:B-1----:R-:W-:Y:S01]  /*127b0*/  IMAD.WIDE R4, R15, 0x4, R2 ;  /* 0x000000040f047825 */ /* 0x002fe200078e0202 */
[----:B------:R-:W-:Y:S01]  /*127c0*/  ISETP.LT.AND P5, PT, R199, UR22, !P5 ;  /* 0x00000016c7007c0c */ /* 0x000fe2000efa1270 */
[----:B------:R-:W1:Y:S01]  /*127d0*/  LDCU UR36, c[0x0][0x398] ;  /* 0x00007300ff2477ac */ /* 0x000e620008000800 */
[----:B------:R-:W-:Y:S01]  /*127e0*/  ISETP.GE.AND P0, PT, R10, UR6, PT ;  /* 0x000000060a007c0c */ /* 0x000fe2000bf06270 */
[----:B------:R-:W-:-:S02]  /*127f0*/  VIADD R10, R0, 0x68 ;  /* 0x00000068000a7836 */ /* 0x000fc40000000000 */
[----:B------:R-:W-:Y:S01]  /*12800*/  VIADD R12, R0, 0x65 ;  /* 0x00000065000c7836 */ /* 0x000fe20000000000 */
[----:B------:R-:W3:Y:S01]  /*12810*/  LDCU UR32, c[0x0][0x398] ;  /* 0x00007300ff2077ac */ /* 0x000ee20008000800 */
[C---:B------:R-:W-:Y:S01]  /*12820*/  VIADD R13, R15.reuse, UR19 ;  /* 0x000000130f0d7c36 */ /* 0x040fe20008000000 */
[----:B------:R1:W-:Y:S01]  /*12830*/  @P6 STG.E desc[UR16][R4.64], R167 ;  /* 0x000000a704006986 */ /* 0x0003e2000c101910 */
[----:B--2---:R-:W-:Y:S01]  /*12840*/  IMAD.WIDE R8, R15, 0x4, R196 ;  /* 0x000000040f087825 */ /* 0x004fe200078e02c4 */
[----:B------:R-:W-:Y:S01]  /*12850*/  ISETP.GE.AND P6, PT, R10, UR10, PT ;  /* 0x0000000a0a007c0c */ /* 0x000fe2000bfc6270 */
[----:B------:R-:W2:Y:S01]  /*12860*/  LDCU UR12, c[0x0][0x398] ;  /* 0x00007300ff0c77ac */ /* 0x000ea20008000800 */
[----:B------:R-:W-:Y:S01]  /*12870*/  ISETP.GE.AND P4, PT, R12, UR8, PT ;  /* 0x000000080c007c0c */ /* 0x000fe2000bf86270 */
[C---:B------:R-:W-:Y:S01]  /*12880*/  IMAD.WIDE R6, R13.reuse, 0x4, R2 ;  /* 0x000000040d067825 */ /* 0x040fe200078e0202 */
[----:B------:R-:W-:Y:S01]  /*12890*/  @P2 STG.E desc[UR16][R8.64], R39 ;  /* 0x0000002708002986 */ /* 0x000fe2000c101910 */
[----:B------:R-:W2:Y:S02]  /*128a0*/  LDCU UR8, c[0x0][0x39c] ;  /* 0x00007380ff0877ac */ /* 0x000ea40008000800 */
[C---:B------:R-:W-:Y:S01]  /*128b0*/  IMAD.WIDE R10, R13.reuse, 0x4, R196 ;  /* 0x000000040d0a7825 */ /* 0x040fe200078e02c4 */
[C---:B------:R-:W-:Y:S01]  /*128c0*/  ISETP.LT.AND P2, PT, R198.reuse, UR15, !P4 ;  /* 0x0000000fc6007c0c */ /* 0x040fe2000e741270 */
[----:B------:R3:W-:Y:S01]  /*128d0*/  @P1 STG.E desc[UR16][R6.64], R168 ;  /* 0x000000a806001986 */ /* 0x0007e2000c101910 */
[----:B------:R-:W-:Y:S01]  /*128e0*/  IADD3 R13, PT, PT, R13, UR19, RZ ;  /* 0x000000130d0d7c10 */ /* 0x000fe2000fffe0ff */
[----:B------:R-:W2:Y:S01]  /*128f0*/  LDCU UR20, c[0x0][0x398] ;  /* 0x00007300ff1477ac */ /* 0x000ea20008000800 */
[----:B----4-:R-:W-:Y:S01]  /*12900*/  ISETP.LT.AND P4, PT, R199, UR28, !P4 ;  /* 0x0000001cc7007c0c */ /* 0x010fe2000e781270 */
[----:B------:R4:W-:Y:S01]  /*12910*/  @P5 STG.E desc[UR16][R10.64], R40 ;  /* 0x000000280a005986 */ /* 0x0009e2000c101910 */
[----:B-----5:R-:W-:Y:S01]  /*12920*/  ISETP.LT.AND P5, PT, R198, UR24, !P3 ;  /* 0x00000018c6007c0c */ /* 0x020fe2000dfa1270 */
[----:B------:R-:W5:Y:S01]  /*12930*/  LDCU UR34, c[0x0][0x398] ;  /* 0x00007300ff2277ac */ /* 0x000f620008000800 */
[----:B------:R-:W-:Y:S01]  /*12940*/  VIADD R15, R13, UR19 ;  /* 0x000000130d0f7c36 */ /* 0x000fe20008000000 */
[----:B-1----:R-:W-:Y:S01]  /*12950*/  ISETP.LT.AND P3, PT, R199, UR36, !P3 ;  /* 0x00000024c7007c0c */ /* 0x002fe2000df61270 */
[C---:B------:R-:W-:Y:S01]  /*12960*/  IMAD.WIDE R4, R13.reuse, 0x4, R2 ;  /* 0x000000040d047825 */ /* 0x040fe200078e0202 */
[----:B------:R-:W1:Y:S03]  /*12970*/  LDCU UR6, c[0x0][0x39c] ;  /* 0x00007380ff0677ac */ /* 0x000e660008000800 */
[----:B---3--:R-:W-:Y:S01]  /*12980*/  IMAD.WIDE R6, R13, 0x4, R196 ;  /* 0x000000040d067825 */ /* 0x008fe200078e02c4 */
[----:B------:R-:W3:Y:S03]  /*12990*/  LDCU UR4, c[0x0][0x39c] ;  /* 0x00007380ff0477ac */ /* 0x000ee60008000800 */
[C---:B------:R-:W-:Y:S01]  /*129a0*/  IMAD.WIDE R8, R15.reuse, 0x4, R2 ;  /* 0x000000040f087825 */ /* 0x040fe200078e0202 */
[----:B------:R-:W1:Y:S01]  /*129b0*/  LDCU UR10, c[0x0][0x39c] ;  /* 0x00007380ff0a77ac */ /* 0x000e620008000800 */
[----:B------:R2:W-:Y:S02]  /*129c0*/  @P2 STG.E desc[UR16][R4.64], R169 ;  /* 0x000000a904002986 */ /* 0x0005e4000c101910 */
[----:B----4-:R-:W-:Y:S01]  /*129d0*/  VIADD R10, R0, 0x6a ;  /* 0x0000006a000a7836 */ /* 0x010fe20000000000 */
[----:B------:R-:W4:Y:S01]  /*129e0*/  LDCU UR35, c[0x0][0x398] ;  /* 0x00007300ff2377ac */ /* 0x000f220008000800 */
[----:B------:R1:W-:Y:S01]  /*129f0*/  @P4 STG.E desc[UR16][R6.64], R41 ;  /* 0x0000002906004986 */ /* 0x0003e2000c101910 */
[----:B------:R-:W3:Y:S03]  /*12a00*/  LDCU UR37, c[0x0][0x398] ;  /* 0x00007300ff2577ac */ /* 0x000ee60008000800 */
[----:B------:R1:W-:Y:S01]  /*12a10*/  @P5 STG.E desc[UR16][R8.64], R170 ;  /* 0x000000aa08005986 */ /* 0x0003e2000c101910 */
[----:B------:R-:W-:Y:S01]  /*12a20*/  ISETP.LT.AND P5, PT, R198, UR32, !P0 ;  /* 0x00000020c6007c0c */ /* 0x000fe2000c7a1270 */
[----:B------:R-:W4:Y:S01]  /*12a30*/  LDCU UR14, c[0x0][0x398] ;  /* 0x00007300ff0e77ac */ /* 0x000f220008000800 */
[----:B--2---:R-:W-:Y:S01]  /*12a40*/  IMAD.WIDE R4, R15, 0x4, R196 ;  /* 0x000000040f047825 */ /* 0x004fe200078e02c4 */
[----:B------:R-:W-:-:S02]  /*12a50*/  ISETP.GE.AND P2, PT, R10, UR8, PT ;  /* 0x000000080a007c0c */ /* 0x000fc4000bf46270 */
[----:B------:R-:W-:Y:S01]  /*12a60*/  ISETP.LT.AND P0, PT, R199, UR12, !P0 ;  /* 0x0000000cc7007c0c */ /* 0x000fe2000c701270 */
[----:B------:R-:W-:Y:S01]  /*12a70*/  VIADD R10, R0, 0x6b ;  /* 0x0000006b000a7836 */ /* 0x000fe20000000000 */
[----:B------:R2:W-:Y:S01]  /*12a80*/  @P3 STG.E desc[UR16][R4.64], R42 ;  /* 0x0000002a04003986 */ /* 0x0005e2000c101910 */
[----:B------:R-:W-:Y:S01]  /*12a90*/  VIADD R15, R15, UR19 ;  /* 0x000000130f0f7c36 */ /* 0x000fe20008000000 */
[----:B------:R-:W-:Y:S01]  /*12aa0*/  ISETP.LT.AND P3, PT, R198, UR20, !P6 ;  /* 0x00000014c6007c0c */ /* 0x000fe2000f761270 */
[----:B------:R-:W-:Y:S01]  /*12ab0*/  VIADD R12, R0, 0x69 ;  /* 0x00000069000c7836 */ /* 0x000fe20000000000 */
[----:B-----5:R-:W-:Y:S01]  /*12ac0*/  ISETP.LT.AND P6, PT, R199, UR34, !P6 ;  /* 0x00000022c7007c0c */ /* 0x020fe2000f7c1270 */
[C---:B-1----:R-:W-:Y:S01]  /*12ad0*/  IMAD.WIDE R6, R15.reuse, 0x4, R2 ;  /* 0x000000040f067825 */ /* 0x042fe200078e0202 */
[----:B------:R-:W-:Y:S01]  /*12ae0*/  ISETP.GE.AND P4, PT, R10, UR6, PT ;  /* 0x000000060a007c0c */ /* 0x000fe2000bf86270 */
[----:B------:R-:W1:Y:S01]  /*12af0*/  LDCU UR30, c[0x0][0x398] ;  /* 0x00007300ff1e77ac */ /* 0x000e620008000800 */
[----:B------:R-:W-:Y:S01]  /*12b00*/  IADD3 R10, PT, PT, R0, 0x6c, RZ ;  /* 0x0000006c000a7810 */ /* 0x000fe20007ffe0ff */
[C---:B------:R-:W-:Y:S01]  /*12b10*/  VIADD R13, R15.reuse, UR19 ;  /* 0x000000130f0d7c36 */ /* 0x040fe20008000000 */
[----:B---3--:R-:W-:Y:S01]  /*12b20*/  ISETP.GE.AND P1, PT, R12, UR4, PT ;  /* 0x000000040c007c0c */ /* 0x008fe2000bf26270 */
[----:B------:R-:W3:Y:S01]  /*12b30*/  LDCU UR4, c[0x0][0x39c] ;  /* 0x00007380ff0477ac */ /* 0x000ee20008000800 */
[----:B------:R-:W-:Y:S01]  /*12b40*/  IMAD.WIDE R8, R15, 0x4, R196 ;  /* 0x000000040f087825 */ /* 0x000fe200078e02c4 */
[----:B------:R5:W-:Y:S01]  /*12b50*/  @P5 STG.E desc[UR16][R6.64], R171 ;  /* 0x000000ab06005986 */ /* 0x000be2000c101910 */
[----:B------:R-:W-:Y:S01]  /*12b60*/  ISETP.GE.AND P5, PT, R10, UR10, PT ;  /* 0x0000000a0a007c0c */ /* 0x000fe2000bfa6270 */
[----:B------:R-:W1:Y:S01]  /*12b70*/  LDCU UR22, c[0x0][0x398] ;  /* 0x00007300ff1677ac */ /* 0x000e620008000800 */
[C---:B--2---:R-:W-:Y:S01]  /*12b80*/  IMAD.WIDE R4, R13.reuse, 0x4, R2 ;  /* 0x000000040d047825 */ /* 0x044fe200078e0202 */
[----:B------:R-:W-:Y:S01]  /*12b90*/  @P0 STG.E desc[UR16][R8.64], R43 ;  /* 0x0000002b08000986 */ /* 0x000fe2000c101910 */
[----:B------:R-:W2:Y:S02]  /*12ba0*/  LDCU UR6, c[0x0][0x39c] ;  /* 0x00007380ff0677ac */ /* 0x000ea40008000800 */
[----:B------:R-:W-:Y:S01]  /*12bb0*/  IMAD.WIDE R10, R13, 0x4, R196 ;  /* 0x000000040d0a7825 */ /* 0x000fe200078e02c4 */
[C---:B----4-:R-:W-:Y:S01]  /*12bc0*/  ISETP.LT.AND P0, PT, R198.reuse, UR35, !P1 ;  /* 0x00000023c6007c0c */ /* 0x050fe2000cf01270 */
[----:B------:R4:W-:Y:S01]  /*12bd0*/  @P3 STG.E desc[UR16][R4.64], R172 ;  /* 0x000000ac04003986 */ /* 0x0009e2000c101910 */
[----:B------:R-:W-:Y:S01]  /*12be0*/  ISETP.LT.AND P3, PT, R199, UR37, !P1 ;  /* 0x00000025c7007c0c */ /* 0x000fe2000cf61270 */
[----:B------:R-:W-:Y:S01]  /*12bf0*/  VIADD R13, R13, UR19 ;  /* 0x000000130d0d7c36 */ /* 0x000fe20008000000 */
[----:B------:R-:W2:Y:S01]  /*12c00*/  LDCU UR15, c[0x0][0x398] ;  /* 0x00007300ff0f77ac */ /* 0x000ea20008000800 */
[----:B------:R1:W-:Y:S01]  /*12c10*/  @P6 STG.E desc[UR16][R10.64], R44 ;  /* 0x0000002c0a006986 */ /* 0x0003e2000c101910 */
[----:B------:R-:W-:Y:S01]  /*12c20*/  ISETP.LT.AND P6, PT, R198, UR14, !P2 ;  /* 0x0000000ec6007c0c */ /* 0x000fe2000d7c1270 */
[----:B------:R-:W-:Y:S01]  /*12c30*/  VIADD R12, R0, 0x6d ;  /* 0x0000006d000c7836 */ /* 0x000fe20000000000 */
[----:B------:R-:W2:Y:S01]  /*12c40*/  LDCU UR8, c[0x0][0x39c] ;  /* 0x00007380ff0877ac */ /* 0x000ea20008000800 */
[----:B------:R-:W-:-:S02]  /*12c50*/  VIADD R15, R13, UR19 ;  /* 0x000000130d0f7c36 */ /* 0x000fc40008000000 */
[C---:B-----5:R-:W-:Y:S01]  /*12c60*/  IMAD.WIDE R6, R13.reuse, 0x4, R2 ;  /* 0x000000040d067825 */ /* 0x060fe200078e0202 */
[----:B------:R-:W5:Y:S01]  /*12c70*/  LDCU UR24, c[0x0][0x398] ;  /* 0x00007300ff1877ac */ /* 0x000f620008000800 */
[----:B---3--:R-:W-:Y:S02]  /*12c80*/  ISETP.GE.AND P1, PT, R12, UR4, PT ;  /* 0x000000040c007c0c */ /* 0x008fe4000bf26270 */
[----:B----4-:R-:W-:Y:S01]  /*12c90*/  IMAD.WIDE R4, R13, 0x4, R196 ;  /* 0x000000040d047825 */ /* 0x010fe200078e02c4 */
[----:B------:R-:W3:Y:S01]  /*12ca0*/  LDCU UR26, c[0x0][0x398] ;  /* 0x00007300ff1a77ac */ /* 0x000ee20008000800 */
[----:B-1----:R-:W-:Y:S02]  /*12cb0*/  ISETP.LT.AND P2, PT, R199, UR30, !P2 ;  /* 0x0000001ec7007c0c */ /* 0x002fe4000d741270 */
[----:B------:R-:W-:Y:S01]  /*12cc0*/  IMAD.WIDE R8, R15, 0x4, R2 ;  /* 0x000000040f087825 */ /* 0x000fe200078e0202 */
[----:B------:R-:W1:Y:S01]  /*12cd0*/  LDCU UR4, c[0x0][0x39c] ;  /* 0x00007380ff0477ac */ /* 0x000e620008000800 */
[----:B------:R4:W-:Y:S02]  /*12ce0*/  @P0 STG.E desc[UR16][R6.64], R173 ;  /* 0x000000ad06000986 */ /* 0x0009e4000c101910 */
[----:B------:R-:W-:Y:S01]  /*12cf0*/  VIADD R10, R0, 0x6e ;  /* 0x0000006e000a7836 */ /* 0x000fe20000000000 */
[----:B------:R-:W1:Y:S01]  /*12d00*/  LDCU UR28, c[0x0][0x398] ;  /* 0x00007300ff1c77ac */ /* 0x000e620008000800 */
[----:B------:R3:W-:Y:S01]  /*12d10*/  @P3 STG.E desc[UR16][R4.64], R45 ;  /* 0x0000002d04003986 */ /* 0x0007e2000c101910 */
[----:B------:R-:W1:Y:S03]  /*12d20*/  LDCU UR32, c[0x0][0x398] ;  /* 0x00007300ff2077ac */ /* 0x000e660008000800 */
[----:B------:R1:W-:Y:S01]  /*12d30*/  @P6 STG.E desc[UR16][R8.64], R174 ;  /* 0x000000ae08006986 */ /* 0x0003e2000c101910 */
[----:B------:R-:W-:-:S02]  /*12d40*/  ISETP.LT.AND P6, PT, R198, UR22, !P4 ;  /* 0x00000016c6007c0c */ /* 0x000fc4000e7c1270 */
[----:B--2---:R-:W-:Y:S01]  /*12d50*/  ISETP.GE.AND P0, PT, R10, UR6, PT ;  /* 0x000000060a007c0c */ /* 0x004fe2000bf06270 */
[----:B----4-:R-:W-:Y:S01]  /*12d60*/  IMAD.WIDE R6, R15, 0x4, R196 ;  /* 0x000000040f067825 */ /* 0x010fe200078e02c4 */
[----:B------:R-:W-:Y:S01]  /*12d70*/  IADD3 R10, PT, PT, R0, 0x6f, RZ ;  /* 0x0000006f000a7810 */ /* 0x000fe20007ffe0ff */
[----:B------:R-:W2:Y:S01]  /*12d80*/  LDCU UR10, c[0x0][0x398] ;  /* 0x00007300ff0a77ac */ /* 0x000ea20008000800 */
[----:B------:R-:W-:Y:S01]  /*12d90*/  ISETP.LT.AND P4, PT, R199, UR15, !P4 ;  /* 0x0000000fc7007c0c */ /* 0x000fe2000e781270 */
[----:B------:R-:W-:Y:S01]  /*12da0*/  VIADD R15, R15, UR19 ;  /* 0x000000130f0f7c36 */ /* 0x000fe20008000000 */
[----:B------:R-:W-:Y:S01]  /*12db0*/  ISETP.GE.AND P3, PT, R10, UR8, PT ;  /* 0x000000080a007c0c */ /* 0x000fe2000bf66270 */
[----:B------:R4:W-:Y:S01]  /*12dc0*/  @P2 STG.E desc[UR16][R6.64], R46 ;  /* 0x0000002e06002986 */ /* 0x0009e2000c101910 */
[----:B-----5:R-:W-:Y:S01]  /*12dd0*/  ISETP.LT.AND P2, PT, R198, UR24, !P5 ;  /* 0x00000018c6007c0c */ /* 0x020fe2000ef41270 */
[----:B---3--:R-:W-:Y:S01]  /*12de0*/  IMAD.WIDE R4, R15, 0x4, R2 ;  /* 0x000000040f047825 */ /* 0x008fe200078e0202 */
[----:B------:R-:W-:Y:S01]  /*12df0*/  ISETP.LT.AND P5, PT, R199, UR26, !P5 ;  /* 0x0000001ac7007c0c */ /* 0x000fe2000efa1270 */
[----:B------:R-:W3:Y:S02]  /*12e00*/  LDCU UR12, c[0x0][0x398] ;  /* 0x00007300ff0c77ac */ /* 0x000ee40008000800 */
[----:B------:R-:W-:Y:S01]  /*12e10*/  VIADD R10, R0, 0x70 ;  /* 0x00000070000a7836 */ /* 0x000fe20000000000 */
[----:B------:R5:W-:Y:S01]  /*12e20*/  @P6 STG.E desc[UR16][R4.64], R175 ;  /* 0x000000af04006986 */ /* 0x000be2000c101910 */
[C---:B------:R-:W-:Y:S01]  /*12e30*/  VIADD R13, R15.reuse, UR19 ;  /* 0x000000130f0d7c36 */ /* 0x040fe20008000000 */
[----:B------:R-:W3:Y:S01]  /*12e40*/  LDCU UR14, c[0x0][0x398] ;  /* 0x00007300ff0e77ac */ /* 0x000ee20008000800 */
[----:B-1----:R-:W-:Y:S01]  /*12e50*/  IMAD.WIDE R8, R15, 0x4, R196 ;  /* 0x000000040f087825 */ /* 0x002fe200078e02c4 */
[----:B------:R-:W-:Y:S01]  /*12e60*/  ISETP.GE.AND P6, PT, R10, UR4, PT ;  /* 0x000000040a007c0c */ /* 0x000fe2000bfc6270 */
[----:B------:R-:W1:Y:S02]  /*12e70*/  LDCU UR4, c[0x0][0x39c] ;  /* 0x00007380ff0477ac */ /* 0x000e640008000800 */
[C---:B----4-:R-:W-:Y:S01]  /*12e80*/  IMAD.WIDE R6, R13.reuse, 0x4, R2 ;  /* 0x000000040d067825 */ /* 0x050fe200078e0202 */
[----:B------:R-:W-:Y:S01]  /*12e90*/  @P4 STG.E desc[UR16][R8.64], R47 ;  /* 0x0000002f08004986 */ /* 0x000fe2000c101910 */
[C---:B------:R-:W-:Y:S01]  /*12ea0*/  ISETP.LT.AND P4, PT, R198.reuse, UR28, !P1 ;  /* 0x0000001cc6007c0c */ /* 0x040fe2000cf81270 */
[----:B------:R-:W4:Y:S01]  /*12eb0*/  LDCU UR6, c[0x0][0x39c] ;  /* 0x00007380ff0677ac */ /* 0x000f220008000800 */
[----:B------:R-:W-:Y:S01]  /*12ec0*/  IMAD.WIDE R10, R13, 0x4, R196 ;  /* 0x000000040d0a7825 */ /* 0x000fe200078e02c4 */
[----:B------:R-:W-:Y:S01]  /*12ed0*/  @P2 STG.E desc[UR16][R6.64], R176 ;  /* 0x000000b006002986 */ /* 0x000fe2000c101910 */
[----:B------:R-:W-:Y:S01]  /*12ee0*/  ISETP.LT.AND P1, PT, R199, UR32, !P1 ;  /* 0x00000020c7007c0c */ /* 0x000fe2000cf21270 */
[----:B------:R-:W1:Y:S01]  /*12ef0*/  LDCU UR20, c[0x0][0x398] ;  /* 0x00007300ff1477ac */ /* 0x000e620008000800 */
[----:B------:R-:W-:Y:S01]  /*12f00*/  VIADD R13, R13, UR19 ;  /* 0x000000130d0d7c36 */ /* 0x000fe20008000000 */
[----:B------:R4:W-:Y:S01]  /*12f10*/  @P5 STG.E desc[UR16][R10.64], R48 ;  /* 0x000000300a005986 */ /* 0x0009e2000c101910 */
[----:B--2---:R-:W-:Y:S01]  /*12f20*/  ISETP.LT.AND P5, PT, R198, UR10, !P0 ;  /* 0x0000000ac6007c0c */ /* 0x004fe2000c7a1270 */
[----:B------:R-:W2:Y:S01]  /*12f30*/  LDCU UR30, c[0x0][0x398] ;  /* 0x00007300ff1e77ac */ /* 0x000ea20008000800 */
[C---:B-----5:R-:W-:Y:S01]  /*12f40*/  IMAD.WIDE R4, R13.reuse, 0x4, R2 ;  /* 0x000000040d047825 */ /* 0x060fe200078e0202 */
[----:B------:R-:W-:Y:S01]  /*12f50*/  IADD3 R15, PT, PT, R13, UR19, RZ ;  /* 0x000000130d0f7c10 */ /* 0x000fe2000fffe0ff */
[----:B------:R-:W5:Y:S01]  /*12f60*/  LDCU UR22, c[0x0][0x398] ;  /* 0x00007300ff1677ac */ /* 0x000f620008000800 */
[----:B---3--:R-:W-:Y:S01]  /*12f70*/  ISETP.LT.AND P0, PT, R199, UR12, !P0 ;  /* 0x0000000cc7007c0c */ /* 0x008fe2000c701270 */
[----:B------:R-:W3:Y:S01]  /*12f80*/  LDCU UR8, c[0x0][0x39c] ;  /* 0x00007380ff0877ac */ /* 0x000ee20008000800 */
[----:B----4-:R-:W-:Y:S01]  /*12f90*/  VIADD R10, R0, 0x72 ;  /* 0x00000072000a7836 */ /* 0x010fe20000000000 */
[----:B------:R4:W-:Y:S01]  /*12fa0*/  @P4 STG.E desc[UR16][R4.64], R177 ;  /* 0x000000b104004986 */ /* 0x0009e2000c101910 */
[----:B------:R-:W-:Y:S01]  /*12fb0*/  IMAD.WIDE R6, R13, 0x4, R196 ;  /* 0x000000040d067825 */ /* 0x000fe200078e02c4 */
[----:B------:R-:W2:Y:S02]  /*12fc0*/  LDCU UR15, c[0x0][0x398] ;  /* 0x00007300ff0f77ac */ /* 0x000ea40008000800 */
[----:B-1----:R-:W-:Y:S01]  /*12fd0*/  ISETP.GE.AND P4, PT, R10, UR4, PT ;  /* 0x000000040a007c0c */ /* 0x002fe2000bf86270 */
[C---:B------:R-:W-:Y:S01]  /*12fe0*/  IMAD.WIDE R8, R15.reuse, 0x4, R2 ;  /* 0x000000040f087825 */ /* 0x040fe200078e0202 */
[----:B------:R-:W1:Y:S01]  /*12ff0*/  LDCU UR4, c[0x0][0x39c] ;  /* 0x00007380ff0477ac */ /* 0x000e620008000800 */
[----:B------:R1:W-:Y:S02]  /*13000*/  @P1 STG.E desc[UR16][R6.64], R49 ;  /* 0x0000003106001986 */ /* 0x0003e4000c101910 */
[----:B------:R-:W-:Y:S01]  /*13010*/  VIADD R12, R0, 0x71 ;  /* 0x00000071000c7836 */ /* 0x000fe20000000000 */
[----:B------:R-:W3:Y:S01]  /*13020*/  LDCU UR10, c[0x0][0x398] ;  /* 0x00007300ff0a77ac */ /* 0x000ee20008000800 */
[----:B------:R1:W-:Y:S01]  /*13030*/  @P5 STG.E desc[UR16][R8.64], R178 ;  /* 0x000000b208005986 */ /* 0x0003e2000c101910 */
[----:B------:R-:W-:Y:S01]  /*13040*/  ISETP.LT.AND P5, PT, R198, UR14, !P3 ;  /* 0x0000000ec6007c0c */ /* 0x000fe2000dfa1270 */
[----:B----4-:R-:W-:Y:S01]  /*13050*/  IMAD.WIDE R4, R15, 0x4, R196 ;  /* 0x000000040f047825 */ /* 0x010fe200078e02c4 */
[----:B------:R-:W-:Y:S01]  /*13060*/  ISETP.GE.AND P2, PT, R12, UR6, PT ;  /* 0x000000060c007c0c */ /* 0x000fe2000bf46270 */
[----:B------:R-:W4:Y:S02]  /*13070*/  LDCU UR6, c[0x0][0x398] ;  /* 0x00007300ff0677ac */ /* 0x000f240008000800 */
[----:B------:R-:W-:Y:S01]  /*13080*/  VIADD R10, R0, 0x73 ;  /* 0x00000073000a7836 */ /* 0x000fe20000000000 */
[----:B------:R-:W-:Y:S01]  /*13090*/  ISETP.LT.AND P3, PT, R199, UR20, !P3 ;  /* 0x00000014c7007c0c */ /* 0x000fe2000df61270 */
[----:B------:R-:W-:Y:S01]  /*130a0*/  VIADD R15, R15, UR19 ;  /* 0x000000130f0f7c36 */ /* 0x000fe20008000000 */
[----:B------:R4:W-:Y:S01]  /*130b0*/  @P0 STG.E desc[UR16][R4.64], R50 ;  /* 0x0000003204000986 */ /* 0x0009e2000c101910 */
[----:B--2---:R-:W-:Y:S01]  /*130c0*/  ISETP.LT.AND P0, PT, R198, UR30, !P6 ;  /* 0x0000001ec6007c0c */ /* 0x004fe2000f701270 */
[----:B------:R-:W2:Y:S01]  /*130d0*/  LDCU UR12, c[0x0][0x398] ;  /* 0x00007300ff0c77ac */ /* 0x000ea20008000800 */
[----:B-----5:R-:W-:Y:S01]  /*130e0*/  ISETP.LT.AND P6, PT, R199, UR22, !P6 ;  /* 0x00000016c7007c0c */ /* 0x020fe2000f7c1270 */
[----:B-1----:R-:W-:Y:S01]  /*130f0*/  IMAD.WIDE R6, R15, 0x4, R2 ;  /* 0x000000040f067825 */ /* 0x002fe200078e0202 */
[----:B---3--:R-:W-:Y:S01]  /*13100*/  ISETP.GE.AND P1, PT, R10, UR8, PT ;  /* 0x000000080a007c0c */ /* 0x008fe2000bf26270 */
[----:B------:R-:W1:Y:S02]  /*13110*/  LDCU UR8, c[0x0][0x398] ;  /* 0x00007300ff0877ac */ /* 0x000e640008000800 */
[----:B------:R-:W-:-:S02]  /*13120*/  VIADD R10, R0, 0x74 ;  /* 0x00000074000a7836 */ /* 0x000fc40000000000 */
[C---:B------:R-:W-:Y:S01]  /*13130*/  VIADD R13, R15.reuse, UR19 ;  /* 0x000000130f0d7c36 */ /* 0x040fe20008000000 */
[----:B------:R3:W-:Y:S01]  /*13140*/  @P5 STG.E desc[UR16][R6.64], R179 ;  /* 0x000000b306005986 */ /* 0x0007e2000c101910 */
[----:B------:R-:W-:Y:S01]  /*13150*/  IMAD.WIDE R8, R15, 0x4, R196 ;  /* 0x000000040f087825 */ /* 0x000fe200078e02c4 */
[----:B------:R-:W-:Y:S01]  /*13160*/  ISETP.GE.AND P5, PT, R10, UR4, PT ;  /* 0x000000040a007c0c */ /* 0x000fe2000bfa6270 */
[----:B------:R-:W5:Y:S02]  /*13170*/  LDCU UR14, c[0x0][0x398] ;  /* 0x00007300ff0e77ac */ /* 0x000f640008000800 */
[C---:B----4-:R-:W-:Y:S01]  /*13180*/  IMAD.WIDE R4, R13.reuse, 0x4, R2 ;  /* 0x000000040d047825 */ /* 0x050fe200078e0202 */
[----:B------:R-:W-:Y:S01]  /*13190*/  @P3 STG.E desc[UR16][R8.64], R51 ;  /* 0x0000003308003986 */ /* 0x000fe2000c101910 */
[----:B------:R-:W4:Y:S02]  /*131a0*/  LDCU UR20, c[0x0][0x398] ;  /* 0x00007300ff1477ac */ /* 0x000f240008000800 */
[C---:B------:R-:W-:Y:S01]  /*131b0*/  IMAD.WIDE R10, R13.reuse, 0x4, R196 ;  /* 0x000000040d0a7825 */ /* 0x040fe200078e02c4 */
[C---:B------:R-:W-:Y:S01]  /*131c0*/  ISETP.LT.AND P3, PT, R198.reuse, UR15, !P2 ;  /* 0x0000000fc6007c0c */ /* 0x040fe2000d761270 */
[----:B------:R1:W-:Y:S01]  /*131d0*/  @P0 STG.E desc[UR16][R4.64], R180 ;  /* 0x000000b404000986 */ /* 0x0003e2000c101910 */
[----:B------:R-:W-:Y:S01]  /*131e0*/  IADD3 R13, PT, PT, R13, UR19, RZ ;  /* 0x000000130d0d7c10 */ /* 0x000fe2000fffe0ff */
[----:B------:R-:W4:Y:S01]  /*131f0*/  LDCU UR4, c[0x0][0x398] ;  /* 0x00007300ff0477ac */ /* 0x000f220008000800 */
[----:B------:R-:W-:Y:S01]  /*13200*/  ISETP.LT.AND P2, PT, R199, UR10, !P2 ;  /* 0x0000000ac7007c0c */ /* 0x000fe2000d741270 */
[----:B------:R4:W-:Y:S01]  /*13210*/  @P6 STG.E desc[UR16][R10.64], R52 ;  /* 0x000000340a006986 */ /* 0x0009e2000c101910 */
[----:B------:R-:W-:Y:S01]  /*13220*/  ISETP.LT.AND P6, PT, R198, UR6, !P4 ;  /* 0x00000006c6007c0c */ /* 0x000fe2000e7c1270 */
[----:B------:R-:W5:Y:S01]  /*13230*/  LDCU UR15, c[0x0][0x398] ;  /* 0x00007300ff0f77ac */ /* 0x000f620008000800 */
[----:B------:R-:W-:Y:S01]  /*13240*/  VIADD R15, R13, UR19 ;  /* 0x000000130d0f7c36 */ /* 0x000fe20008000000 */
[----:B--2---:R-:W-:Y:S01]  /*13250*/  ISETP.LT.AND P4, PT, R199, UR12, !P4 ;  /* 0x0000000cc7007c0c */ /* 0x004fe2000e781270 */
[C---:B---3--:R-:W-:Y:S01]  /*13260*/  IMAD.WIDE R6, R13.reuse, 0x4, R2 ;  /* 0x000000040d067825 */ /* 0x048fe200078e0202 */
[----:B------:R-:W2:Y:S03]  /*13270*/  LDCU UR6, c[0x0][0x398] ;  /* 0x00007300ff0677ac */ /* 0x000ea60008000800 */
[----:B-1----:R-:W-:Y:S01]  /*13280*/  IMAD.WIDE R4, R13, 0x4, R196 ;  /* 0x000000040d047825 */ /* 0x002fe200078e02c4 */
[----:B------:R1:W-:Y:S01]  /*13290*/  @P3 STG.E desc[UR16][R6.64], R181 ;  /* 0x000000b506003986 */ /* 0x0003e2000c101910 */
[----:B------:R-:W3:Y:S02]  /*132a0*/  LDCU UR10, c[0x0][0x398] ;  /* 0x00007300ff0a77ac */ /* 0x000ee40008000800 */
[C---:B------:R-:W-:Y:S01]  /*132b0*/  IMAD.WIDE R8, R15.reuse, 0x4, R2 ;  /* 0x000000040f087825 */ /* 0x040fe200078e0202 */
[----:B------:R2:W-:Y:S01]  /*132c0*/  @P2 STG.E desc[UR16][R4.64], R53 ;  /* 0x0000003504002986 */ /* 0x0005e2000c101910 */
[----:B------:R-:W2:Y:S02]  /*132d0*/  LDCU UR12, c[0x0][0x398] ;  /* 0x00007300ff0c77ac */ /* 0x000ea40008000800 */
[C---:B------:R-:W-:Y:S01]  /*132e0*/  VIADD R12, R0.reuse, 0x75 ;  /* 0x00000075000c7836 */ /* 0x040fe20000000000 */
[----:B------:R2:W-:Y:S01]  /*132f0*/  @P6 STG.E desc[UR16][R8.64], R182 ;  /* 0x000000b608006986 */ /* 0x0005e2000c101910 */
[----:B----4-:R-:W-:Y:S01]  /*13300*/  VIADD R10, R0, 0x76 ;  /* 0x00000076000a7836 */ /* 0x010fe20000000000 */
[----:B------:R-:W-:Y:S01]  /*13310*/  ISETP.LT.AND P6, PT, R198, UR8, !P1 ;  /* 0x00000008c6007c0c */ /* 0x000fe2000cfc1270 */
[----:B------:R-:W4:Y:S01]  /*13320*/  LDCU UR8, c[0x0][0x398] ;  /* 0x00007300ff0877ac */ /* 0x000f220008000800 */
[----:B-1----:R-:W-:Y:S01]  /*13330*/  IMAD.WIDE R6, R15, 0x4, R196 ;  /* 0x000000040f067825 */ /* 0x002fe200078e02c4 */
[----:B------:R-:W-:Y:S01]  /*13340*/  ISETP.GE.AND P0, PT, R12, UR5, PT ;  /* 0x000000050c007c0c */ /* 0x000fe2000bf06270 */
[----:B------:R-:W1:Y:S01]  /*13350*/  LDCU UR5, c[0x0][0x398] ;  /* 0x00007300ff0577ac */ /* 0x000e620008000800 */
[----:B------:R-:W-:Y:S01]  /*13360*/  ISETP.GE.AND P3, PT, R10, UR31, PT ;  /* 0x0000001f0a007c0c */ /* 0x000fe2000bf66270 */
[----:B------:R-:W-:Y:S01]  /*13370*/  VIADD R10, R0, 0x77 ;  /* 0x00000077000a7836 */ /* 0x000fe20000000000 */
[----:B-----5:R-:W-:Y:S01]  /*13380*/  ISETP.LT.AND P1, PT, R199, UR14, !P1 ;  /* 0x0000000ec7007c0c */ /* 0x020fe2000cf21270 */
[----:B------:R-:W-:Y:S01]  /*13390*/  VIADD R15, R15, UR19 ;  /* 0x000000130f0f7c36 */ /* 0x000fe20008000000 */
[----:B------:R5:W-:Y:S01]  /*133a0*/  @P4 STG.E desc[UR16][R6.64], R54 ;  /* 0x0000003606004986 */ /* 0x000be2000c101910 */
[----:B------:R-:W-:Y:S01]  /*133b0*/  ISETP.LT.AND P4, PT, R198, UR4, !P5 ;  /* 0x00000004c6007c0c */ /* 0x000fe2000ef81270 */
[----:B------:R-:W1:Y:S01]  /*133c0*/  LDCU UR4, c[0x0][0x398] ;  /* 0x00007300ff0477ac */ /* 0x000e620008000800 */
[----:B------:R-:W-:Y:S01]  /*133d0*/  ISETP.LT.AND P5, PT, R199, UR15, !P5 ;  /* 0x0000000fc7007c0c */ /* 0x000fe2000efa1270 */
[C---:B--2---:R-:W-:Y:S01]  /*133e0*/  IMAD.WIDE R4, R15.reuse, 0x4, R2 ;  /* 0x000000040f047825 */ /* 0x044fe200078e0202 */
[----:B------:R-:W-:Y:S01]  /*133f0*/  ISETP.GE.AND P2, PT, R10, UR11, PT ;  /* 0x0000000b0a007c0c */ /* 0x000fe2000bf46270 */
[----:B------:R-:W2:Y:S01]  /*13400*/  LDCU UR11, c[0x0][0x398] ;  /* 0x00007300ff0b77ac */ /* 0x000ea20008000800 */
[----:B------:R-:W-:Y:S01]  /*13410*/  IADD3 R10, PT, PT, R0, 0x78, RZ ;  /* 0x00000078000a7810 */ /* 0x000fe20007ffe0ff */
[C---:B------:R-:W-:Y:S01]  /*13420*/  VIADD R13, R15.reuse, UR19 ;  /* 0x000000130f0d7c36 */ /* 0x040fe20008000000 */
[----:B------:R1:W-:Y:S01]  /*13430*/  @P6 STG.E desc[UR16][R4.64], R183 ;  /* 0x000000b704006986 */ /* 0x0003e2000c101910 */
[----:B------:R-:W-:Y:S01]  /*13440*/  IMAD.WIDE R8, R15, 0x4, R196 ;  /* 0x000000040f087825 */ /* 0x000fe200078e02c4 */
[----:B------:R-:W-:Y:S01]  /*13450*/  ISETP.GE.AND P6, PT, R10, UR29, PT ;  /* 0x0000001d0a007c0c */ /* 0x000fe2000bfc6270 */
[----:B------:R-:W2:Y:S02]  /*13460*/  LDCU UR14, c[0x0][0x398] ;  /* 0x00007300ff0e77ac */ /* 0x000ea40008000800 */
[C---:B-----5:R-:W-:Y:S01]  /*13470*/  IMAD.WIDE R6, R13.reuse, 0x4, R2 ;  /* 0x000000040d067825 */ /* 0x060fe200078e0202 */
[----:B------:R-:W-:Y:S01]  /*13480*/  @P1 STG.E desc[UR16][R8.64], R55 ;  /* 0x0000003708001986 */ /* 0x000fe2000c101910 */
[----:B------:R-:W5:Y:S02]  /*13490*/  LDCU UR15, c[0x0][0x398] ;  /* 0x00007300ff0f77ac */ /* 0x000f640008000800 */
[----:B------:R-:W-:Y:S01]  /*134a0*/  IMAD.WIDE R10, R13, 0x4, R196 ;  /* 0x000000040d0a7825 */ /* 0x000fe200078e02c4 */
[C---:B------:R-:W-:Y:S01]  /*134b0*/  ISETP.LT.AND P1, PT, R198.reuse, UR20, !P0 ;  /* 0x00000014c6007c0c */ /* 0x040fe2000c721270 */
[----:B------:R2:W-:Y:S01]  /*134c0*/  @P4 STG.E desc[UR16][R6.64], R184 ;  /* 0x000000b806004986 */ /* 0x0005e2000c101910 */
[----:B------:R-:W-:Y:S01]  /*134d0*/  ISETP.LT.AND P4, PT, R199, UR6, !P0 ;  /* 0x00000006c7007c0c */ /* 0x000fe2000c781270 */
[----:B------:R-:W-:Y:S01]  /*134e0*/  VIADD R13, R13, UR19 ;  /* 0x000000130d0d7c36 */ /* 0x000fe20008000000 */
[----:B------:R-:W4:Y:S01]  /*134f0*/  LDCU UR6, c[0x0][0x398] ;  /* 0x00007300ff0677ac */ /* 0x000f220008000800 */
[----:B------:R5:W-:Y:S01]  /*13500*/  @P5 STG.E desc[UR16][R10.64], R56 ;  /* 0x000000380a005986 */ /* 0x000be2000c101910 */
[----:B-1----:R-:W-:Y:S01]  /*13510*/  ISETP.LT.AND P5, PT, R198, UR5, !P3 ;  /* 0x00000005c6007c0c */ /* 0x002fe2000dfa1270 */
[----:B------:R-:W-:-:S02]  /*13520*/  VIADD R15, R13, UR19 ;  /* 0x000000130d0f7c36 */ /* 0x000fc40008000000 */
[----:B------:R-:W-:Y:S01]  /*13530*/  IMAD.WIDE R4, R13, 0x4, R2 ;  /* 0x000000040d047825 */ /* 0x000fe200078e0202 */
[----:B---3--:R-:W-:Y:S01]  /*13540*/  ISETP.LT.AND P3, PT, R199, UR10, !P3 ;  /* 0x0000000ac7007c0c */ /* 0x008fe2000df61270 */
[----:B------:R-:W1:Y:S02]  /*13550*/  LDCU UR5, c[0x0][0x398] ;  /* 0x00007300ff0577ac */ /* 0x000e640008000800 */
[----:B--2---:R-:W-:Y:S01]  /*13560*/  IMAD.WIDE R6, R13, 0x4, R196 ;  /* 0x000000040d067825 */ /* 0x004fe200078e02c4 */
[----:B------:R2:W-:Y:S01]  /*13570*/  @P1 STG.E desc[UR16][R4.64], R185 ;  /* 0x000000b904001986 */ /* 0x0005e2000c101910 */
[----:B------:R-:W3:Y:S02]  /*13580*/  LDCU UR10, c[0x0][0x398] ;  /* 0x00007300ff0a77ac */ /* 0x000ee40008000800 */
[----:B------:R-:W-:Y:S01]  /*13590*/  IMAD.WIDE R8, R15, 0x4, R2 ;  /* 0x000000040f087825 */ /* 0x000fe200078e0202 */
[----:B------:R1:W-:Y:S01]  /*135a0*/  @P4 STG.E desc[UR16][R6.64], R57 ;  /* 0x0000003906004986 */ /* 0x0003e2000c101910 */
[----:B------:R-:W-:Y:S01]  /*135b0*/  ISETP.LT.AND P4, PT, R198, UR12, !P2 ;  /* 0x0000000cc6007c0c */ /* 0x000fe2000d781270 */
[----:B------:R-:W3:Y:S01]  /*135c0*/  LDCU UR12, c[0x0][0x398] ;  /* 0x00007300ff0c77ac */ /* 0x000ee20008000800 */
[C---:B-----5:R-:W-:Y:S01]  /*135d0*/  VIADD R10, R0.reuse, 0x7a ;  /* 0x0000007a000a7836 */ /* 0x060fe20000000000 */
[----:B------:R5:W-:Y:S01]  /*135e0*/  @P5 STG.E desc[UR16][R8.64], R186 ;  /* 0x000000ba08005986 */ /* 0x000be2000c101910 */
[----:B----4-:R-:W-:Y:S01]  /*135f0*/  ISETP.LT.AND P2, PT, R199, UR8, !P2 ;  /* 0x00000008c7007c0c */ /* 0x010fe2000d741270 */
[----:B------:R-:W-:Y:S01]  /*13600*/  VIADD R12, R0, 0x79 ;  /* 0x00000079000c7836 */ /* 0x000fe20000000000 */
[----:B------:R-:W-:Y:S01]  /*13610*/  ISETP.LT.AND P5, PT, R198, UR11, !P6 ;  /* 0x0000000bc6007c0c */ /* 0x000fe2000f7a1270 */
[C---:B--2---:R-:W-:Y:S01]  /*13620*/  IMAD.WIDE R4, R15.reuse, 0x4, R196 ;  /* 0x000000040f047825 */ /* 0x044fe200078e02c4 */
[----:B------:R-:W-:Y:S01]  /*13630*/  ISETP.GE.AND P1, PT, R10, UR9, PT ;  /* 0x000000090a007c0c */ /* 0x000fe2000bf26270 */
[----:B------:R-:W2:Y:S02]  /*13640*/  LDCU UR9, c[0x0][0x398] ;  /* 0x00007300ff0977ac */ /* 0x000ea40008000800 */
[----:B------:R-:W-:Y:S01]  /*13650*/  VIADD R15, R15, UR19 ;  /* 0x000000130f0f7c36 */ /* 0x000fe20008000000 */
[----:B------:R-:W-:Y:S01]  /*13660*/  IADD3 R10, PT, PT, R0, 0x7b, RZ ;  /* 0x0000007b000a7810 */ /* 0x000fe20007ffe0ff */
[----:B------:R4:W-:Y:S01]  /*13670*/  @P3 STG.E desc[UR16][R4.64], R58 ;  /* 0x0000003a04003986 */ /* 0x0009e2000c101910 */
[----:B------:R-:W-:Y:S01]  /*13680*/  ISETP.GE.AND P0, PT, R12, UR27, PT ;  /* 0x0000001b0c007c0c */ /* 0x000fe2000bf06270 */
[C---:B------:R-:W-:Y:S01]  /*13690*/  VIADD R13, R15.reuse, UR19 ;  /* 0x000000130f0d7c36 */ /* 0x040fe20008000000 */
[----:B------:R-:W-:Y:S01]  /*136a0*/  ISETP.GE.AND P3, PT, R10, UR23, PT ;  /* 0x000000170a007c0c */ /* 0x000fe2000bf66270 */
[C---:B-1----:R-:W-:Y:S01]  /*136b0*/  IMAD.WIDE R6, R15.reuse, 0x4, R2 ;  /* 0x000000040f067825 */ /* 0x042fe200078e0202 */
[----:B------:R-:W1:Y:S03]  /*136c0*/  LDCU UR8, c[0x0][0x398] ;  /* 0x00007300ff0877ac */ /* 0x000e660008000800 */
[----:B-----5:R-:W-:Y:S01]  /*136d0*/  IMAD.WIDE R8, R15, 0x4, R196 ;  /* 0x000000040f087825 */ /* 0x020fe200078e02c4 */
[----:B------:R-:W-:Y:S01]  /*136e0*/  ISETP.LT.AND P6, PT, R199, UR4, !P6 ;  /* 0x00000004c7007c0c */ /* 0x000fe2000f7c1270 */
[----:B------:R-:W5:Y:S02]  /*136f0*/  LDCU UR11, c[0x0][0x398] ;  /* 0x00007300ff0b77ac */ /* 0x000f640008000800 */
[C---:B------:R-:W-:Y:S01]  /*13700*/  IMAD.WIDE R10, R13.reuse, 0x4, R2 ;  /* 0x000000040d0a7825 */ /* 0x040fe200078e0202 */
[----:B------:R1:W-:Y:S01]  /*13710*/  @P4 STG.E desc[UR16][R6.64], R187 ;  /* 0x000000bb06004986 */ /* 0x0003e2000c101910 */
[C---:B------:R-:W-:Y:S01]  /*13720*/  ISETP.LT.AND P4, PT, R198.reuse, UR14, !P0 ;  /* 0x0000000ec6007c0c */ /* 0x040fe2000c781270 */
[----:B------:R-:W2:Y:S01]  /*13730*/  LDCU UR4, c[0x0][0x398] ;  /* 0x00007300ff0477ac */ /* 0x000ea20008000800 */
[----:B----4-:R-:W-:Y:S01]  /*13740*/  IMAD.WIDE R4, R13, 0x4, R196 ;  /* 0x000000040d047825 */ /* 0x010fe200078e02c4 */
[----:B------:R4:W-:Y:S01]  /*13750*/  @P2 STG.E desc[UR16][R8.64], R59 ;  /* 0x0000003b08002986 */ /* 0x0009e2000c101910 */
[----:B------:R-:W-:Y:S01]  /*13760*/  ISETP.LT.AND P2, PT, R199, UR15, !P0 ;  /* 0x0000000fc7007c0c */ /* 0x000fe2000c741270 */
[----:B------:R-:W2:Y:S01]  /*13770*/  LDCU UR14, c[0x0][0x398] ;  /* 0x00007300ff0e77ac */ /* 0x000ea20008000800 */
[----:B------:R-:W-:Y:S01]  /*13780*/  VIADD R13, R13, UR19 ;  /* 0x000000130d0d7c36 */ /* 0x000fe20008000000 */
[----:B------:R3:W-:Y:S01]  /*13790*/  @P5 STG.E desc[UR16][R10.64], R188 ;  /* 0x000000bc0a005986 */ /* 0x0007e2000c101910 */
[----:B------:R-:W-:Y:S01]  /*137a0*/  ISETP.LT.AND P5, PT, R198, UR5, !P1 ;  /* 0x00000005c6007c0c */ /* 0x000fe2000cfa1270 */
[----:B------:R-:W-:-:S02]  /*137b0*/  VIADD R12, R0, 0x7c ;  /* 0x0000007c000c7836 */ /* 0x000fc40000000000 */
[C---:B------:R-:W-:Y:S02]  /*137c0*/  VIADD R15, R13.reuse, UR19 ;  /* 0x000000130d0f7c36 */ /* 0x040fe40008000000 */
[----:B-1----:R-:W-:Y:S01]  /*137d0*/  IMAD.WIDE R6, R13, 0x4, R2 ;  /* 0x000000040d067825 */ /* 0x002fe200078e0202 */
[----:B------:R-:W-:-:S03]  /*137e0*/  ISETP.GE.AND P0, PT, R12, UR25, PT ;  /* 0x000000190c007c0c */ /* 0x000fc6000bf06270 */
[----:B----4-:R-:W-:Y:S01]  /*137f0*/  IMAD.WIDE R8, R13, 0x4, R196 ;  /* 0x000000040d087825 */ /* 0x010fe200078e02c4 */
[----:B------:R-:W-:Y:S01]  /*13800*/  IADD3 R12, PT, PT, R0, 0x7d, RZ ;  /* 0x0000007d000c7810 */ /* 0x000fe20007ffe0ff */
[----:B------:R1:W-:Y:S01]  /*13810*/  @P6 STG.E desc[UR16][R4.64], R60 ;  /* 0x0000003c04006986 */ /* 0x0003e2000c101910 */
[----:B------:R-:W4:Y:S01]  /*13820*/  LDCU UR5, c[0x0][0x398] ;  /* 0x00007300ff0577ac */ /* 0x000f220008000800 */
[----:B---3--:R-:W-:Y:S01]  /*13830*/  IMAD.WIDE R10, R15, 0x4, R2 ;  /* 0x000000040f0a7825 */ /* 0x008fe200078e0202 */
[C---:B------:R-:W-:Y:S01]  /*13840*/  ISETP.LT.AND P1, PT, R199.reuse, UR6, !P1 ;  /* 0x00000006c7007c0c */ /* 0x040fe2000cf21270 */
[----:B------:R3:W-:Y:S01]  /*13850*/  @P4 STG.E desc[UR16][R6.64], R189 ;  /* 0x000000bd06004986 */ /* 0x0007e2000c101910 */
[----:B------:R-:W-:Y:S01]  /*13860*/  ISETP.GE.AND P6, PT, R12, UR13, PT ;  /* 0x0000000d0c007c0c */ /* 0x000fe2000bfc6270 */
[----:B------:R-:W4:Y:S01]  /*13870*/  LDCU UR13, c[0x0][0x398] ;  /* 0x00007300ff0d77ac */ /* 0x000f220008000800 */
[----:B------:R-:W-:Y:S01]  /*13880*/  ISETP.LT.AND P4, PT, R198, UR10, !P3 ;  /* 0x0000000ac6007c0c */ /* 0x000fe2000df81270 */
[----:B------:R3:W-:Y:S01]  /*13890*/  @P2 STG.E desc[UR16][R8.64], R61 ;  /* 0x0000003d08002986 */ /* 0x0007e2000c101910 */
[----:B--2---:R-:W-:Y:S01]  /*138a0*/  ISETP.LT.AND P3, PT, R199, UR9, !P3 ;  /* 0x00000009c7007c0c */ /* 0x004fe2000df61270 */
[----:B------:R-:W-:Y:S01]  /*138b0*/  VIADD R13, R15, UR19 ;  /* 0x000000130f0d7c36 */ /* 0x000fe20008000000 */
[----:B------:R-:W2:Y:S01]  /*138c0*/  LDCU UR6, c[0x0][0x398] ;  /* 0x00007300ff0677ac */ /* 0x000ea20008000800 */
[----:B------:R2:W-:Y:S01]  /*138d0*/  @P5 STG.E desc[UR16][R10.64], R190 ;  /* 0x000000be0a005986 */ /* 0x0005e2000c101910 */
[----:B-1----:R-:W-:Y:S01]  /*138e0*/  VIADD R4, R0, 0x7e ;  /* 0x0000007e00047836 */ /* 0x002fe20000000000 */
[----:B------:R-:W-:Y:S01]  /*138f0*/  ISETP.LT.AND P5, PT, R198, UR8, !P0 ;  /* 0x00000008c6007c0c */ /* 0x000fe2000c7a1270 */
[----:B------:R-:W-:-:S03]  /*13900*/  VIADD R17, R13, UR19 ;  /* 0x000000130d117c36 */ /* 0x000fc60008000000 */
[----:B------:R-:W-:Y:S01]  /*13910*/  ISETP.GE.AND P2, PT, R4, UR21, PT ;  /* 0x0000001504007c0c */ /* 0x000fe2000bf46270 */
[----:B------:R-:W-:-:S04]  /*13920*/  IMAD.WIDE R4, R15, 0x4, R196 ;  /* 0x000000040f047825 */ /* 0x000fc800078e02c4 */
[C---:B---3--:R-:W-:Y:S01]  /*13930*/  IMAD.WIDE R6, R13.reuse, 0x4, R2 ;  /* 0x000000040d067825 */ /* 0x048fe200078e0202 */
[----:B------:R1:W-:Y:S03]  /*13940*/  @P1 STG.E desc[UR16][R4.64], R62 ;  /* 0x0000003e04001986 */ /* 0x0003e6000c101910 */
[----:B------:R-:W-:Y:S01]  /*13950*/  IMAD.WIDE R8, R13, 0x4, R196 ;  /* 0x000000040d087825 */ /* 0x000fe200078e02c4 */
[----:B------:R3:W-:Y:S03]  /*13960*/  @P4 STG.E desc[UR16][R6.64], R191 ;  /* 0x000000bf06004986 */ /* 0x0007e6000c101910 */
[C---:B--2---:R-:W-:Y:S01]  /*13970*/  IMAD.WIDE R10, R17.reuse, 0x4, R2 ;  /* 0x00000004110a7825 */ /* 0x044fe200078e0202 */
[----:B------:R2:W-:Y:S03]  /*13980*/  @P3 STG.E desc[UR16][R8.64], R63 ;  /* 0x0000003f08003986 */ /* 0x0005e6000c101910 */
[----:B------:R-:W-:Y:S01]  /*13990*/  VIADD R0, R0, 0x7f ;  /* 0x0000007f00007836 */ /* 0x000fe20000000000 */
[----:B------:R1:W-:Y:S01]  /*139a0*/  @P5 STG.E desc[UR16][R10.64], R192 ;  /* 0x000000c00a005986 */ /* 0x0003e2000c101910 */
[----:B------:R-:W-:Y:S01]  /*139b0*/  VIADD R13, R17, UR19 ;  /* 0x00000013110d7c36 */ /* 0x000fe20008000000 */
[----:B-----5:R-:W-:-:S02]  /*139c0*/  ISETP.LT.AND P0, PT, R199, UR11, !P0 ;  /* 0x0000000bc7007c0c */ /* 0x020fc4000c701270 */
[----:B------:R-:W-:Y:S02]  /*139d0*/  ISETP.GE.AND P1, PT, R0, UR7, PT ;  /* 0x0000000700007c0c */ /* 0x000fe4000bf26270 */
[C---:B------:R-:W-:Y:S02]  /*139e0*/  ISETP.LT.AND P5, PT, R198.reuse, UR4, !P6 ;  /* 0x00000004c6007c0c */ /* 0x040fe4000f7a1270 */
[----:B------:R-:W-:Y:S02]  /*139f0*/  ISETP.LT.AND P6, PT, R199, UR12, !P6 ;  /* 0x0000000cc7007c0c */ /* 0x000fe4000f7c1270 */
[----:B----4-:R-:W-:Y:S02]  /*13a00*/  ISETP.LT.AND P4, PT, R198, UR5, !P2 ;  /* 0x00000005c6007c0c */ /* 0x010fe4000d781270 */
[----:B------:R-:W-:Y:S02]  /*13a10*/  IADD3 R15, PT, PT, R13, UR19, RZ ;  /* 0x000000130d0f7c10 */ /* 0x000fe4000fffe0ff */
[----:B------:R-:W-:-:S02]  /*13a20*/  ISETP.LT.AND P2, PT, R199, UR13, !P2 ;  /* 0x0000000dc7007c0c */ /* 0x000fc4000d741270 */
[----:B------:R-:W-:Y:S02]  /*13a30*/  ISETP.LT.AND P3, PT, R198, UR14, !P1 ;  /* 0x0000000ec6007c0c */ /* 0x000fe4000cf61270 */
[----:B------:R-:W-:Y:S01]  /*13a40*/  ISETP.LT.AND P1, PT, R199, UR6, !P1 ;  /* 0x00000006c7007c0c */ /* 0x000fe2000cf21270 */
[----:B-1----:R-:W-:-:S04]  /*13a50*/  IMAD.WIDE R4, R17, 0x4, R196 ;  /* 0x0000000411047825 */ /* 0x002fc800078e02c4 */
[----:B------:R-:W-:Y:S02]  /*13a60*/  VIADD R17, R15, UR19 ;  /* 0x000000130f117c36 */ /* 0x000fe40008000000 */
[C---:B---3--:R-:W-:Y:S01]  /*13a70*/  IMAD.WIDE R6, R13.reuse, 0x4, R2 ;  /* 0x000000040d067825 */ /* 0x048fe200078e0202 */
[----:B------:R1:W-:Y:S03]  /*13a80*/  @P0 STG.E desc[UR16][R4.64], R64 ;  /* 0x0000004004000986 */ /* 0x0003e6000c101910 */
[----:B--2---:R-:W-:Y:S01]  /*13a90*/  IMAD.WIDE R8, R13, 0x4, R196 ;  /* 0x000000040d087825 */ /* 0x004fe200078e02c4 */
[----:B------:R1:W-:Y:S03]  /*13aa0*/  @P5 STG.E desc[UR16][R6.64], R193 ;  /* 0x000000c106005986 */ /* 0x0003e6000c101910 */
[C---:B------:R-:W-:Y:S01]  /*13ab0*/  IMAD.WIDE R10, R15.reuse, 0x4, R2 ;  /* 0x000000040f0a7825 */ /* 0x040fe200078e0202 */
[----:B------:R1:W-:Y:S03]  /*13ac0*/  @P6 STG.E desc[UR16][R8.64], R65 ;  /* 0x0000004108006986 */ /* 0x0003e6000c101910 */
[----:B------:R-:W-:Y:S01]  /*13ad0*/  IMAD.WIDE R12, R15, 0x4, R196 ;  /* 0x000000040f0c7825 */ /* 0x000fe200078e02c4 */
[----:B------:R1:W-:Y:S03]  /*13ae0*/  @P4 STG.E desc[UR16][R10.64], R194 ;  /* 0x000000c20a004986 */ /* 0x0003e6000c101910 */
[C---:B------:R-:W-:Y:S01]  /*13af0*/  IMAD.WIDE R2, R17.reuse, 0x4, R2 ;  /* 0x0000000411027825 */ /* 0x040fe200078e0202 */
[----:B------:R1:W-:Y:S03]  /*13b00*/  @P2 STG.E desc[UR16][R12.64], R66 ;  /* 0x000000420c002986 */ /* 0x0003e6000c101910 */
[----:B------:R-:W-:Y:S01]  /*13b10*/  IMAD.WIDE R196, R17, 0x4, R196 ;  /* 0x0000000411c47825 */ /* 0x000fe200078e02c4 */
[----:B------:R1:W-:Y:S04]  /*13b20*/  @P3 STG.E desc[UR16][R2.64], R195 ;  /* 0x000000c302003986 */ /* 0x0003e8000c101910 */
[----:B------:R1:W-:Y:S01]  /*13b30*/  @P1 STG.E desc[UR16][R196.64], R67 ;  /* 0x00000043c4001986 */ /* 0x0003e2000c101910 */
[----:B------:R-:W-:Y:S06]  /*13b40*/  BAR.SYNC.DEFER_BLOCKING 0x0 ;  /* 0x0000000000007b1d */ /* 0x000fec0000010000 */
[----:B------:R-:W-:Y:S05]  /*13b50*/  BRA.U UP0, `(.L_x_14) ;  /* 0x0000000100a07547 */ /* 0x000fea000b800000 */
[----:B------:R-:W2:Y:S01]  /*13b60*/  S2UR UR5, SR_CgaCtaId ;  /* 0x00000000000579c3 */ /* 0x000ea20000008800 */
[----:B------:R-:W-:Y:S01]  /*13b70*/  NOP ;  /* 0x0000000000007918 */ /* 0x000fe20000000000 */
[----:B------:R-:W-:Y:S01]  /*13b80*/  UMOV UR4, 0x50 ;  /* 0x0000005000047882 */ /* 0x000fe20000000000 */
[----:B------:R-:W-:Y:S02]  /*13b90*/  IMAD.U32 R0, RZ, RZ, UR18 ;  /* 0x00000012ff007e24 */ /* 0x000fe4000f8e00ff */
[----:B-1----:R-:W-:Y:S02]  /*13ba0*/  IMAD.MOV.U32 R3, RZ, RZ, 0xffff ;  /* 0x0000ffffff037424 */ /* 0x002fe400078e00ff */
[----:B------:R-:W-:Y:S01]  /*13bb0*/  IMAD.MOV.U32 R7, RZ, RZ, 0x1 ;  /* 0x00000001ff077424 */ /* 0x000fe200078e00ff */
[----:B------:R-:W-:-:S04]  /*13bc0*/  LOP3.LUT R0, R0, 0xffff, RZ, 0xc0, !PT ;  /* 0x0000ffff00007812 */ /* 0x000fc800078ec0ff */
[----:B------:R-:W-:-:S05]  /*13bd0*/  SHF.R.U32.HI R0, RZ, 0x5, R0 ;  /* 0x00000005ff007819 */ /* 0x000fca0000011600 */
[----:B------:R-:W-:Y:S01]  /*13be0*/  VIADD R2, R0, 0x10 ;  /* 0x0000001000027836 */ /* 0x000fe20000000000 */
[----:B------:R-:W-:Y:S01]  /*13bf0*/  SHF.L.U32 R0, R3, R0, RZ ;  /* 0x0000000003007219 */ /* 0x000fe200000006ff */
[----:B--2---:R-:W-:-:S03]  /*13c00*/  ULEA UR6, UR5, UR4, 0x18 ;  /* 0x0000000405067291 */ /* 0x004fc6000f8ec0ff */
[----:B------:R-:W-:-:S04]  /*13c10*/  SHF.L.U32 R3, R7, R2, RZ ;  /* 0x0000000207037219 */ /* 0x000fc800000006ff */
[----:B------:R-:W-:Y:S02]  /*13c20*/  LOP3.LUT R0, R3, R0, RZ, 0xfc, !PT ;  /* 0x0000000003007212 */ /* 0x000fe400078efcff */
[----:B------:R-:W1:Y:S02]  /*13c30*/  LDS R5, [UR6] ;  /* 0x00000006ff057984 */ /* 0x000e640008000800 */
[C---:B------:R-:W-:Y:S02]  /*13c40*/  LOP3.LUT R2, R0.reuse, 0xffff, RZ, 0xc0, !PT ;  /* 0x0000ffff00027812 */ /* 0x040fe400078ec0ff */
[----:B-1----:R-:W-:-:S04]  /*13c50*/  LOP3.LUT R3, R0, 0xffff, R5, 0x80, !PT ;  /* 0x0000ffff00037812 */ /* 0x002fc800078e8005 */
[----:B------:R-:W-:-:S13]  /*13c60*/  ISETP.NE.AND P0, PT, R3, R2, PT ;  /* 0x000000020300720c */ /* 0x000fda0003f05270 */
[----:B------:R-:W-:Y:S05]  /*13c70*/  @P0 BRA `(.L_x_15) ;  /* 0x0000000000500947 */ /* 0x000fea0003800000 */
[----:B------:R-:W-:Y:S02]  /*13c80*/  SHF.R.U32.HI R5, RZ, 0x10, R5 ;  /* 0x00000010ff057819 */ /* 0x000fe40000011605 */
[----:B------:R-:W-:-:S04]  /*13c90*/  SHF.R.U32.HI R2, RZ, 0x10, R0 ;  /* 0x00000010ff027819 */ /* 0x000fc80000011600 */
[----:B------:R-:W-:-:S04]  /*13ca0*/  LOP3.LUT R5, R5, R2, RZ, 0xc0, !PT ;  /* 0x0000000205057212 */ /* 0x000fc800078ec0ff */
[----:B------:R-:W-:-:S13]  /*13cb0*/  ISETP.NE.AND P0, PT, R5, R2, PT ;  /* 0x000000020500720c */ /* 0x000fda0003f05270 */
[----:B------:R-:W-:Y:S05]  /*13cc0*/  @P0 BRA `(.L_x_16) ;  /* 0x0000000000300947 */ /* 0x000fea0003800000 */
[----:B------:R-:W-:Y:S01]  /*13cd0*/  R2UR UR4, R0 ;  /* 0x00000000000472ca */ /* 0x000fe200000e0000 */
[----:B------:R-:W-:Y:S01]  /*13ce0*/  VOTEU.ANY UR5, UPT, PT ;  /* 0x0000000000057886 */ /* 0x000fe200038e0100 */
[----:B------:R-:W1:Y:S01]  /*13cf0*/  S2R R0, SR_LANEID ;  /* 0x0000000000007919 */ /* 0x000e620000000000 */
[----:B------:R-:W-:-:S10]  /*13d00*/  UFLO.U32 UR5, UR5 ;  /* 0x00000005000572bd */ /* 0x000fd400080e0000 */
[----:B------:R-:W-:-:S06]  /*13d10*/  ULOP3.LUT UR4, URZ, UR4, URZ, 0x33, !UPT ;  /* 0x00000004ff047292 */ /* 0x000fcc000f8e33ff */
[----:B------:R-:W-:-:S04]  /*13d20*/  MOV R2, UR4 ;  /* 0x0000000400027c02 */ /* 0x000fc80008000f00 */
[----:B------:R-:W2:Y:S02]  /*13d30*/  REDUX UR7, R2 ;  /* 0x00000000020773c4 */ /* 0x000ea40000000000 */
[----:B------:R3:W-:Y:S01]  /*13d40*/  UTCATOMSWS.AND URZ, UR4 ;  /* 0x0000000400ff79e3 */ /* 0x0007e20008000000 */
[----:B-1----:R-:W-:Y:S01]  /*13d50*/  ISETP.EQ.U32.AND P0, PT, R0, UR5, PT ;  /* 0x0000000500007c0c */ /* 0x002fe2000bf02070 */
[----:B--2---:R-:W-:-:S12]  /*13d60*/  IMAD.U32 R0, RZ, RZ, UR7 ;  /* 0x00000007ff007e24 */ /* 0x004fd8000f8e00ff */
[----:B------:R3:W-:Y:S01]  /*13d70*/  @P0 ATOMS.AND RZ, [UR6], R0 ;  /* 0x00000000ffff098c */ /* 0x0007e2000a800006 */
[----:B------:R-:W-:Y:S05]  /*13d80*/  BRA `(.L_x_14) ;  /* 0x0000000000147947 */ /* 0x000fea0003800000 */
.L_x_16:
[----:B------:R-:W-:-:S07]  /*13d90*/  MOV R2, 0x13db0 ;  /* 0x00013db000027802 */ /* 0x000fce0000000f00 */
[----:B------:R-:W-:Y:S05]  /*13da0*/  CALL.REL.NOINC `($__internal_0_$__cuda_sm10x_tcgen05_guardrail_trap_col_being_dealloced_not_returned_by_alloc) ;  /* 0x00000000002c7944 */ /* 0x000fea0003c00000 */
[----:B------:R-:W-:Y:S05]  /*13db0*/  BRA `(.L_x_14) ;  /* 0x0000000000087947 */ /* 0x000fea0003800000 */
.L_x_15:
[----:B------:R-:W-:-:S07]  /*13dc0*/  MOV R2, 0x13de0 ;  /* 0x00013de000027802 */ /* 0x000fce0000000f00 */
[----:B------:R-:W-:Y:S05]  /*13dd0*/  CALL.REL.NOINC `($__internal_2_$__cuda_sm10x_tcgen05_guardrail_trap_unallocated_columns_being_dealloced) ;  /* 0x0000000000387944 */ /* 0x000fea0003c00000 */
.L_x_14:
[----:B------:R-:W-:Y:S01]  /*13de0*/  NOP ;  /* 0x0000000000007918 */ /* 0x000fe20000000000 */
[----:B---3--:R-:W-:Y:S05]  /*13df0*/  EXIT ;  /* 0x000000000000794d */ /* 0x008fea0003800000 */
.L_x_9:
[----:B------:R-:W1:Y:S02]  /*13e00*/  SYNCS.PHASECHK.TRANS64.TRYWAIT P3, [UR8], R4 ;  /* 0x00000004ff0075a7 */ /* 0x000e640008061108 */
[----:B-1----:R-:W-:Y:S05]  /*13e10*/  @!P3 BRA `(.L_x_9) ;  /* 0xfffffffc00f8b947 */ /* 0x002fea000383ffff */
[----:B------:R-:W-:Y:S05]  /*13e20*/  BRA `(.L_x_17) ;  /* 0xffffff7000707947 */ /* 0x000fea000383ffff */
.L_x_13:
[----:B------:R-:W5:Y:S02]  /*13e30*/  SYNCS.PHASECHK.TRANS64.TRYWAIT P0, [UR8], R2 ;  /* 0x00000002ff0075a7 */ /* 0x000f640008001108 */
[----:B-----5:R-:W-:Y:S05]  /*13e40*/  @!P0 BRA `(.L_x_13) ;  /* 0xfffffffc00f88947 */ /* 0x020fea000383ffff */
[----:B------:R-:W-:Y:S05]  /*13e50*/  BRA `(.L_x_12) ;  /* 0xffffff98004c7947 */ /* 0x000fea000383ffff */
        .weak           $__internal_0_$__cuda_sm10x_tcgen05_guardrail_trap_col_being_dealloced_not_returned_by_alloc
        .type           $__internal_0_$__cuda_sm10x_tcgen05_guardrail_trap_col_being_dealloced_not_returned_by_alloc,@function
        .size           $__internal_0_$__cuda_sm10x_tcgen05_guardrail_trap_col_being_dealloced_not_returned_by_alloc,($__internal_1_$__cuda_sm10x_tcgen05_guardrail_trap_phase_invalid_during_alloc - $__internal_0_$__cuda_sm10x_tcgen05_guardrail_trap_col_being_dealloced_not_returned_by_alloc)
$__internal_0_$__cuda_sm10x_tcgen05_guardrail_trap_col_being_dealloced_not_returned_by_alloc:
[----:B------:R-:W-:Y:S05]  /*13e60*/  BPT.TRAP 0x1 ;  /* 0x000000040000795c */ /* 0x000fea0000300000 */
[----:B------:R-:W-:-:S04]  /*13e70*/  IMAD.MOV.U32 R3, RZ, RZ, 0x0 ;  /* 0x00000000ff037424 */ /* 0x000fc800078e00ff */
[----:B------:R-:W-:Y:S05]  /*13e80*/  RET.REL.NODEC R2 `(matmul_kernel) ;  /* 0xfffffec0025c7950 */ /* 0x000fea0003c3ffff */
        .weak           $__internal_1_$__cuda_sm10x_tcgen05_guardrail_trap_phase_invalid_during_alloc
        .type           $__internal_1_$__cuda_sm10x_tcgen05_guardrail_trap_phase_invalid_during_alloc,@function
        .size           $__internal_1_$__cuda_sm10x_tcgen05_guardrail_trap_phase_invalid_during_alloc,($__internal_2_$__cuda_sm10x_tcgen05_guardrail_trap_unallocated_columns_being_dealloced - $__internal_1_$__cuda_sm10x_tcgen05_guardrail_trap_phase_invalid_during_alloc)
$__internal_1_$__cuda_sm10x_tcgen05_guardrail_trap_phase_invalid_during_alloc:
[----:B------:R-:W-:Y:S05]  /*13e90*/  BPT.TRAP 0x1 ;  /* 0x000000040000795c */ /* 0x000fea0000300000 */
[----:B------:R-:W-:-:S04]  /*13ea0*/  IMAD.MOV.U32 R3, RZ, RZ, 0x0 ;  /* 0x00000000ff037424 */ /* 0x000fc800078e00ff */
[----:B------:R-:W-:Y:S05]  /*13eb0*/  RET.REL.NODEC R2 `(matmul_kernel) ;  /* 0xfffffec002507950 */ /* 0x000fea0003c3ffff */
        .weak           $__internal_2_$__cuda_sm10x_tcgen05_guardrail_trap_unallocated_columns_being_dealloced
        .type           $__internal_2_$__cuda_sm10x_tcgen05_guardrail_trap_unallocated_columns_being_dealloced,@function
        .size           $__internal_2_$__cuda_sm10x_tcgen05_guardrail_trap_unallocated_columns_being_dealloced,(.L_x_21 - $__internal_2_$__cuda_sm10x_tcgen05_guardrail_trap_unallocated_columns_being_dealloced)
$__internal_2_$__cuda_sm10x_tcgen05_guardrail_trap_unallocated_columns_being_dealloced:
[----:B------:R-:W-:Y:S05]  /*13ec0*/  BPT.TRAP 0x1 ;  /* 0x000000040000795c */ /* 0x000fea0000300000 */
[----:B------:R-:W-:-:S04]  /*13ed0*/  IMAD.MOV.U32 R3, RZ, RZ, 0x0 ;  /* 0x00000000ff037424 */ /* 0x000fc800078e00ff */
[----:B------:R-:W-:Y:S05]  /*13ee0*/  RET.REL.NODEC R2 `(matmul_kernel) ;  /* 0xfffffec002447950 */ /* 0x000fea0003c3ffff */
.L_x_18:
[----:B------:R-:W-:-:S00]  /*13ef0*/  BRA `(.L_x_18) ;  /* 0xfffffffc00fc7947 */ /* 0x000fc0000383ffff */
[----:B------:R-:W-:-:S00]  /*13f00*/  NOP ;  /* 0x0000000000007918 */ /* 0x000fc00000000000 */
[----:B------:R-:W-:-:S00]  /*13f10*/  NOP ;  /* 0x0000000000007918 */ /* 0x000fc00000000000 */
[----:B------:R-:W-:-:S00]  /*13f20*/  NOP ;  /* 0x0000000000007918 */ /* 0x000fc00000000000 */
[----:B------:R-:W-:-:S00]  /*13f30*/  NOP ;  /* 0x0000000000007918 */ /* 0x000fc00000000000 */
[----:B------:R-:W-:-:S00]  /*13f40*/  NOP ;  /* 0x0000000000007918 */ /* 0x000fc00000000000 */
[----:B------:R-:W-:-:S00]  /*13f50*/  NOP ;  /* 0x0000000000007918 */ /* 0x000fc00000000000 */
[----:B------:R-:W-:-:S00]  /*13f60*/  NOP ;  /* 0x0000000000007918 */ /* 0x000fc00000000000 */
[----:B------:R-:W-:-:S00]  /*13f70*/  NOP ;  /* 0x0000000000007918 */ /* 0x000fc00000000000 */
.L_x_21:


//--------------------- .nv.shared.matmul_kernel  --------------------------
	.section	.nv.shared.matmul_kernel,"aw",@nobits
	.sectionflags	@""
	.align	16
	.zero		1024


//--------------------- .nv.shared.reserved.0     --------------------------
	.section	.nv.shared.reserved.0,"aw",@nobits
	.align	8
	.weak		__nv_reservedSMEM_offset_0_alias
	.size		__nv_reservedSMEM_offset_0_alias, 0, 64
	.other		__nv_reservedSMEM_offset_0_alias,@"STO_CUDA_RESERVED_SHARED STV_DEFAULT"
__nv_reservedSMEM_offset_0_alias:
	.zero		0
.nv.shared.reserved.0:
	.zero		64
	.weak		__nv_reservedSMEM_allocation_phase
	.type		__nv_reservedSMEM_allocation_phase,@object
	.size		__nv_reservedSMEM_allocation_phase,(.L_0 - __nv_reservedSMEM_allocation_phase)
__nv_reservedSMEM_allocation_phase:
	.zero		1
.L_0:
	.zero		7
	.weak		__nv_reservedSMEM_devtool_atexit_pc
	.type		__nv_reservedSMEM_devtool_atexit_pc,@object
	.size		__nv_reservedSMEM_devtool_atexit_pc,(__nv_reservedSMEM_allocation_mask - __nv_reservedSMEM_devtool_atexit_pc)
__nv_reservedSMEM_devtool_atexit_pc:
	.zero		8
	.weak		__nv_reservedSMEM_allocation_mask
	.type		__nv_reservedSMEM_allocation_mask,@object
	.size		__nv_reservedSMEM_allocation_mask,(.L_2 - __nv_reservedSMEM_allocation_mask)
__nv_reservedSMEM_allocation_mask:
	.zero		4
.L_2:


//--------------------- .nv.constant0.matmul_kernel --------------------------
	.section	.nv.constant0.matmul_kernel,"a",@progbits
	.sectionflags	@""
	.align	4
.nv.constant0.matmul_kernel:
	.zero		976


//--------------------- SYMBOLS --------------------------

	.type		.nv.reservedSmem.offset0,@object
	.size		.nv.reservedSmem.offset0,0x4
	.type		.nv.reservedSmem.cap,@object
	.size		.nv.reservedSmem.cap,0x4
